//
// Generated by NVIDIA NVVM Compiler
//
// Compiler Build ID: CL-36424714
// Cuda compilation tools, release 13.0, V13.0.88
// Based on NVVM 20.0.0
//

.version 9.0
.target sm_100
.address_size 64

	// .globl	_Z18filterBoundPLUS_EQPiS_S_S_PhPb

.visible .entry _Z18filterBoundPLUS_EQPiS_S_S_PhPb(
	.param .u64 .ptr .align 1 _Z18filterBoundPLUS_EQPiS_S_S_PhPb_param_0,
	.param .u64 .ptr .align 1 _Z18filterBoundPLUS_EQPiS_S_S_PhPb_param_1,
	.param .u64 .ptr .align 1 _Z18filterBoundPLUS_EQPiS_S_S_PhPb_param_2,
	.param .u64 .ptr .align 1 _Z18filterBoundPLUS_EQPiS_S_S_PhPb_param_3,
	.param .u64 .ptr .align 1 _Z18filterBoundPLUS_EQPiS_S_S_PhPb_param_4,
	.param .u64 .ptr .align 1 _Z18filterBoundPLUS_EQPiS_S_S_PhPb_param_5
)
{
	.reg .pred 	%p<12>;
	.reg .b16 	%rs<4>;
	.reg .b32 	%r<14>;
	.reg .b64 	%rd<17>;

	ld.param.u64 	%rd5, [_Z18filterBoundPLUS_EQPiS_S_S_PhPb_param_0];
	ld.param.u64 	%rd6, [_Z18filterBoundPLUS_EQPiS_S_S_PhPb_param_1];
	ld.param.u64 	%rd7, [_Z18filterBoundPLUS_EQPiS_S_S_PhPb_param_2];
	ld.param.u64 	%rd8, [_Z18filterBoundPLUS_EQPiS_S_S_PhPb_param_3];
	ld.param.u64 	%rd9, [_Z18filterBoundPLUS_EQPiS_S_S_PhPb_param_4];
	ld.param.u64 	%rd10, [_Z18filterBoundPLUS_EQPiS_S_S_PhPb_param_5];
	cvta.to.global.u64 	%rd1, %rd9;
	cvta.to.global.u64 	%rd2, %rd7;
	cvta.to.global.u64 	%rd3, %rd5;
	cvta.to.global.u64 	%rd4, %rd6;
	cvta.to.global.u64 	%rd11, %rd10;
	cvta.to.global.u64 	%rd12, %rd8;
	ld.global.u32 	%r5, [%rd12];
	mov.u32 	%r1, %tid.x;
	add.s32 	%r2, %r5, %r1;
	ld.global.u8 	%rs1, [%rd11];
	setp.eq.s16 	%p5, %rs1, 0;
	@%p5 bra 	$L__BB0_4;
	ld.global.u32 	%r6, [%rd4];
	add.s32 	%r7, %r6, %r2;
	ld.global.u32 	%r3, [%rd3];
	setp.eq.s32 	%p7, %r7, %r3;
	mov.pred 	%p10, -1;
	@%p7 bra 	$L__BB0_3;
	ld.global.u32 	%r8, [%rd2];
	add.s32 	%r9, %r8, %r2;
	setp.eq.s32 	%p10, %r9, %r3;
$L__BB0_3:
	selp.u16 	%rs2, 1, 0, %p10;
	cvt.u64.u32 	%rd13, %r1;
	add.s64 	%rd14, %rd1, %rd13;
	st.global.u8 	[%rd14], %rs2;
	bra.uni 	$L__BB0_7;
$L__BB0_4:
	ld.global.u32 	%r10, [%rd4];
	add.s32 	%r11, %r10, %r2;
	ld.global.u32 	%r4, [%rd3];
	setp.eq.s32 	%p9, %r11, %r4;
	mov.pred 	%p11, -1;
	@%p9 bra 	$L__BB0_6;
	ld.global.u32 	%r12, [%rd2];
	add.s32 	%r13, %r12, %r2;
	setp.eq.s32 	%p11, %r13, %r4;
$L__BB0_6:
	selp.u16 	%rs3, 1, 0, %p11;
	cvt.u64.u32 	%rd15, %r1;
	add.s64 	%rd16, %rd1, %rd15;
	st.global.u8 	[%rd16], %rs3;
$L__BB0_7:
	ret;

}
	// .globl	_Z19filterBoundPLUS_NEQPiS_S_S_PhPb
.visible .entry _Z19filterBoundPLUS_NEQPiS_S_S_PhPb(
	.param .u64 .ptr .align 1 _Z19filterBoundPLUS_NEQPiS_S_S_PhPb_param_0,
	.param .u64 .ptr .align 1 _Z19filterBoundPLUS_NEQPiS_S_S_PhPb_param_1,
	.param .u64 .ptr .align 1 _Z19filterBoundPLUS_NEQPiS_S_S_PhPb_param_2,
	.param .u64 .ptr .align 1 _Z19filterBoundPLUS_NEQPiS_S_S_PhPb_param_3,
	.param .u64 .ptr .align 1 _Z19filterBoundPLUS_NEQPiS_S_S_PhPb_param_4,
	.param .u64 .ptr .align 1 _Z19filterBoundPLUS_NEQPiS_S_S_PhPb_param_5
)
{
	.reg .pred 	%p<12>;
	.reg .b16 	%rs<4>;
	.reg .b32 	%r<12>;
	.reg .b64 	%rd<17>;

	ld.param.u64 	%rd5, [_Z19filterBoundPLUS_NEQPiS_S_S_PhPb_param_0];
	ld.param.u64 	%rd6, [_Z19filterBoundPLUS_NEQPiS_S_S_PhPb_param_1];
	ld.param.u64 	%rd7, [_Z19filterBoundPLUS_NEQPiS_S_S_PhPb_param_2];
	ld.param.u64 	%rd8, [_Z19filterBoundPLUS_NEQPiS_S_S_PhPb_param_3];
	ld.param.u64 	%rd9, [_Z19filterBoundPLUS_NEQPiS_S_S_PhPb_param_4];
	ld.param.u64 	%rd10, [_Z19filterBoundPLUS_NEQPiS_S_S_PhPb_param_5];
	cvta.to.global.u64 	%rd1, %rd9;
	cvta.to.global.u64 	%rd2, %rd7;
	cvta.to.global.u64 	%rd3, %rd5;
	cvta.to.global.u64 	%rd4, %rd6;
	cvta.to.global.u64 	%rd11, %rd10;
	cvta.to.global.u64 	%rd12, %rd8;
	ld.global.u32 	%r5, [%rd12];
	mov.u32 	%r1, %tid.x;
	add.s32 	%r2, %r5, %r1;
	ld.global.u8 	%rs1, [%rd11];
	setp.eq.s16 	%p5, %rs1, 0;
	@%p5 bra 	$L__BB1_4;
	ld.global.u32 	%r3, [%rd4];
	add.s32 	%r6, %r3, %r2;
	ld.global.u32 	%r7, [%rd3];
	setp.ne.s32 	%p7, %r6, %r7;
	mov.pred 	%p10, -1;
	@%p7 bra 	$L__BB1_3;
	ld.global.u32 	%r8, [%rd2];
	setp.ne.s32 	%p10, %r8, %r3;
$L__BB1_3:
	selp.u16 	%rs2, 1, 0, %p10;
	cvt.u64.u32 	%rd13, %r1;
	add.s64 	%rd14, %rd1, %rd13;
	st.global.u8 	[%rd14], %rs2;
	bra.uni 	$L__BB1_7;
$L__BB1_4:
	ld.global.u32 	%r4, [%rd4];
	add.s32 	%r9, %r4, %r2;
	ld.global.u32 	%r10, [%rd3];
	setp.ne.s32 	%p9, %r9, %r10;
	mov.pred 	%p11, -1;
	@%p9 bra 	$L__BB1_6;
	ld.global.u32 	%r11, [%rd2];
	setp.ne.s32 	%p11, %r11, %r4;
$L__BB1_6:
	selp.u16 	%rs3, 1, 0, %p11;
	cvt.u64.u32 	%rd15, %r1;
	add.s64 	%rd16, %rd1, %rd15;
	st.global.u8 	[%rd16], %rs3;
$L__BB1_7:
	ret;

}
	// .globl	_Z19filterBoundPLUS_GEQPiS_S_S_PhPb
.visible .entry _Z19filterBoundPLUS_GEQPiS_S_S_PhPb(
	.param .u64 .ptr .align 1 _Z19filterBoundPLUS_GEQPiS_S_S_PhPb_param_0,
	.param .u64 .ptr .align 1 _Z19filterBoundPLUS_GEQPiS_S_S_PhPb_param_1,
	.param .u64 .ptr .align 1 _Z19filterBoundPLUS_GEQPiS_S_S_PhPb_param_2,
	.param .u64 .ptr .align 1 _Z19filterBoundPLUS_GEQPiS_S_S_PhPb_param_3,
	.param .u64 .ptr .align 1 _Z19filterBoundPLUS_GEQPiS_S_S_PhPb_param_4,
	.param .u64 .ptr .align 1 _Z19filterBoundPLUS_GEQPiS_S_S_PhPb_param_5
)
{
	.reg .pred 	%p<12>;
	.reg .b16 	%rs<4>;
	.reg .b32 	%r<14>;
	.reg .b64 	%rd<17>;

	ld.param.u64 	%rd5, [_Z19filterBoundPLUS_GEQPiS_S_S_PhPb_param_0];
	ld.param.u64 	%rd6, [_Z19filterBoundPLUS_GEQPiS_S_S_PhPb_param_1];
	ld.param.u64 	%rd7, [_Z19filterBoundPLUS_GEQPiS_S_S_PhPb_param_2];
	ld.param.u64 	%rd8, [_Z19filterBoundPLUS_GEQPiS_S_S_PhPb_param_3];
	ld.param.u64 	%rd9, [_Z19filterBoundPLUS_GEQPiS_S_S_PhPb_param_4];
	ld.param.u64 	%rd10, [_Z19filterBoundPLUS_GEQPiS_S_S_PhPb_param_5];
	cvta.to.global.u64 	%rd1, %rd9;
	cvta.to.global.u64 	%rd2, %rd7;
	cvta.to.global.u64 	%rd3, %rd5;
	cvta.to.global.u64 	%rd4, %rd6;
	cvta.to.global.u64 	%rd11, %rd10;
	cvta.to.global.u64 	%rd12, %rd8;
	ld.global.u32 	%r5, [%rd12];
	mov.u32 	%r1, %tid.x;
	add.s32 	%r2, %r5, %r1;
	ld.global.u8 	%rs1, [%rd11];
	setp.eq.s16 	%p5, %rs1, 0;
	@%p5 bra 	$L__BB2_4;
	ld.global.u32 	%r6, [%rd4];
	add.s32 	%r7, %r6, %r2;
	ld.global.u32 	%r3, [%rd3];
	setp.ge.s32 	%p7, %r7, %r3;
	mov.pred 	%p10, -1;
	@%p7 bra 	$L__BB2_3;
	ld.global.u32 	%r8, [%rd2];
	add.s32 	%r9, %r8, %r2;
	setp.ge.s32 	%p10, %r9, %r3;
$L__BB2_3:
	selp.u16 	%rs2, 1, 0, %p10;
	cvt.u64.u32 	%rd13, %r1;
	add.s64 	%rd14, %rd1, %rd13;
	st.global.u8 	[%rd14], %rs2;
	bra.uni 	$L__BB2_7;
$L__BB2_4:
	ld.global.u32 	%r10, [%rd4];
	add.s32 	%r11, %r10, %r2;
	ld.global.u32 	%r4, [%rd3];
	setp.ge.s32 	%p9, %r11, %r4;
	mov.pred 	%p11, -1;
	@%p9 bra 	$L__BB2_6;
	ld.global.u32 	%r12, [%rd2];
	add.s32 	%r13, %r12, %r2;
	setp.ge.s32 	%p11, %r13, %r4;
$L__BB2_6:
	selp.u16 	%rs3, 1, 0, %p11;
	cvt.u64.u32 	%rd15, %r1;
	add.s64 	%rd16, %rd1, %rd15;
	st.global.u8 	[%rd16], %rs3;
$L__BB2_7:
	ret;

}
	// .globl	_Z18filterBoundPLUS_GTPiS_S_S_PhPb
.visible .entry _Z18filterBoundPLUS_GTPiS_S_S_PhPb(
	.param .u64 .ptr .align 1 _Z18filterBoundPLUS_GTPiS_S_S_PhPb_param_0,
	.param .u64 .ptr .align 1 _Z18filterBoundPLUS_GTPiS_S_S_PhPb_param_1,
	.param .u64 .ptr .align 1 _Z18filterBoundPLUS_GTPiS_S_S_PhPb_param_2,
	.param .u64 .ptr .align 1 _Z18filterBoundPLUS_GTPiS_S_S_PhPb_param_3,
	.param .u64 .ptr .align 1 _Z18filterBoundPLUS_GTPiS_S_S_PhPb_param_4,
	.param .u64 .ptr .align 1 _Z18filterBoundPLUS_GTPiS_S_S_PhPb_param_5
)
{
	.reg .pred 	%p<12>;
	.reg .b16 	%rs<4>;
	.reg .b32 	%r<14>;
	.reg .b64 	%rd<17>;

	ld.param.u64 	%rd5, [_Z18filterBoundPLUS_GTPiS_S_S_PhPb_param_0];
	ld.param.u64 	%rd6, [_Z18filterBoundPLUS_GTPiS_S_S_PhPb_param_1];
	ld.param.u64 	%rd7, [_Z18filterBoundPLUS_GTPiS_S_S_PhPb_param_2];
	ld.param.u64 	%rd8, [_Z18filterBoundPLUS_GTPiS_S_S_PhPb_param_3];
	ld.param.u64 	%rd9, [_Z18filterBoundPLUS_GTPiS_S_S_PhPb_param_4];
	ld.param.u64 	%rd10, [_Z18filterBoundPLUS_GTPiS_S_S_PhPb_param_5];
	cvta.to.global.u64 	%rd1, %rd9;
	cvta.to.global.u64 	%rd2, %rd7;
	cvta.to.global.u64 	%rd3, %rd5;
	cvta.to.global.u64 	%rd4, %rd6;
	cvta.to.global.u64 	%rd11, %rd10;
	cvta.to.global.u64 	%rd12, %rd8;
	ld.global.u32 	%r5, [%rd12];
	mov.u32 	%r1, %tid.x;
	add.s32 	%r2, %r5, %r1;
	ld.global.u8 	%rs1, [%rd11];
	setp.eq.s16 	%p5, %rs1, 0;
	@%p5 bra 	$L__BB3_4;
	ld.global.u32 	%r6, [%rd4];
	add.s32 	%r7, %r6, %r2;
	ld.global.u32 	%r3, [%rd3];
	setp.gt.s32 	%p7, %r7, %r3;
	mov.pred 	%p10, -1;
	@%p7 bra 	$L__BB3_3;
	ld.global.u32 	%r8, [%rd2];
	add.s32 	%r9, %r8, %r2;
	setp.gt.s32 	%p10, %r9, %r3;
$L__BB3_3:
	selp.u16 	%rs2, 1, 0, %p10;
	cvt.u64.u32 	%rd13, %r1;
	add.s64 	%rd14, %rd1, %rd13;
	st.global.u8 	[%rd14], %rs2;
	bra.uni 	$L__BB3_7;
$L__BB3_4:
	ld.global.u32 	%r10, [%rd4];
	add.s32 	%r11, %r10, %r2;
	ld.global.u32 	%r4, [%rd3];
	setp.gt.s32 	%p9, %r11, %r4;
	mov.pred 	%p11, -1;
	@%p9 bra 	$L__BB3_6;
	ld.global.u32 	%r12, [%rd2];
	add.s32 	%r13, %r12, %r2;
	setp.gt.s32 	%p11, %r13, %r4;
$L__BB3_6:
	selp.u16 	%rs3, 1, 0, %p11;
	cvt.u64.u32 	%rd15, %r1;
	add.s64 	%rd16, %rd1, %rd15;
	st.global.u8 	[%rd16], %rs3;
$L__BB3_7:
	ret;

}
	// .globl	_Z19filterBoundPLUS_LEQPiS_S_S_PhPb
.visible .entry _Z19filterBoundPLUS_LEQPiS_S_S_PhPb(
	.param .u64 .ptr .align 1 _Z19filterBoundPLUS_LEQPiS_S_S_PhPb_param_0,
	.param .u64 .ptr .align 1 _Z19filterBoundPLUS_LEQPiS_S_S_PhPb_param_1,
	.param .u64 .ptr .align 1 _Z19filterBoundPLUS_LEQPiS_S_S_PhPb_param_2,
	.param .u64 .ptr .align 1 _Z19filterBoundPLUS_LEQPiS_S_S_PhPb_param_3,
	.param .u64 .ptr .align 1 _Z19filterBoundPLUS_LEQPiS_S_S_PhPb_param_4,
	.param .u64 .ptr .align 1 _Z19filterBoundPLUS_LEQPiS_S_S_PhPb_param_5
)
{
	.reg .pred 	%p<12>;
	.reg .b16 	%rs<4>;
	.reg .b32 	%r<14>;
	.reg .b64 	%rd<17>;

	ld.param.u64 	%rd5, [_Z19filterBoundPLUS_LEQPiS_S_S_PhPb_param_0];
	ld.param.u64 	%rd6, [_Z19filterBoundPLUS_LEQPiS_S_S_PhPb_param_1];
	ld.param.u64 	%rd7, [_Z19filterBoundPLUS_LEQPiS_S_S_PhPb_param_2];
	ld.param.u64 	%rd8, [_Z19filterBoundPLUS_LEQPiS_S_S_PhPb_param_3];
	ld.param.u64 	%rd9, [_Z19filterBoundPLUS_LEQPiS_S_S_PhPb_param_4];
	ld.param.u64 	%rd10, [_Z19filterBoundPLUS_LEQPiS_S_S_PhPb_param_5];
	cvta.to.global.u64 	%rd1, %rd9;
	cvta.to.global.u64 	%rd2, %rd7;
	cvta.to.global.u64 	%rd3, %rd5;
	cvta.to.global.u64 	%rd4, %rd6;
	cvta.to.global.u64 	%rd11, %rd10;
	cvta.to.global.u64 	%rd12, %rd8;
	ld.global.u32 	%r5, [%rd12];
	mov.u32 	%r1, %tid.x;
	add.s32 	%r2, %r5, %r1;
	ld.global.u8 	%rs1, [%rd11];
	setp.eq.s16 	%p5, %rs1, 0;
	@%p5 bra 	$L__BB4_4;
	ld.global.u32 	%r6, [%rd4];
	add.s32 	%r7, %r6, %r2;
	ld.global.u32 	%r3, [%rd3];
	setp.le.s32 	%p7, %r7, %r3;
	mov.pred 	%p10, -1;
	@%p7 bra 	$L__BB4_3;
	ld.global.u32 	%r8, [%rd2];
	add.s32 	%r9, %r8, %r2;
	setp.le.s32 	%p10, %r9, %r3;
$L__BB4_3:
	selp.u16 	%rs2, 1, 0, %p10;
	cvt.u64.u32 	%rd13, %r1;
	add.s64 	%rd14, %rd1, %rd13;
	st.global.u8 	[%rd14], %rs2;
	bra.uni 	$L__BB4_7;
$L__BB4_4:
	ld.global.u32 	%r10, [%rd4];
	add.s32 	%r11, %r10, %r2;
	ld.global.u32 	%r4, [%rd3];
	setp.le.s32 	%p9, %r11, %r4;
	mov.pred 	%p11, -1;
	@%p9 bra 	$L__BB4_6;
	ld.global.u32 	%r12, [%rd2];
	add.s32 	%r13, %r12, %r2;
	setp.le.s32 	%p11, %r13, %r4;
$L__BB4_6:
	selp.u16 	%rs3, 1, 0, %p11;
	cvt.u64.u32 	%rd15, %r1;
	add.s64 	%rd16, %rd1, %rd15;
	st.global.u8 	[%rd16], %rs3;
$L__BB4_7:
	ret;

}
	// .globl	_Z18filterBoundPLUS_LTPiS_S_S_PhPb
.visible .entry _Z18filterBoundPLUS_LTPiS_S_S_PhPb(
	.param .u64 .ptr .align 1 _Z18filterBoundPLUS_LTPiS_S_S_PhPb_param_0,
	.param .u64 .ptr .align 1 _Z18filterBoundPLUS_LTPiS_S_S_PhPb_param_1,
	.param .u64 .ptr .align 1 _Z18filterBoundPLUS_LTPiS_S_S_PhPb_param_2,
	.param .u64 .ptr .align 1 _Z18filterBoundPLUS_LTPiS_S_S_PhPb_param_3,
	.param .u64 .ptr .align 1 _Z18filterBoundPLUS_LTPiS_S_S_PhPb_param_4,
	.param .u64 .ptr .align 1 _Z18filterBoundPLUS_LTPiS_S_S_PhPb_param_5
)
{
	.reg .pred 	%p<12>;
	.reg .b16 	%rs<4>;
	.reg .b32 	%r<14>;
	.reg .b64 	%rd<17>;

	ld.param.u64 	%rd5, [_Z18filterBoundPLUS_LTPiS_S_S_PhPb_param_0];
	ld.param.u64 	%rd6, [_Z18filterBoundPLUS_LTPiS_S_S_PhPb_param_1];
	ld.param.u64 	%rd7, [_Z18filterBoundPLUS_LTPiS_S_S_PhPb_param_2];
	ld.param.u64 	%rd8, [_Z18filterBoundPLUS_LTPiS_S_S_PhPb_param_3];
	ld.param.u64 	%rd9, [_Z18filterBoundPLUS_LTPiS_S_S_PhPb_param_4];
	ld.param.u64 	%rd10, [_Z18filterBoundPLUS_LTPiS_S_S_PhPb_param_5];
	cvta.to.global.u64 	%rd1, %rd9;
	cvta.to.global.u64 	%rd2, %rd7;
	cvta.to.global.u64 	%rd3, %rd5;
	cvta.to.global.u64 	%rd4, %rd6;
	cvta.to.global.u64 	%rd11, %rd10;
	cvta.to.global.u64 	%rd12, %rd8;
	ld.global.u32 	%r5, [%rd12];
	mov.u32 	%r1, %tid.x;
	add.s32 	%r2, %r5, %r1;
	ld.global.u8 	%rs1, [%rd11];
	setp.eq.s16 	%p5, %rs1, 0;
	@%p5 bra 	$L__BB5_4;
	ld.global.u32 	%r6, [%rd4];
	add.s32 	%r7, %r6, %r2;
	ld.global.u32 	%r3, [%rd3];
	setp.lt.s32 	%p7, %r7, %r3;
	mov.pred 	%p10, -1;
	@%p7 bra 	$L__BB5_3;
	ld.global.u32 	%r8, [%rd2];
	add.s32 	%r9, %r8, %r2;
	setp.lt.s32 	%p10, %r9, %r3;
$L__BB5_3:
	selp.u16 	%rs2, 1, 0, %p10;
	cvt.u64.u32 	%rd13, %r1;
	add.s64 	%rd14, %rd1, %rd13;
	st.global.u8 	[%rd14], %rs2;
	bra.uni 	$L__BB5_7;
$L__BB5_4:
	ld.global.u32 	%r10, [%rd4];
	add.s32 	%r11, %r10, %r2;
	ld.global.u32 	%r4, [%rd3];
	setp.lt.s32 	%p9, %r11, %r4;
	mov.pred 	%p11, -1;
	@%p9 bra 	$L__BB5_6;
	ld.global.u32 	%r12, [%rd2];
	add.s32 	%r13, %r12, %r2;
	setp.lt.s32 	%p11, %r13, %r4;
$L__BB5_6:
	selp.u16 	%rs3, 1, 0, %p11;
	cvt.u64.u32 	%rd15, %r1;
	add.s64 	%rd16, %rd1, %rd15;
	st.global.u8 	[%rd16], %rs3;
$L__BB5_7:
	ret;

}
	// .globl	_Z19filterBoundMINUS_EQPiS_S_S_PhPb
.visible .entry _Z19filterBoundMINUS_EQPiS_S_S_PhPb(
	.param .u64 .ptr .align 1 _Z19filterBoundMINUS_EQPiS_S_S_PhPb_param_0,
	.param .u64 .ptr .align 1 _Z19filterBoundMINUS_EQPiS_S_S_PhPb_param_1,
	.param .u64 .ptr .align 1 _Z19filterBoundMINUS_EQPiS_S_S_PhPb_param_2,
	.param .u64 .ptr .align 1 _Z19filterBoundMINUS_EQPiS_S_S_PhPb_param_3,
	.param .u64 .ptr .align 1 _Z19filterBoundMINUS_EQPiS_S_S_PhPb_param_4,
	.param .u64 .ptr .align 1 _Z19filterBoundMINUS_EQPiS_S_S_PhPb_param_5
)
{
	.reg .pred 	%p<12>;
	.reg .b16 	%rs<4>;
	.reg .b32 	%r<14>;
	.reg .b64 	%rd<17>;

	ld.param.u64 	%rd5, [_Z19filterBoundMINUS_EQPiS_S_S_PhPb_param_0];
	ld.param.u64 	%rd6, [_Z19filterBoundMINUS_EQPiS_S_S_PhPb_param_1];
	ld.param.u64 	%rd7, [_Z19filterBoundMINUS_EQPiS_S_S_PhPb_param_2];
	ld.param.u64 	%rd8, [_Z19filterBoundMINUS_EQPiS_S_S_PhPb_param_3];
	ld.param.u64 	%rd9, [_Z19filterBoundMINUS_EQPiS_S_S_PhPb_param_4];
	ld.param.u64 	%rd10, [_Z19filterBoundMINUS_EQPiS_S_S_PhPb_param_5];
	cvta.to.global.u64 	%rd1, %rd9;
	cvta.to.global.u64 	%rd2, %rd7;
	cvta.to.global.u64 	%rd3, %rd5;
	cvta.to.global.u64 	%rd4, %rd6;
	cvta.to.global.u64 	%rd11, %rd10;
	cvta.to.global.u64 	%rd12, %rd8;
	ld.global.u32 	%r5, [%rd12];
	mov.u32 	%r1, %tid.x;
	add.s32 	%r2, %r5, %r1;
	ld.global.u8 	%rs1, [%rd11];
	setp.eq.s16 	%p5, %rs1, 0;
	@%p5 bra 	$L__BB6_4;
	ld.global.u32 	%r6, [%rd4];
	sub.s32 	%r7, %r2, %r6;
	ld.global.u32 	%r3, [%rd3];
	setp.eq.s32 	%p7, %r7, %r3;
	mov.pred 	%p10, -1;
	@%p7 bra 	$L__BB6_3;
	ld.global.u32 	%r8, [%rd2];
	sub.s32 	%r9, %r2, %r8;
	setp.eq.s32 	%p10, %r9, %r3;
$L__BB6_3:
	selp.u16 	%rs2, 1, 0, %p10;
	cvt.u64.u32 	%rd13, %r1;
	add.s64 	%rd14, %rd1, %rd13;
	st.global.u8 	[%rd14], %rs2;
	bra.uni 	$L__BB6_7;
$L__BB6_4:
	ld.global.u32 	%r10, [%rd4];
	sub.s32 	%r11, %r10, %r2;
	ld.global.u32 	%r4, [%rd3];
	setp.eq.s32 	%p9, %r11, %r4;
	mov.pred 	%p11, -1;
	@%p9 bra 	$L__BB6_6;
	ld.global.u32 	%r12, [%rd2];
	sub.s32 	%r13, %r12, %r2;
	setp.eq.s32 	%p11, %r13, %r4;
$L__BB6_6:
	selp.u16 	%rs3, 1, 0, %p11;
	cvt.u64.u32 	%rd15, %r1;
	add.s64 	%rd16, %rd1, %rd15;
	st.global.u8 	[%rd16], %rs3;
$L__BB6_7:
	ret;

}
	// .globl	_Z20filterBoundMINUS_NEQPiS_S_S_PhPb
.visible .entry _Z20filterBoundMINUS_NEQPiS_S_S_PhPb(
	.param .u64 .ptr .align 1 _Z20filterBoundMINUS_NEQPiS_S_S_PhPb_param_0,
	.param .u64 .ptr .align 1 _Z20filterBoundMINUS_NEQPiS_S_S_PhPb_param_1,
	.param .u64 .ptr .align 1 _Z20filterBoundMINUS_NEQPiS_S_S_PhPb_param_2,
	.param .u64 .ptr .align 1 _Z20filterBoundMINUS_NEQPiS_S_S_PhPb_param_3,
	.param .u64 .ptr .align 1 _Z20filterBoundMINUS_NEQPiS_S_S_PhPb_param_4,
	.param .u64 .ptr .align 1 _Z20filterBoundMINUS_NEQPiS_S_S_PhPb_param_5
)
{
	.reg .pred 	%p<12>;
	.reg .b16 	%rs<4>;
	.reg .b32 	%r<12>;
	.reg .b64 	%rd<17>;

	ld.param.u64 	%rd5, [_Z20filterBoundMINUS_NEQPiS_S_S_PhPb_param_0];
	ld.param.u64 	%rd6, [_Z20filterBoundMINUS_NEQPiS_S_S_PhPb_param_1];
	ld.param.u64 	%rd7, [_Z20filterBoundMINUS_NEQPiS_S_S_PhPb_param_2];
	ld.param.u64 	%rd8, [_Z20filterBoundMINUS_NEQPiS_S_S_PhPb_param_3];
	ld.param.u64 	%rd9, [_Z20filterBoundMINUS_NEQPiS_S_S_PhPb_param_4];
	ld.param.u64 	%rd10, [_Z20filterBoundMINUS_NEQPiS_S_S_PhPb_param_5];
	cvta.to.global.u64 	%rd1, %rd9;
	cvta.to.global.u64 	%rd2, %rd7;
	cvta.to.global.u64 	%rd3, %rd5;
	cvta.to.global.u64 	%rd4, %rd6;
	cvta.to.global.u64 	%rd11, %rd10;
	cvta.to.global.u64 	%rd12, %rd8;
	ld.global.u32 	%r5, [%rd12];
	mov.u32 	%r1, %tid.x;
	add.s32 	%r2, %r5, %r1;
	ld.global.u8 	%rs1, [%rd11];
	setp.eq.s16 	%p5, %rs1, 0;
	@%p5 bra 	$L__BB7_4;
	ld.global.u32 	%r3, [%rd4];
	sub.s32 	%r6, %r2, %r3;
	ld.global.u32 	%r7, [%rd3];
	setp.ne.s32 	%p7, %r6, %r7;
	mov.pred 	%p10, -1;
	@%p7 bra 	$L__BB7_3;
	ld.global.u32 	%r8, [%rd2];
	setp.ne.s32 	%p10, %r3, %r8;
$L__BB7_3:
	selp.u16 	%rs2, 1, 0, %p10;
	cvt.u64.u32 	%rd13, %r1;
	add.s64 	%rd14, %rd1, %rd13;
	st.global.u8 	[%rd14], %rs2;
	bra.uni 	$L__BB7_7;
$L__BB7_4:
	ld.global.u32 	%r4, [%rd4];
	sub.s32 	%r9, %r4, %r2;
	ld.global.u32 	%r10, [%rd3];
	setp.ne.s32 	%p9, %r9, %r10;
	mov.pred 	%p11, -1;
	@%p9 bra 	$L__BB7_6;
	ld.global.u32 	%r11, [%rd2];
	setp.ne.s32 	%p11, %r11, %r4;
$L__BB7_6:
	selp.u16 	%rs3, 1, 0, %p11;
	cvt.u64.u32 	%rd15, %r1;
	add.s64 	%rd16, %rd1, %rd15;
	st.global.u8 	[%rd16], %rs3;
$L__BB7_7:
	ret;

}
	// .globl	_Z20filterBoundMINUS_GEQPiS_S_S_PhPb
.visible .entry _Z20filterBoundMINUS_GEQPiS_S_S_PhPb(
	.param .u64 .ptr .align 1 _Z20filterBoundMINUS_GEQPiS_S_S_PhPb_param_0,
	.param .u64 .ptr .align 1 _Z20filterBoundMINUS_GEQPiS_S_S_PhPb_param_1,
	.param .u64 .ptr .align 1 _Z20filterBoundMINUS_GEQPiS_S_S_PhPb_param_2,
	.param .u64 .ptr .align 1 _Z20filterBoundMINUS_GEQPiS_S_S_PhPb_param_3,
	.param .u64 .ptr .align 1 _Z20filterBoundMINUS_GEQPiS_S_S_PhPb_param_4,
	.param .u64 .ptr .align 1 _Z20filterBoundMINUS_GEQPiS_S_S_PhPb_param_5
)
{
	.reg .pred 	%p<12>;
	.reg .b16 	%rs<4>;
	.reg .b32 	%r<14>;
	.reg .b64 	%rd<17>;

	ld.param.u64 	%rd5, [_Z20filterBoundMINUS_GEQPiS_S_S_PhPb_param_0];
	ld.param.u64 	%rd6, [_Z20filterBoundMINUS_GEQPiS_S_S_PhPb_param_1];
	ld.param.u64 	%rd7, [_Z20filterBoundMINUS_GEQPiS_S_S_PhPb_param_2];
	ld.param.u64 	%rd8, [_Z20filterBoundMINUS_GEQPiS_S_S_PhPb_param_3];
	ld.param.u64 	%rd9, [_Z20filterBoundMINUS_GEQPiS_S_S_PhPb_param_4];
	ld.param.u64 	%rd10, [_Z20filterBoundMINUS_GEQPiS_S_S_PhPb_param_5];
	cvta.to.global.u64 	%rd1, %rd9;
	cvta.to.global.u64 	%rd2, %rd7;
	cvta.to.global.u64 	%rd3, %rd5;
	cvta.to.global.u64 	%rd4, %rd6;
	cvta.to.global.u64 	%rd11, %rd10;
	cvta.to.global.u64 	%rd12, %rd8;
	ld.global.u32 	%r5, [%rd12];
	mov.u32 	%r1, %tid.x;
	add.s32 	%r2, %r5, %r1;
	ld.global.u8 	%rs1, [%rd11];
	setp.eq.s16 	%p5, %rs1, 0;
	@%p5 bra 	$L__BB8_4;
	ld.global.u32 	%r6, [%rd4];
	sub.s32 	%r7, %r2, %r6;
	ld.global.u32 	%r3, [%rd3];
	setp.ge.s32 	%p7, %r7, %r3;
	mov.pred 	%p10, -1;
	@%p7 bra 	$L__BB8_3;
	ld.global.u32 	%r8, [%rd2];
	sub.s32 	%r9, %r2, %r8;
	setp.ge.s32 	%p10, %r9, %r3;
$L__BB8_3:
	selp.u16 	%rs2, 1, 0, %p10;
	cvt.u64.u32 	%rd13, %r1;
	add.s64 	%rd14, %rd1, %rd13;
	st.global.u8 	[%rd14], %rs2;
	bra.uni 	$L__BB8_7;
$L__BB8_4:
	ld.global.u32 	%r10, [%rd4];
	sub.s32 	%r11, %r10, %r2;
	ld.global.u32 	%r4, [%rd3];
	setp.ge.s32 	%p9, %r11, %r4;
	mov.pred 	%p11, -1;
	@%p9 bra 	$L__BB8_6;
	ld.global.u32 	%r12, [%rd2];
	sub.s32 	%r13, %r12, %r2;
	setp.ge.s32 	%p11, %r13, %r4;
$L__BB8_6:
	selp.u16 	%rs3, 1, 0, %p11;
	cvt.u64.u32 	%rd15, %r1;
	add.s64 	%rd16, %rd1, %rd15;
	st.global.u8 	[%rd16], %rs3;
$L__BB8_7:
	ret;

}
	// .globl	_Z19filterBoundMINUS_GTPiS_S_S_PhPb
.visible .entry _Z19filterBoundMINUS_GTPiS_S_S_PhPb(
	.param .u64 .ptr .align 1 _Z19filterBoundMINUS_GTPiS_S_S_PhPb_param_0,
	.param .u64 .ptr .align 1 _Z19filterBoundMINUS_GTPiS_S_S_PhPb_param_1,
	.param .u64 .ptr .align 1 _Z19filterBoundMINUS_GTPiS_S_S_PhPb_param_2,
	.param .u64 .ptr .align 1 _Z19filterBoundMINUS_GTPiS_S_S_PhPb_param_3,
	.param .u64 .ptr .align 1 _Z19filterBoundMINUS_GTPiS_S_S_PhPb_param_4,
	.param .u64 .ptr .align 1 _Z19filterBoundMINUS_GTPiS_S_S_PhPb_param_5
)
{
	.reg .pred 	%p<12>;
	.reg .b16 	%rs<4>;
	.reg .b32 	%r<14>;
	.reg .b64 	%rd<17>;

	ld.param.u64 	%rd5, [_Z19filterBoundMINUS_GTPiS_S_S_PhPb_param_0];
	ld.param.u64 	%rd6, [_Z19filterBoundMINUS_GTPiS_S_S_PhPb_param_1];
	ld.param.u64 	%rd7, [_Z19filterBoundMINUS_GTPiS_S_S_PhPb_param_2];
	ld.param.u64 	%rd8, [_Z19filterBoundMINUS_GTPiS_S_S_PhPb_param_3];
	ld.param.u64 	%rd9, [_Z19filterBoundMINUS_GTPiS_S_S_PhPb_param_4];
	ld.param.u64 	%rd10, [_Z19filterBoundMINUS_GTPiS_S_S_PhPb_param_5];
	cvta.to.global.u64 	%rd1, %rd9;
	cvta.to.global.u64 	%rd2, %rd7;
	cvta.to.global.u64 	%rd3, %rd5;
	cvta.to.global.u64 	%rd4, %rd6;
	cvta.to.global.u64 	%rd11, %rd10;
	cvta.to.global.u64 	%rd12, %rd8;
	ld.global.u32 	%r5, [%rd12];
	mov.u32 	%r1, %tid.x;
	add.s32 	%r2, %r5, %r1;
	ld.global.u8 	%rs1, [%rd11];
	setp.eq.s16 	%p5, %rs1, 0;
	@%p5 bra 	$L__BB9_4;
	ld.global.u32 	%r6, [%rd4];
	sub.s32 	%r7, %r2, %r6;
	ld.global.u32 	%r3, [%rd3];
	setp.gt.s32 	%p7, %r7, %r3;
	mov.pred 	%p10, -1;
	@%p7 bra 	$L__BB9_3;
	ld.global.u32 	%r8, [%rd2];
	sub.s32 	%r9, %r2, %r8;
	setp.gt.s32 	%p10, %r9, %r3;
$L__BB9_3:
	selp.u16 	%rs2, 1, 0, %p10;
	cvt.u64.u32 	%rd13, %r1;
	add.s64 	%rd14, %rd1, %rd13;
	st.global.u8 	[%rd14], %rs2;
	bra.uni 	$L__BB9_7;
$L__BB9_4:
	ld.global.u32 	%r10, [%rd4];
	sub.s32 	%r11, %r10, %r2;
	ld.global.u32 	%r4, [%rd3];
	setp.gt.s32 	%p9, %r11, %r4;
	mov.pred 	%p11, -1;
	@%p9 bra 	$L__BB9_6;
	ld.global.u32 	%r12, [%rd2];
	sub.s32 	%r13, %r12, %r2;
	setp.gt.s32 	%p11, %r13, %r4;
$L__BB9_6:
	selp.u16 	%rs3, 1, 0, %p11;
	cvt.u64.u32 	%rd15, %r1;
	add.s64 	%rd16, %rd1, %rd15;
	st.global.u8 	[%rd16], %rs3;
$L__BB9_7:
	ret;

}
	// .globl	_Z20filterBoundMINUS_LEQPiS_S_S_PhPb
.visible .entry _Z20filterBoundMINUS_LEQPiS_S_S_PhPb(
	.param .u64 .ptr .align 1 _Z20filterBoundMINUS_LEQPiS_S_S_PhPb_param_0,
	.param .u64 .ptr .align 1 _Z20filterBoundMINUS_LEQPiS_S_S_PhPb_param_1,
	.param .u64 .ptr .align 1 _Z20filterBoundMINUS_LEQPiS_S_S_PhPb_param_2,
	.param .u64 .ptr .align 1 _Z20filterBoundMINUS_LEQPiS_S_S_PhPb_param_3,
	.param .u64 .ptr .align 1 _Z20filterBoundMINUS_LEQPiS_S_S_PhPb_param_4,
	.param .u64 .ptr .align 1 _Z20filterBoundMINUS_LEQPiS_S_S_PhPb_param_5
)
{
	.reg .pred 	%p<12>;
	.reg .b16 	%rs<4>;
	.reg .b32 	%r<14>;
	.reg .b64 	%rd<17>;

	ld.param.u64 	%rd5, [_Z20filterBoundMINUS_LEQPiS_S_S_PhPb_param_0];
	ld.param.u64 	%rd6, [_Z20filterBoundMINUS_LEQPiS_S_S_PhPb_param_1];
	ld.param.u64 	%rd7, [_Z20filterBoundMINUS_LEQPiS_S_S_PhPb_param_2];
	ld.param.u64 	%rd8, [_Z20filterBoundMINUS_LEQPiS_S_S_PhPb_param_3];
	ld.param.u64 	%rd9, [_Z20filterBoundMINUS_LEQPiS_S_S_PhPb_param_4];
	ld.param.u64 	%rd10, [_Z20filterBoundMINUS_LEQPiS_S_S_PhPb_param_5];
	cvta.to.global.u64 	%rd1, %rd9;
	cvta.to.global.u64 	%rd2, %rd7;
	cvta.to.global.u64 	%rd3, %rd5;
	cvta.to.global.u64 	%rd4, %rd6;
	cvta.to.global.u64 	%rd11, %rd10;
	cvta.to.global.u64 	%rd12, %rd8;
	ld.global.u32 	%r5, [%rd12];
	mov.u32 	%r1, %tid.x;
	add.s32 	%r2, %r5, %r1;
	ld.global.u8 	%rs1, [%rd11];
	setp.eq.s16 	%p5, %rs1, 0;
	@%p5 bra 	$L__BB10_4;
	ld.global.u32 	%r6, [%rd4];
	sub.s32 	%r7, %r2, %r6;
	ld.global.u32 	%r3, [%rd3];
	setp.le.s32 	%p7, %r7, %r3;
	mov.pred 	%p10, -1;
	@%p7 bra 	$L__BB10_3;
	ld.global.u32 	%r8, [%rd2];
	sub.s32 	%r9, %r2, %r8;
	setp.le.s32 	%p10, %r9, %r3;
$L__BB10_3:
	selp.u16 	%rs2, 1, 0, %p10;
	cvt.u64.u32 	%rd13, %r1;
	add.s64 	%rd14, %rd1, %rd13;
	st.global.u8 	[%rd14], %rs2;
	bra.uni 	$L__BB10_7;
$L__BB10_4:
	ld.global.u32 	%r10, [%rd4];
	sub.s32 	%r11, %r10, %r2;
	ld.global.u32 	%r4, [%rd3];
	setp.le.s32 	%p9, %r11, %r4;
	mov.pred 	%p11, -1;
	@%p9 bra 	$L__BB10_6;
	ld.global.u32 	%r12, [%rd2];
	sub.s32 	%r13, %r12, %r2;
	setp.le.s32 	%p11, %r13, %r4;
$L__BB10_6:
	selp.u16 	%rs3, 1, 0, %p11;
	cvt.u64.u32 	%rd15, %r1;
	add.s64 	%rd16, %rd1, %rd15;
	st.global.u8 	[%rd16], %rs3;
$L__BB10_7:
	ret;

}
	// .globl	_Z19filterBoundMINUS_LTPiS_S_S_PhPb
.visible .entry _Z19filterBoundMINUS_LTPiS_S_S_PhPb(
	.param .u64 .ptr .align 1 _Z19filterBoundMINUS_LTPiS_S_S_PhPb_param_0,
	.param .u64 .ptr .align 1 _Z19filterBoundMINUS_LTPiS_S_S_PhPb_param_1,
	.param .u64 .ptr .align 1 _Z19filterBoundMINUS_LTPiS_S_S_PhPb_param_2,
	.param .u64 .ptr .align 1 _Z19filterBoundMINUS_LTPiS_S_S_PhPb_param_3,
	.param .u64 .ptr .align 1 _Z19filterBoundMINUS_LTPiS_S_S_PhPb_param_4,
	.param .u64 .ptr .align 1 _Z19filterBoundMINUS_LTPiS_S_S_PhPb_param_5
)
{
	.reg .pred 	%p<12>;
	.reg .b16 	%rs<4>;
	.reg .b32 	%r<14>;
	.reg .b64 	%rd<17>;

	ld.param.u64 	%rd5, [_Z19filterBoundMINUS_LTPiS_S_S_PhPb_param_0];
	ld.param.u64 	%rd6, [_Z19filterBoundMINUS_LTPiS_S_S_PhPb_param_1];
	ld.param.u64 	%rd7, [_Z19filterBoundMINUS_LTPiS_S_S_PhPb_param_2];
	ld.param.u64 	%rd8, [_Z19filterBoundMINUS_LTPiS_S_S_PhPb_param_3];
	ld.param.u64 	%rd9, [_Z19filterBoundMINUS_LTPiS_S_S_PhPb_param_4];
	ld.param.u64 	%rd10, [_Z19filterBoundMINUS_LTPiS_S_S_PhPb_param_5];
	cvta.to.global.u64 	%rd1, %rd9;
	cvta.to.global.u64 	%rd2, %rd7;
	cvta.to.global.u64 	%rd3, %rd5;
	cvta.to.global.u64 	%rd4, %rd6;
	cvta.to.global.u64 	%rd11, %rd10;
	cvta.to.global.u64 	%rd12, %rd8;
	ld.global.u32 	%r5, [%rd12];
	mov.u32 	%r1, %tid.x;
	add.s32 	%r2, %r5, %r1;
	ld.global.u8 	%rs1, [%rd11];
	setp.eq.s16 	%p5, %rs1, 0;
	@%p5 bra 	$L__BB11_4;
	ld.global.u32 	%r6, [%rd4];
	sub.s32 	%r7, %r2, %r6;
	ld.global.u32 	%r3, [%rd3];
	setp.lt.s32 	%p7, %r7, %r3;
	mov.pred 	%p10, -1;
	@%p7 bra 	$L__BB11_3;
	ld.global.u32 	%r8, [%rd2];
	sub.s32 	%r9, %r2, %r8;
	setp.lt.s32 	%p10, %r9, %r3;
$L__BB11_3:
	selp.u16 	%rs2, 1, 0, %p10;
	cvt.u64.u32 	%rd13, %r1;
	add.s64 	%rd14, %rd1, %rd13;
	st.global.u8 	[%rd14], %rs2;
	bra.uni 	$L__BB11_7;
$L__BB11_4:
	ld.global.u32 	%r10, [%rd4];
	sub.s32 	%r11, %r10, %r2;
	ld.global.u32 	%r4, [%rd3];
	setp.lt.s32 	%p9, %r11, %r4;
	mov.pred 	%p11, -1;
	@%p9 bra 	$L__BB11_6;
	ld.global.u32 	%r12, [%rd2];
	sub.s32 	%r13, %r12, %r2;
	setp.lt.s32 	%p11, %r13, %r4;
$L__BB11_6:
	selp.u16 	%rs3, 1, 0, %p11;
	cvt.u64.u32 	%rd15, %r1;
	add.s64 	%rd16, %rd1, %rd15;
	st.global.u8 	[%rd16], %rs3;
$L__BB11_7:
	ret;

}
	// .globl	_Z24filterBoundMULTIPLIES_EQPiS_S_S_PhPb
.visible .entry _Z24filterBoundMULTIPLIES_EQPiS_S_S_PhPb(
	.param .u64 .ptr .align 1 _Z24filterBoundMULTIPLIES_EQPiS_S_S_PhPb_param_0,
	.param .u64 .ptr .align 1 _Z24filterBoundMULTIPLIES_EQPiS_S_S_PhPb_param_1,
	.param .u64 .ptr .align 1 _Z24filterBoundMULTIPLIES_EQPiS_S_S_PhPb_param_2,
	.param .u64 .ptr .align 1 _Z24filterBoundMULTIPLIES_EQPiS_S_S_PhPb_param_3,
	.param .u64 .ptr .align 1 _Z24filterBoundMULTIPLIES_EQPiS_S_S_PhPb_param_4,
	.param .u64 .ptr .align 1 _Z24filterBoundMULTIPLIES_EQPiS_S_S_PhPb_param_5
)
{
	.reg .pred 	%p<12>;
	.reg .b16 	%rs<4>;
	.reg .b32 	%r<14>;
	.reg .b64 	%rd<17>;

	ld.param.u64 	%rd5, [_Z24filterBoundMULTIPLIES_EQPiS_S_S_PhPb_param_0];
	ld.param.u64 	%rd6, [_Z24filterBoundMULTIPLIES_EQPiS_S_S_PhPb_param_1];
	ld.param.u64 	%rd7, [_Z24filterBoundMULTIPLIES_EQPiS_S_S_PhPb_param_2];
	ld.param.u64 	%rd8, [_Z24filterBoundMULTIPLIES_EQPiS_S_S_PhPb_param_3];
	ld.param.u64 	%rd9, [_Z24filterBoundMULTIPLIES_EQPiS_S_S_PhPb_param_4];
	ld.param.u64 	%rd10, [_Z24filterBoundMULTIPLIES_EQPiS_S_S_PhPb_param_5];
	cvta.to.global.u64 	%rd1, %rd9;
	cvta.to.global.u64 	%rd2, %rd7;
	cvta.to.global.u64 	%rd3, %rd5;
	cvta.to.global.u64 	%rd4, %rd6;
	cvta.to.global.u64 	%rd11, %rd10;
	cvta.to.global.u64 	%rd12, %rd8;
	ld.global.u32 	%r5, [%rd12];
	mov.u32 	%r1, %tid.x;
	add.s32 	%r2, %r5, %r1;
	ld.global.u8 	%rs1, [%rd11];
	setp.eq.s16 	%p5, %rs1, 0;
	@%p5 bra 	$L__BB12_4;
	ld.global.u32 	%r6, [%rd4];
	mul.lo.s32 	%r7, %r6, %r2;
	ld.global.u32 	%r3, [%rd3];
	setp.eq.s32 	%p7, %r7, %r3;
	mov.pred 	%p10, -1;
	@%p7 bra 	$L__BB12_3;
	ld.global.u32 	%r8, [%rd2];
	mul.lo.s32 	%r9, %r8, %r2;
	setp.eq.s32 	%p10, %r9, %r3;
$L__BB12_3:
	selp.u16 	%rs2, 1, 0, %p10;
	cvt.u64.u32 	%rd13, %r1;
	add.s64 	%rd14, %rd1, %rd13;
	st.global.u8 	[%rd14], %rs2;
	bra.uni 	$L__BB12_7;
$L__BB12_4:
	ld.global.u32 	%r10, [%rd4];
	mul.lo.s32 	%r11, %r10, %r2;
	ld.global.u32 	%r4, [%rd3];
	setp.eq.s32 	%p9, %r11, %r4;
	mov.pred 	%p11, -1;
	@%p9 bra 	$L__BB12_6;
	ld.global.u32 	%r12, [%rd2];
	mul.lo.s32 	%r13, %r12, %r2;
	setp.eq.s32 	%p11, %r13, %r4;
$L__BB12_6:
	selp.u16 	%rs3, 1, 0, %p11;
	cvt.u64.u32 	%rd15, %r1;
	add.s64 	%rd16, %rd1, %rd15;
	st.global.u8 	[%rd16], %rs3;
$L__BB12_7:
	ret;

}
	// .globl	_Z25filterBoundMULTIPLIES_NEQPiS_S_S_PhPb
.visible .entry _Z25filterBoundMULTIPLIES_NEQPiS_S_S_PhPb(
	.param .u64 .ptr .align 1 _Z25filterBoundMULTIPLIES_NEQPiS_S_S_PhPb_param_0,
	.param .u64 .ptr .align 1 _Z25filterBoundMULTIPLIES_NEQPiS_S_S_PhPb_param_1,
	.param .u64 .ptr .align 1 _Z25filterBoundMULTIPLIES_NEQPiS_S_S_PhPb_param_2,
	.param .u64 .ptr .align 1 _Z25filterBoundMULTIPLIES_NEQPiS_S_S_PhPb_param_3,
	.param .u64 .ptr .align 1 _Z25filterBoundMULTIPLIES_NEQPiS_S_S_PhPb_param_4,
	.param .u64 .ptr .align 1 _Z25filterBoundMULTIPLIES_NEQPiS_S_S_PhPb_param_5
)
{
	.reg .pred 	%p<12>;
	.reg .b16 	%rs<4>;
	.reg .b32 	%r<14>;
	.reg .b64 	%rd<17>;

	ld.param.u64 	%rd5, [_Z25filterBoundMULTIPLIES_NEQPiS_S_S_PhPb_param_0];
	ld.param.u64 	%rd6, [_Z25filterBoundMULTIPLIES_NEQPiS_S_S_PhPb_param_1];
	ld.param.u64 	%rd7, [_Z25filterBoundMULTIPLIES_NEQPiS_S_S_PhPb_param_2];
	ld.param.u64 	%rd8, [_Z25filterBoundMULTIPLIES_NEQPiS_S_S_PhPb_param_3];
	ld.param.u64 	%rd9, [_Z25filterBoundMULTIPLIES_NEQPiS_S_S_PhPb_param_4];
	ld.param.u64 	%rd10, [_Z25filterBoundMULTIPLIES_NEQPiS_S_S_PhPb_param_5];
	cvta.to.global.u64 	%rd1, %rd9;
	cvta.to.global.u64 	%rd2, %rd7;
	cvta.to.global.u64 	%rd3, %rd5;
	cvta.to.global.u64 	%rd4, %rd6;
	cvta.to.global.u64 	%rd11, %rd10;
	cvta.to.global.u64 	%rd12, %rd8;
	ld.global.u32 	%r5, [%rd12];
	mov.u32 	%r1, %tid.x;
	add.s32 	%r2, %r5, %r1;
	ld.global.u8 	%rs1, [%rd11];
	setp.eq.s16 	%p5, %rs1, 0;
	@%p5 bra 	$L__BB13_4;
	ld.global.u32 	%r6, [%rd4];
	mul.lo.s32 	%r3, %r6, %r2;
	ld.global.u32 	%r7, [%rd3];
	setp.ne.s32 	%p7, %r3, %r7;
	mov.pred 	%p10, -1;
	@%p7 bra 	$L__BB13_3;
	ld.global.u32 	%r8, [%rd2];
	mul.lo.s32 	%r9, %r8, %r2;
	setp.ne.s32 	%p10, %r9, %r3;
$L__BB13_3:
	selp.u16 	%rs2, 1, 0, %p10;
	cvt.u64.u32 	%rd13, %r1;
	add.s64 	%rd14, %rd1, %rd13;
	st.global.u8 	[%rd14], %rs2;
	bra.uni 	$L__BB13_7;
$L__BB13_4:
	ld.global.u32 	%r10, [%rd4];
	mul.lo.s32 	%r4, %r10, %r2;
	ld.global.u32 	%r11, [%rd3];
	setp.ne.s32 	%p9, %r4, %r11;
	mov.pred 	%p11, -1;
	@%p9 bra 	$L__BB13_6;
	ld.global.u32 	%r12, [%rd2];
	mul.lo.s32 	%r13, %r12, %r2;
	setp.ne.s32 	%p11, %r13, %r4;
$L__BB13_6:
	selp.u16 	%rs3, 1, 0, %p11;
	cvt.u64.u32 	%rd15, %r1;
	add.s64 	%rd16, %rd1, %rd15;
	st.global.u8 	[%rd16], %rs3;
$L__BB13_7:
	ret;

}
	// .globl	_Z25filterBoundMULTIPLIES_GEQPiS_S_S_PhPb
.visible .entry _Z25filterBoundMULTIPLIES_GEQPiS_S_S_PhPb(
	.param .u64 .ptr .align 1 _Z25filterBoundMULTIPLIES_GEQPiS_S_S_PhPb_param_0,
	.param .u64 .ptr .align 1 _Z25filterBoundMULTIPLIES_GEQPiS_S_S_PhPb_param_1,
	.param .u64 .ptr .align 1 _Z25filterBoundMULTIPLIES_GEQPiS_S_S_PhPb_param_2,
	.param .u64 .ptr .align 1 _Z25filterBoundMULTIPLIES_GEQPiS_S_S_PhPb_param_3,
	.param .u64 .ptr .align 1 _Z25filterBoundMULTIPLIES_GEQPiS_S_S_PhPb_param_4,
	.param .u64 .ptr .align 1 _Z25filterBoundMULTIPLIES_GEQPiS_S_S_PhPb_param_5
)
{
	.reg .pred 	%p<12>;
	.reg .b16 	%rs<4>;
	.reg .b32 	%r<14>;
	.reg .b64 	%rd<17>;

	ld.param.u64 	%rd5, [_Z25filterBoundMULTIPLIES_GEQPiS_S_S_PhPb_param_0];
	ld.param.u64 	%rd6, [_Z25filterBoundMULTIPLIES_GEQPiS_S_S_PhPb_param_1];
	ld.param.u64 	%rd7, [_Z25filterBoundMULTIPLIES_GEQPiS_S_S_PhPb_param_2];
	ld.param.u64 	%rd8, [_Z25filterBoundMULTIPLIES_GEQPiS_S_S_PhPb_param_3];
	ld.param.u64 	%rd9, [_Z25filterBoundMULTIPLIES_GEQPiS_S_S_PhPb_param_4];
	ld.param.u64 	%rd10, [_Z25filterBoundMULTIPLIES_GEQPiS_S_S_PhPb_param_5];
	cvta.to.global.u64 	%rd1, %rd9;
	cvta.to.global.u64 	%rd2, %rd7;
	cvta.to.global.u64 	%rd3, %rd5;
	cvta.to.global.u64 	%rd4, %rd6;
	cvta.to.global.u64 	%rd11, %rd10;
	cvta.to.global.u64 	%rd12, %rd8;
	ld.global.u32 	%r5, [%rd12];
	mov.u32 	%r1, %tid.x;
	add.s32 	%r2, %r5, %r1;
	ld.global.u8 	%rs1, [%rd11];
	setp.eq.s16 	%p5, %rs1, 0;
	@%p5 bra 	$L__BB14_4;
	ld.global.u32 	%r6, [%rd4];
	mul.lo.s32 	%r7, %r6, %r2;
	ld.global.u32 	%r3, [%rd3];
	setp.ge.s32 	%p7, %r7, %r3;
	mov.pred 	%p10, -1;
	@%p7 bra 	$L__BB14_3;
	ld.global.u32 	%r8, [%rd2];
	mul.lo.s32 	%r9, %r8, %r2;
	setp.ge.s32 	%p10, %r9, %r3;
$L__BB14_3:
	selp.u16 	%rs2, 1, 0, %p10;
	cvt.u64.u32 	%rd13, %r1;
	add.s64 	%rd14, %rd1, %rd13;
	st.global.u8 	[%rd14], %rs2;
	bra.uni 	$L__BB14_7;
$L__BB14_4:
	ld.global.u32 	%r10, [%rd4];
	mul.lo.s32 	%r11, %r10, %r2;
	ld.global.u32 	%r4, [%rd3];
	setp.ge.s32 	%p9, %r11, %r4;
	mov.pred 	%p11, -1;
	@%p9 bra 	$L__BB14_6;
	ld.global.u32 	%r12, [%rd2];
	mul.lo.s32 	%r13, %r12, %r2;
	setp.ge.s32 	%p11, %r13, %r4;
$L__BB14_6:
	selp.u16 	%rs3, 1, 0, %p11;
	cvt.u64.u32 	%rd15, %r1;
	add.s64 	%rd16, %rd1, %rd15;
	st.global.u8 	[%rd16], %rs3;
$L__BB14_7:
	ret;

}
	// .globl	_Z24filterBoundMULTIPLIES_GTPiS_S_S_PhPb
.visible .entry _Z24filterBoundMULTIPLIES_GTPiS_S_S_PhPb(
	.param .u64 .ptr .align 1 _Z24filterBoundMULTIPLIES_GTPiS_S_S_PhPb_param_0,
	.param .u64 .ptr .align 1 _Z24filterBoundMULTIPLIES_GTPiS_S_S_PhPb_param_1,
	.param .u64 .ptr .align 1 _Z24filterBoundMULTIPLIES_GTPiS_S_S_PhPb_param_2,
	.param .u64 .ptr .align 1 _Z24filterBoundMULTIPLIES_GTPiS_S_S_PhPb_param_3,
	.param .u64 .ptr .align 1 _Z24filterBoundMULTIPLIES_GTPiS_S_S_PhPb_param_4,
	.param .u64 .ptr .align 1 _Z24filterBoundMULTIPLIES_GTPiS_S_S_PhPb_param_5
)
{
	.reg .pred 	%p<12>;
	.reg .b16 	%rs<4>;
	.reg .b32 	%r<14>;
	.reg .b64 	%rd<17>;

	ld.param.u64 	%rd5, [_Z24filterBoundMULTIPLIES_GTPiS_S_S_PhPb_param_0];
	ld.param.u64 	%rd6, [_Z24filterBoundMULTIPLIES_GTPiS_S_S_PhPb_param_1];
	ld.param.u64 	%rd7, [_Z24filterBoundMULTIPLIES_GTPiS_S_S_PhPb_param_2];
	ld.param.u64 	%rd8, [_Z24filterBoundMULTIPLIES_GTPiS_S_S_PhPb_param_3];
	ld.param.u64 	%rd9, [_Z24filterBoundMULTIPLIES_GTPiS_S_S_PhPb_param_4];
	ld.param.u64 	%rd10, [_Z24filterBoundMULTIPLIES_GTPiS_S_S_PhPb_param_5];
	cvta.to.global.u64 	%rd1, %rd9;
	cvta.to.global.u64 	%rd2, %rd7;
	cvta.to.global.u64 	%rd3, %rd5;
	cvta.to.global.u64 	%rd4, %rd6;
	cvta.to.global.u64 	%rd11, %rd10;
	cvta.to.global.u64 	%rd12, %rd8;
	ld.global.u32 	%r5, [%rd12];
	mov.u32 	%r1, %tid.x;
	add.s32 	%r2, %r5, %r1;
	ld.global.u8 	%rs1, [%rd11];
	setp.eq.s16 	%p5, %rs1, 0;
	@%p5 bra 	$L__BB15_4;
	ld.global.u32 	%r6, [%rd4];
	mul.lo.s32 	%r7, %r6, %r2;
	ld.global.u32 	%r3, [%rd3];
	setp.gt.s32 	%p7, %r7, %r3;
	mov.pred 	%p10, -1;
	@%p7 bra 	$L__BB15_3;
	ld.global.u32 	%r8, [%rd2];
	mul.lo.s32 	%r9, %r8, %r2;
	setp.gt.s32 	%p10, %r9, %r3;
$L__BB15_3:
	selp.u16 	%rs2, 1, 0, %p10;
	cvt.u64.u32 	%rd13, %r1;
	add.s64 	%rd14, %rd1, %rd13;
	st.global.u8 	[%rd14], %rs2;
	bra.uni 	$L__BB15_7;
$L__BB15_4:
	ld.global.u32 	%r10, [%rd4];
	mul.lo.s32 	%r11, %r10, %r2;
	ld.global.u32 	%r4, [%rd3];
	setp.gt.s32 	%p9, %r11, %r4;
	mov.pred 	%p11, -1;
	@%p9 bra 	$L__BB15_6;
	ld.global.u32 	%r12, [%rd2];
	mul.lo.s32 	%r13, %r12, %r2;
	setp.gt.s32 	%p11, %r13, %r4;
$L__BB15_6:
	selp.u16 	%rs3, 1, 0, %p11;
	cvt.u64.u32 	%rd15, %r1;
	add.s64 	%rd16, %rd1, %rd15;
	st.global.u8 	[%rd16], %rs3;
$L__BB15_7:
	ret;

}
	// .globl	_Z25filterBoundMULTIPLIES_LEQPiS_S_S_PhPb
.visible .entry _Z25filterBoundMULTIPLIES_LEQPiS_S_S_PhPb(
	.param .u64 .ptr .align 1 _Z25filterBoundMULTIPLIES_LEQPiS_S_S_PhPb_param_0,
	.param .u64 .ptr .align 1 _Z25filterBoundMULTIPLIES_LEQPiS_S_S_PhPb_param_1,
	.param .u64 .ptr .align 1 _Z25filterBoundMULTIPLIES_LEQPiS_S_S_PhPb_param_2,
	.param .u64 .ptr .align 1 _Z25filterBoundMULTIPLIES_LEQPiS_S_S_PhPb_param_3,
	.param .u64 .ptr .align 1 _Z25filterBoundMULTIPLIES_LEQPiS_S_S_PhPb_param_4,
	.param .u64 .ptr .align 1 _Z25filterBoundMULTIPLIES_LEQPiS_S_S_PhPb_param_5
)
{
	.reg .pred 	%p<12>;
	.reg .b16 	%rs<4>;
	.reg .b32 	%r<14>;
	.reg .b64 	%rd<17>;

	ld.param.u64 	%rd5, [_Z25filterBoundMULTIPLIES_LEQPiS_S_S_PhPb_param_0];
	ld.param.u64 	%rd6, [_Z25filterBoundMULTIPLIES_LEQPiS_S_S_PhPb_param_1];
	ld.param.u64 	%rd7, [_Z25filterBoundMULTIPLIES_LEQPiS_S_S_PhPb_param_2];
	ld.param.u64 	%rd8, [_Z25filterBoundMULTIPLIES_LEQPiS_S_S_PhPb_param_3];
	ld.param.u64 	%rd9, [_Z25filterBoundMULTIPLIES_LEQPiS_S_S_PhPb_param_4];
	ld.param.u64 	%rd10, [_Z25filterBoundMULTIPLIES_LEQPiS_S_S_PhPb_param_5];
	cvta.to.global.u64 	%rd1, %rd9;
	cvta.to.global.u64 	%rd2, %rd7;
	cvta.to.global.u64 	%rd3, %rd5;
	cvta.to.global.u64 	%rd4, %rd6;
	cvta.to.global.u64 	%rd11, %rd10;
	cvta.to.global.u64 	%rd12, %rd8;
	ld.global.u32 	%r5, [%rd12];
	mov.u32 	%r1, %tid.x;
	add.s32 	%r2, %r5, %r1;
	ld.global.u8 	%rs1, [%rd11];
	setp.eq.s16 	%p5, %rs1, 0;
	@%p5 bra 	$L__BB16_4;
	ld.global.u32 	%r6, [%rd4];
	mul.lo.s32 	%r7, %r6, %r2;
	ld.global.u32 	%r3, [%rd3];
	setp.le.s32 	%p7, %r7, %r3;
	mov.pred 	%p10, -1;
	@%p7 bra 	$L__BB16_3;
	ld.global.u32 	%r8, [%rd2];
	mul.lo.s32 	%r9, %r8, %r2;
	setp.le.s32 	%p10, %r9, %r3;
$L__BB16_3:
	selp.u16 	%rs2, 1, 0, %p10;
	cvt.u64.u32 	%rd13, %r1;
	add.s64 	%rd14, %rd1, %rd13;
	st.global.u8 	[%rd14], %rs2;
	bra.uni 	$L__BB16_7;
$L__BB16_4:
	ld.global.u32 	%r10, [%rd4];
	mul.lo.s32 	%r11, %r10, %r2;
	ld.global.u32 	%r4, [%rd3];
	setp.le.s32 	%p9, %r11, %r4;
	mov.pred 	%p11, -1;
	@%p9 bra 	$L__BB16_6;
	ld.global.u32 	%r12, [%rd2];
	mul.lo.s32 	%r13, %r12, %r2;
	setp.le.s32 	%p11, %r13, %r4;
$L__BB16_6:
	selp.u16 	%rs3, 1, 0, %p11;
	cvt.u64.u32 	%rd15, %r1;
	add.s64 	%rd16, %rd1, %rd15;
	st.global.u8 	[%rd16], %rs3;
$L__BB16_7:
	ret;

}
	// .globl	_Z24filterBoundMULTIPLIES_LTPiS_S_S_PhPb
.visible .entry _Z24filterBoundMULTIPLIES_LTPiS_S_S_PhPb(
	.param .u64 .ptr .align 1 _Z24filterBoundMULTIPLIES_LTPiS_S_S_PhPb_param_0,
	.param .u64 .ptr .align 1 _Z24filterBoundMULTIPLIES_LTPiS_S_S_PhPb_param_1,
	.param .u64 .ptr .align 1 _Z24filterBoundMULTIPLIES_LTPiS_S_S_PhPb_param_2,
	.param .u64 .ptr .align 1 _Z24filterBoundMULTIPLIES_LTPiS_S_S_PhPb_param_3,
	.param .u64 .ptr .align 1 _Z24filterBoundMULTIPLIES_LTPiS_S_S_PhPb_param_4,
	.param .u64 .ptr .align 1 _Z24filterBoundMULTIPLIES_LTPiS_S_S_PhPb_param_5
)
{
	.reg .pred 	%p<12>;
	.reg .b16 	%rs<4>;
	.reg .b32 	%r<14>;
	.reg .b64 	%rd<17>;

	ld.param.u64 	%rd5, [_Z24filterBoundMULTIPLIES_LTPiS_S_S_PhPb_param_0];
	ld.param.u64 	%rd6, [_Z24filterBoundMULTIPLIES_LTPiS_S_S_PhPb_param_1];
	ld.param.u64 	%rd7, [_Z24filterBoundMULTIPLIES_LTPiS_S_S_PhPb_param_2];
	ld.param.u64 	%rd8, [_Z24filterBoundMULTIPLIES_LTPiS_S_S_PhPb_param_3];
	ld.param.u64 	%rd9, [_Z24filterBoundMULTIPLIES_LTPiS_S_S_PhPb_param_4];
	ld.param.u64 	%rd10, [_Z24filterBoundMULTIPLIES_LTPiS_S_S_PhPb_param_5];
	cvta.to.global.u64 	%rd1, %rd9;
	cvta.to.global.u64 	%rd2, %rd7;
	cvta.to.global.u64 	%rd3, %rd5;
	cvta.to.global.u64 	%rd4, %rd6;
	cvta.to.global.u64 	%rd11, %rd10;
	cvta.to.global.u64 	%rd12, %rd8;
	ld.global.u32 	%r5, [%rd12];
	mov.u32 	%r1, %tid.x;
	add.s32 	%r2, %r5, %r1;
	ld.global.u8 	%rs1, [%rd11];
	setp.eq.s16 	%p5, %rs1, 0;
	@%p5 bra 	$L__BB17_4;
	ld.global.u32 	%r6, [%rd4];
	mul.lo.s32 	%r7, %r6, %r2;
	ld.global.u32 	%r3, [%rd3];
	setp.lt.s32 	%p7, %r7, %r3;
	mov.pred 	%p10, -1;
	@%p7 bra 	$L__BB17_3;
	ld.global.u32 	%r8, [%rd2];
	mul.lo.s32 	%r9, %r8, %r2;
	setp.lt.s32 	%p10, %r9, %r3;
$L__BB17_3:
	selp.u16 	%rs2, 1, 0, %p10;
	cvt.u64.u32 	%rd13, %r1;
	add.s64 	%rd14, %rd1, %rd13;
	st.global.u8 	[%rd14], %rs2;
	bra.uni 	$L__BB17_7;
$L__BB17_4:
	ld.global.u32 	%r10, [%rd4];
	mul.lo.s32 	%r11, %r10, %r2;
	ld.global.u32 	%r4, [%rd3];
	setp.lt.s32 	%p9, %r11, %r4;
	mov.pred 	%p11, -1;
	@%p9 bra 	$L__BB17_6;
	ld.global.u32 	%r12, [%rd2];
	mul.lo.s32 	%r13, %r12, %r2;
	setp.lt.s32 	%p11, %r13, %r4;
$L__BB17_6:
	selp.u16 	%rs3, 1, 0, %p11;
	cvt.u64.u32 	%rd15, %r1;
	add.s64 	%rd16, %rd1, %rd15;
	st.global.u8 	[%rd16], %rs3;
$L__BB17_7:
	ret;

}
	// .globl	_Z21filterBoundDIVIDES_EQPiS_S_S_PhPb
.visible .entry _Z21filterBoundDIVIDES_EQPiS_S_S_PhPb(
	.param .u64 .ptr .align 1 _Z21filterBoundDIVIDES_EQPiS_S_S_PhPb_param_0,
	.param .u64 .ptr .align 1 _Z21filterBoundDIVIDES_EQPiS_S_S_PhPb_param_1,
	.param .u64 .ptr .align 1 _Z21filterBoundDIVIDES_EQPiS_S_S_PhPb_param_2,
	.param .u64 .ptr .align 1 _Z21filterBoundDIVIDES_EQPiS_S_S_PhPb_param_3,
	.param .u64 .ptr .align 1 _Z21filterBoundDIVIDES_EQPiS_S_S_PhPb_param_4,
	.param .u64 .ptr .align 1 _Z21filterBoundDIVIDES_EQPiS_S_S_PhPb_param_5
)
{
	.reg .pred 	%p<12>;
	.reg .b16 	%rs<4>;
	.reg .b32 	%r<14>;
	.reg .b64 	%rd<17>;

	ld.param.u64 	%rd5, [_Z21filterBoundDIVIDES_EQPiS_S_S_PhPb_param_0];
	ld.param.u64 	%rd6, [_Z21filterBoundDIVIDES_EQPiS_S_S_PhPb_param_1];
	ld.param.u64 	%rd7, [_Z21filterBoundDIVIDES_EQPiS_S_S_PhPb_param_2];
	ld.param.u64 	%rd8, [_Z21filterBoundDIVIDES_EQPiS_S_S_PhPb_param_3];
	ld.param.u64 	%rd9, [_Z21filterBoundDIVIDES_EQPiS_S_S_PhPb_param_4];
	ld.param.u64 	%rd10, [_Z21filterBoundDIVIDES_EQPiS_S_S_PhPb_param_5];
	cvta.to.global.u64 	%rd1, %rd9;
	cvta.to.global.u64 	%rd2, %rd7;
	cvta.to.global.u64 	%rd3, %rd5;
	cvta.to.global.u64 	%rd4, %rd6;
	cvta.to.global.u64 	%rd11, %rd10;
	cvta.to.global.u64 	%rd12, %rd8;
	ld.global.u32 	%r5, [%rd12];
	mov.u32 	%r1, %tid.x;
	add.s32 	%r2, %r5, %r1;
	ld.global.u8 	%rs1, [%rd11];
	setp.eq.s16 	%p5, %rs1, 0;
	@%p5 bra 	$L__BB18_4;
	ld.global.u32 	%r6, [%rd4];
	div.s32 	%r7, %r2, %r6;
	ld.global.u32 	%r3, [%rd3];
	setp.eq.s32 	%p7, %r7, %r3;
	mov.pred 	%p10, -1;
	@%p7 bra 	$L__BB18_3;
	ld.global.u32 	%r8, [%rd2];
	div.s32 	%r9, %r2, %r8;
	setp.eq.s32 	%p10, %r9, %r3;
$L__BB18_3:
	selp.u16 	%rs2, 1, 0, %p10;
	cvt.u64.u32 	%rd13, %r1;
	add.s64 	%rd14, %rd1, %rd13;
	st.global.u8 	[%rd14], %rs2;
	bra.uni 	$L__BB18_7;
$L__BB18_4:
	ld.global.u32 	%r10, [%rd4];
	div.s32 	%r11, %r10, %r2;
	ld.global.u32 	%r4, [%rd3];
	setp.eq.s32 	%p9, %r11, %r4;
	mov.pred 	%p11, -1;
	@%p9 bra 	$L__BB18_6;
	ld.global.u32 	%r12, [%rd2];
	div.s32 	%r13, %r12, %r2;
	setp.eq.s32 	%p11, %r13, %r4;
$L__BB18_6:
	selp.u16 	%rs3, 1, 0, %p11;
	cvt.u64.u32 	%rd15, %r1;
	add.s64 	%rd16, %rd1, %rd15;
	st.global.u8 	[%rd16], %rs3;
$L__BB18_7:
	ret;

}
	// .globl	_Z22filterBoundDIVIDES_NEQPiS_S_S_PhPb
.visible .entry _Z22filterBoundDIVIDES_NEQPiS_S_S_PhPb(
	.param .u64 .ptr .align 1 _Z22filterBoundDIVIDES_NEQPiS_S_S_PhPb_param_0,
	.param .u64 .ptr .align 1 _Z22filterBoundDIVIDES_NEQPiS_S_S_PhPb_param_1,
	.param .u64 .ptr .align 1 _Z22filterBoundDIVIDES_NEQPiS_S_S_PhPb_param_2,
	.param .u64 .ptr .align 1 _Z22filterBoundDIVIDES_NEQPiS_S_S_PhPb_param_3,
	.param .u64 .ptr .align 1 _Z22filterBoundDIVIDES_NEQPiS_S_S_PhPb_param_4,
	.param .u64 .ptr .align 1 _Z22filterBoundDIVIDES_NEQPiS_S_S_PhPb_param_5
)
{
	.reg .pred 	%p<12>;
	.reg .b16 	%rs<4>;
	.reg .b32 	%r<14>;
	.reg .b64 	%rd<17>;

	ld.param.u64 	%rd5, [_Z22filterBoundDIVIDES_NEQPiS_S_S_PhPb_param_0];
	ld.param.u64 	%rd6, [_Z22filterBoundDIVIDES_NEQPiS_S_S_PhPb_param_1];
	ld.param.u64 	%rd7, [_Z22filterBoundDIVIDES_NEQPiS_S_S_PhPb_param_2];
	ld.param.u64 	%rd8, [_Z22filterBoundDIVIDES_NEQPiS_S_S_PhPb_param_3];
	ld.param.u64 	%rd9, [_Z22filterBoundDIVIDES_NEQPiS_S_S_PhPb_param_4];
	ld.param.u64 	%rd10, [_Z22filterBoundDIVIDES_NEQPiS_S_S_PhPb_param_5];
	cvta.to.global.u64 	%rd1, %rd9;
	cvta.to.global.u64 	%rd2, %rd7;
	cvta.to.global.u64 	%rd3, %rd5;
	cvta.to.global.u64 	%rd4, %rd6;
	cvta.to.global.u64 	%rd11, %rd10;
	cvta.to.global.u64 	%rd12, %rd8;
	ld.global.u32 	%r5, [%rd12];
	mov.u32 	%r1, %tid.x;
	add.s32 	%r2, %r5, %r1;
	ld.global.u8 	%rs1, [%rd11];
	setp.eq.s16 	%p5, %rs1, 0;
	@%p5 bra 	$L__BB19_4;
	ld.global.u32 	%r6, [%rd4];
	div.s32 	%r3, %r2, %r6;
	ld.global.u32 	%r7, [%rd3];
	setp.ne.s32 	%p7, %r3, %r7;
	mov.pred 	%p10, -1;
	@%p7 bra 	$L__BB19_3;
	ld.global.u32 	%r8, [%rd2];
	div.s32 	%r9, %r2, %r8;
	setp.ne.s32 	%p10, %r9, %r3;
$L__BB19_3:
	selp.u16 	%rs2, 1, 0, %p10;
	cvt.u64.u32 	%rd13, %r1;
	add.s64 	%rd14, %rd1, %rd13;
	st.global.u8 	[%rd14], %rs2;
	bra.uni 	$L__BB19_7;
$L__BB19_4:
	ld.global.u32 	%r10, [%rd4];
	div.s32 	%r4, %r10, %r2;
	ld.global.u32 	%r11, [%rd3];
	setp.ne.s32 	%p9, %r4, %r11;
	mov.pred 	%p11, -1;
	@%p9 bra 	$L__BB19_6;
	ld.global.u32 	%r12, [%rd2];
	div.s32 	%r13, %r12, %r2;
	setp.ne.s32 	%p11, %r13, %r4;
$L__BB19_6:
	selp.u16 	%rs3, 1, 0, %p11;
	cvt.u64.u32 	%rd15, %r1;
	add.s64 	%rd16, %rd1, %rd15;
	st.global.u8 	[%rd16], %rs3;
$L__BB19_7:
	ret;

}
	// .globl	_Z22filterBoundDIVIDES_GEQPiS_S_S_PhPb
.visible .entry _Z22filterBoundDIVIDES_GEQPiS_S_S_PhPb(
	.param .u64 .ptr .align 1 _Z22filterBoundDIVIDES_GEQPiS_S_S_PhPb_param_0,
	.param .u64 .ptr .align 1 _Z22filterBoundDIVIDES_GEQPiS_S_S_PhPb_param_1,
	.param .u64 .ptr .align 1 _Z22filterBoundDIVIDES_GEQPiS_S_S_PhPb_param_2,
	.param .u64 .ptr .align 1 _Z22filterBoundDIVIDES_GEQPiS_S_S_PhPb_param_3,
	.param .u64 .ptr .align 1 _Z22filterBoundDIVIDES_GEQPiS_S_S_PhPb_param_4,
	.param .u64 .ptr .align 1 _Z22filterBoundDIVIDES_GEQPiS_S_S_PhPb_param_5
)
{
	.reg .pred 	%p<12>;
	.reg .b16 	%rs<4>;
	.reg .b32 	%r<14>;
	.reg .b64 	%rd<17>;

	ld.param.u64 	%rd5, [_Z22filterBoundDIVIDES_GEQPiS_S_S_PhPb_param_0];
	ld.param.u64 	%rd6, [_Z22filterBoundDIVIDES_GEQPiS_S_S_PhPb_param_1];
	ld.param.u64 	%rd7, [_Z22filterBoundDIVIDES_GEQPiS_S_S_PhPb_param_2];
	ld.param.u64 	%rd8, [_Z22filterBoundDIVIDES_GEQPiS_S_S_PhPb_param_3];
	ld.param.u64 	%rd9, [_Z22filterBoundDIVIDES_GEQPiS_S_S_PhPb_param_4];
	ld.param.u64 	%rd10, [_Z22filterBoundDIVIDES_GEQPiS_S_S_PhPb_param_5];
	cvta.to.global.u64 	%rd1, %rd9;
	cvta.to.global.u64 	%rd2, %rd7;
	cvta.to.global.u64 	%rd3, %rd5;
	cvta.to.global.u64 	%rd4, %rd6;
	cvta.to.global.u64 	%rd11, %rd10;
	cvta.to.global.u64 	%rd12, %rd8;
	ld.global.u32 	%r5, [%rd12];
	mov.u32 	%r1, %tid.x;
	add.s32 	%r2, %r5, %r1;
	ld.global.u8 	%rs1, [%rd11];
	setp.eq.s16 	%p5, %rs1, 0;
	@%p5 bra 	$L__BB20_4;
	ld.global.u32 	%r6, [%rd4];
	div.s32 	%r7, %r2, %r6;
	ld.global.u32 	%r3, [%rd3];
	setp.ge.s32 	%p7, %r7, %r3;
	mov.pred 	%p10, -1;
	@%p7 bra 	$L__BB20_3;
	ld.global.u32 	%r8, [%rd2];
	div.s32 	%r9, %r2, %r8;
	setp.ge.s32 	%p10, %r9, %r3;
$L__BB20_3:
	selp.u16 	%rs2, 1, 0, %p10;
	cvt.u64.u32 	%rd13, %r1;
	add.s64 	%rd14, %rd1, %rd13;
	st.global.u8 	[%rd14], %rs2;
	bra.uni 	$L__BB20_7;
$L__BB20_4:
	ld.global.u32 	%r10, [%rd4];
	div.s32 	%r11, %r10, %r2;
	ld.global.u32 	%r4, [%rd3];
	setp.ge.s32 	%p9, %r11, %r4;
	mov.pred 	%p11, -1;
	@%p9 bra 	$L__BB20_6;
	ld.global.u32 	%r12, [%rd2];
	div.s32 	%r13, %r12, %r2;
	setp.ge.s32 	%p11, %r13, %r4;
$L__BB20_6:
	selp.u16 	%rs3, 1, 0, %p11;
	cvt.u64.u32 	%rd15, %r1;
	add.s64 	%rd16, %rd1, %rd15;
	st.global.u8 	[%rd16], %rs3;
$L__BB20_7:
	ret;

}
	// .globl	_Z21filterBoundDIVIDES_GTPiS_S_S_PhPb
.visible .entry _Z21filterBoundDIVIDES_GTPiS_S_S_PhPb(
	.param .u64 .ptr .align 1 _Z21filterBoundDIVIDES_GTPiS_S_S_PhPb_param_0,
	.param .u64 .ptr .align 1 _Z21filterBoundDIVIDES_GTPiS_S_S_PhPb_param_1,
	.param .u64 .ptr .align 1 _Z21filterBoundDIVIDES_GTPiS_S_S_PhPb_param_2,
	.param .u64 .ptr .align 1 _Z21filterBoundDIVIDES_GTPiS_S_S_PhPb_param_3,
	.param .u64 .ptr .align 1 _Z21filterBoundDIVIDES_GTPiS_S_S_PhPb_param_4,
	.param .u64 .ptr .align 1 _Z21filterBoundDIVIDES_GTPiS_S_S_PhPb_param_5
)
{
	.reg .pred 	%p<12>;
	.reg .b16 	%rs<4>;
	.reg .b32 	%r<14>;
	.reg .b64 	%rd<17>;

	ld.param.u64 	%rd5, [_Z21filterBoundDIVIDES_GTPiS_S_S_PhPb_param_0];
	ld.param.u64 	%rd6, [_Z21filterBoundDIVIDES_GTPiS_S_S_PhPb_param_1];
	ld.param.u64 	%rd7, [_Z21filterBoundDIVIDES_GTPiS_S_S_PhPb_param_2];
	ld.param.u64 	%rd8, [_Z21filterBoundDIVIDES_GTPiS_S_S_PhPb_param_3];
	ld.param.u64 	%rd9, [_Z21filterBoundDIVIDES_GTPiS_S_S_PhPb_param_4];
	ld.param.u64 	%rd10, [_Z21filterBoundDIVIDES_GTPiS_S_S_PhPb_param_5];
	cvta.to.global.u64 	%rd1, %rd9;
	cvta.to.global.u64 	%rd2, %rd7;
	cvta.to.global.u64 	%rd3, %rd5;
	cvta.to.global.u64 	%rd4, %rd6;
	cvta.to.global.u64 	%rd11, %rd10;
	cvta.to.global.u64 	%rd12, %rd8;
	ld.global.u32 	%r5, [%rd12];
	mov.u32 	%r1, %tid.x;
	add.s32 	%r2, %r5, %r1;
	ld.global.u8 	%rs1, [%rd11];
	setp.eq.s16 	%p5, %rs1, 0;
	@%p5 bra 	$L__BB21_4;
	ld.global.u32 	%r6, [%rd4];
	div.s32 	%r7, %r2, %r6;
	ld.global.u32 	%r3, [%rd3];
	setp.gt.s32 	%p7, %r7, %r3;
	mov.pred 	%p10, -1;
	@%p7 bra 	$L__BB21_3;
	ld.global.u32 	%r8, [%rd2];
	div.s32 	%r9, %r2, %r8;
	setp.gt.s32 	%p10, %r9, %r3;
$L__BB21_3:
	selp.u16 	%rs2, 1, 0, %p10;
	cvt.u64.u32 	%rd13, %r1;
	add.s64 	%rd14, %rd1, %rd13;
	st.global.u8 	[%rd14], %rs2;
	bra.uni 	$L__BB21_7;
$L__BB21_4:
	ld.global.u32 	%r10, [%rd4];
	div.s32 	%r11, %r10, %r2;
	ld.global.u32 	%r4, [%rd3];
	setp.gt.s32 	%p9, %r11, %r4;
	mov.pred 	%p11, -1;
	@%p9 bra 	$L__BB21_6;
	ld.global.u32 	%r12, [%rd2];
	div.s32 	%r13, %r12, %r2;
	setp.gt.s32 	%p11, %r13, %r4;
$L__BB21_6:
	selp.u16 	%rs3, 1, 0, %p11;
	cvt.u64.u32 	%rd15, %r1;
	add.s64 	%rd16, %rd1, %rd15;
	st.global.u8 	[%rd16], %rs3;
$L__BB21_7:
	ret;

}
	// .globl	_Z22filterBoundDIVIDES_LEQPiS_S_S_PhPb
.visible .entry _Z22filterBoundDIVIDES_LEQPiS_S_S_PhPb(
	.param .u64 .ptr .align 1 _Z22filterBoundDIVIDES_LEQPiS_S_S_PhPb_param_0,
	.param .u64 .ptr .align 1 _Z22filterBoundDIVIDES_LEQPiS_S_S_PhPb_param_1,
	.param .u64 .ptr .align 1 _Z22filterBoundDIVIDES_LEQPiS_S_S_PhPb_param_2,
	.param .u64 .ptr .align 1 _Z22filterBoundDIVIDES_LEQPiS_S_S_PhPb_param_3,
	.param .u64 .ptr .align 1 _Z22filterBoundDIVIDES_LEQPiS_S_S_PhPb_param_4,
	.param .u64 .ptr .align 1 _Z22filterBoundDIVIDES_LEQPiS_S_S_PhPb_param_5
)
{
	.reg .pred 	%p<12>;
	.reg .b16 	%rs<4>;
	.reg .b32 	%r<14>;
	.reg .b64 	%rd<17>;

	ld.param.u64 	%rd5, [_Z22filterBoundDIVIDES_LEQPiS_S_S_PhPb_param_0];
	ld.param.u64 	%rd6, [_Z22filterBoundDIVIDES_LEQPiS_S_S_PhPb_param_1];
	ld.param.u64 	%rd7, [_Z22filterBoundDIVIDES_LEQPiS_S_S_PhPb_param_2];
	ld.param.u64 	%rd8, [_Z22filterBoundDIVIDES_LEQPiS_S_S_PhPb_param_3];
	ld.param.u64 	%rd9, [_Z22filterBoundDIVIDES_LEQPiS_S_S_PhPb_param_4];
	ld.param.u64 	%rd10, [_Z22filterBoundDIVIDES_LEQPiS_S_S_PhPb_param_5];
	cvta.to.global.u64 	%rd1, %rd9;
	cvta.to.global.u64 	%rd2, %rd7;
	cvta.to.global.u64 	%rd3, %rd5;
	cvta.to.global.u64 	%rd4, %rd6;
	cvta.to.global.u64 	%rd11, %rd10;
	cvta.to.global.u64 	%rd12, %rd8;
	ld.global.u32 	%r5, [%rd12];
	mov.u32 	%r1, %tid.x;
	add.s32 	%r2, %r5, %r1;
	ld.global.u8 	%rs1, [%rd11];
	setp.eq.s16 	%p5, %rs1, 0;
	@%p5 bra 	$L__BB22_4;
	ld.global.u32 	%r6, [%rd4];
	div.s32 	%r7, %r2, %r6;
	ld.global.u32 	%r3, [%rd3];
	setp.le.s32 	%p7, %r7, %r3;
	mov.pred 	%p10, -1;
	@%p7 bra 	$L__BB22_3;
	ld.global.u32 	%r8, [%rd2];
	div.s32 	%r9, %r2, %r8;
	setp.le.s32 	%p10, %r9, %r3;
$L__BB22_3:
	selp.u16 	%rs2, 1, 0, %p10;
	cvt.u64.u32 	%rd13, %r1;
	add.s64 	%rd14, %rd1, %rd13;
	st.global.u8 	[%rd14], %rs2;
	bra.uni 	$L__BB22_7;
$L__BB22_4:
	ld.global.u32 	%r10, [%rd4];
	div.s32 	%r11, %r10, %r2;
	ld.global.u32 	%r4, [%rd3];
	setp.le.s32 	%p9, %r11, %r4;
	mov.pred 	%p11, -1;
	@%p9 bra 	$L__BB22_6;
	ld.global.u32 	%r12, [%rd2];
	div.s32 	%r13, %r12, %r2;
	setp.le.s32 	%p11, %r13, %r4;
$L__BB22_6:
	selp.u16 	%rs3, 1, 0, %p11;
	cvt.u64.u32 	%rd15, %r1;
	add.s64 	%rd16, %rd1, %rd15;
	st.global.u8 	[%rd16], %rs3;
$L__BB22_7:
	ret;

}
	// .globl	_Z21filterBoundDIVIDES_LTPiS_S_S_PhPb
.visible .entry _Z21filterBoundDIVIDES_LTPiS_S_S_PhPb(
	.param .u64 .ptr .align 1 _Z21filterBoundDIVIDES_LTPiS_S_S_PhPb_param_0,
	.param .u64 .ptr .align 1 _Z21filterBoundDIVIDES_LTPiS_S_S_PhPb_param_1,
	.param .u64 .ptr .align 1 _Z21filterBoundDIVIDES_LTPiS_S_S_PhPb_param_2,
	.param .u64 .ptr .align 1 _Z21filterBoundDIVIDES_LTPiS_S_S_PhPb_param_3,
	.param .u64 .ptr .align 1 _Z21filterBoundDIVIDES_LTPiS_S_S_PhPb_param_4,
	.param .u64 .ptr .align 1 _Z21filterBoundDIVIDES_LTPiS_S_S_PhPb_param_5
)
{
	.reg .pred 	%p<12>;
	.reg .b16 	%rs<4>;
	.reg .b32 	%r<14>;
	.reg .b64 	%rd<17>;

	ld.param.u64 	%rd5, [_Z21filterBoundDIVIDES_LTPiS_S_S_PhPb_param_0];
	ld.param.u64 	%rd6, [_Z21filterBoundDIVIDES_LTPiS_S_S_PhPb_param_1];
	ld.param.u64 	%rd7, [_Z21filterBoundDIVIDES_LTPiS_S_S_PhPb_param_2];
	ld.param.u64 	%rd8, [_Z21filterBoundDIVIDES_LTPiS_S_S_PhPb_param_3];
	ld.param.u64 	%rd9, [_Z21filterBoundDIVIDES_LTPiS_S_S_PhPb_param_4];
	ld.param.u64 	%rd10, [_Z21filterBoundDIVIDES_LTPiS_S_S_PhPb_param_5];
	cvta.to.global.u64 	%rd1, %rd9;
	cvta.to.global.u64 	%rd2, %rd7;
	cvta.to.global.u64 	%rd3, %rd5;
	cvta.to.global.u64 	%rd4, %rd6;
	cvta.to.global.u64 	%rd11, %rd10;
	cvta.to.global.u64 	%rd12, %rd8;
	ld.global.u32 	%r5, [%rd12];
	mov.u32 	%r1, %tid.x;
	add.s32 	%r2, %r5, %r1;
	ld.global.u8 	%rs1, [%rd11];
	setp.eq.s16 	%p5, %rs1, 0;
	@%p5 bra 	$L__BB23_4;
	ld.global.u32 	%r6, [%rd4];
	div.s32 	%r7, %r2, %r6;
	ld.global.u32 	%r3, [%rd3];
	setp.lt.s32 	%p7, %r7, %r3;
	mov.pred 	%p10, -1;
	@%p7 bra 	$L__BB23_3;
	ld.global.u32 	%r8, [%rd2];
	div.s32 	%r9, %r2, %r8;
	setp.lt.s32 	%p10, %r9, %r3;
$L__BB23_3:
	selp.u16 	%rs2, 1, 0, %p10;
	cvt.u64.u32 	%rd13, %r1;
	add.s64 	%rd14, %rd1, %rd13;
	st.global.u8 	[%rd14], %rs2;
	bra.uni 	$L__BB23_7;
$L__BB23_4:
	ld.global.u32 	%r10, [%rd4];
	div.s32 	%r11, %r10, %r2;
	ld.global.u32 	%r4, [%rd3];
	setp.lt.s32 	%p9, %r11, %r4;
	mov.pred 	%p11, -1;
	@%p9 bra 	$L__BB23_6;
	ld.global.u32 	%r12, [%rd2];
	div.s32 	%r13, %r12, %r2;
	setp.lt.s32 	%p11, %r13, %r4;
$L__BB23_6:
	selp.u16 	%rs3, 1, 0, %p11;
	cvt.u64.u32 	%rd15, %r1;
	add.s64 	%rd16, %rd1, %rd15;
	st.global.u8 	[%rd16], %rs3;
$L__BB23_7:
	ret;

}
	// .globl	_Z13sumMatrixRowsPhjS_
.visible .entry _Z13sumMatrixRowsPhjS_(
	.param .u64 .ptr .align 1 _Z13sumMatrixRowsPhjS__param_0,
	.param .u32 _Z13sumMatrixRowsPhjS__param_1,
	.param .u64 .ptr .align 1 _Z13sumMatrixRowsPhjS__param_2
)
{
	.reg .pred 	%p<10>;
	.reg .b16 	%rs<72>;
	.reg .b32 	%r<60>;
	.reg .b64 	%rd<65>;

	ld.param.u64 	%rd3, [_Z13sumMatrixRowsPhjS__param_0];
	ld.param.u32 	%r24, [_Z13sumMatrixRowsPhjS__param_1];
	ld.param.u64 	%rd4, [_Z13sumMatrixRowsPhjS__param_2];
	cvta.to.global.u64 	%rd1, %rd3;
	cvta.to.global.u64 	%rd5, %rd4;
	mov.u32 	%r1, %tid.x;
	cvt.u64.u32 	%rd6, %r1;
	add.s64 	%rd2, %rd5, %rd6;
	mov.b16 	%rs10, 0;
	st.global.u8 	[%rd2], %rs10;
	setp.eq.s32 	%p1, %r24, 0;
	@%p1 bra 	$L__BB24_13;
	mul.lo.s32 	%r2, %r24, %r1;
	and.b32  	%r3, %r24, 15;
	setp.lt.u32 	%p2, %r24, 16;
	mov.b32 	%r56, 0;
	mov.b16 	%rs68, 0;
	@%p2 bra 	$L__BB24_4;
	and.b32  	%r56, %r24, -16;
	neg.s32 	%r54, %r56;
	add.s32 	%r53, %r2, 7;
	mov.b16 	%rs68, 0;
$L__BB24_3:
	.pragma "nounroll";
	add.s32 	%r26, %r53, -7;
	cvt.u64.u32 	%rd7, %r26;
	add.s64 	%rd8, %rd1, %rd7;
	ld.global.u8 	%rs13, [%rd8];
	add.s16 	%rs14, %rs68, %rs13;
	st.global.u8 	[%rd2], %rs14;
	add.s32 	%r27, %r53, -6;
	cvt.u64.u32 	%rd9, %r27;
	add.s64 	%rd10, %rd1, %rd9;
	ld.global.u8 	%rs15, [%rd10];
	add.s16 	%rs16, %rs14, %rs15;
	st.global.u8 	[%rd2], %rs16;
	add.s32 	%r28, %r53, -5;
	cvt.u64.u32 	%rd11, %r28;
	add.s64 	%rd12, %rd1, %rd11;
	ld.global.u8 	%rs17, [%rd12];
	add.s16 	%rs18, %rs16, %rs17;
	st.global.u8 	[%rd2], %rs18;
	add.s32 	%r29, %r53, -4;
	cvt.u64.u32 	%rd13, %r29;
	add.s64 	%rd14, %rd1, %rd13;
	ld.global.u8 	%rs19, [%rd14];
	add.s16 	%rs20, %rs18, %rs19;
	st.global.u8 	[%rd2], %rs20;
	add.s32 	%r30, %r53, -3;
	cvt.u64.u32 	%rd15, %r30;
	add.s64 	%rd16, %rd1, %rd15;
	ld.global.u8 	%rs21, [%rd16];
	add.s16 	%rs22, %rs20, %rs21;
	st.global.u8 	[%rd2], %rs22;
	add.s32 	%r31, %r53, -2;
	cvt.u64.u32 	%rd17, %r31;
	add.s64 	%rd18, %rd1, %rd17;
	ld.global.u8 	%rs23, [%rd18];
	add.s16 	%rs24, %rs22, %rs23;
	st.global.u8 	[%rd2], %rs24;
	add.s32 	%r32, %r53, -1;
	cvt.u64.u32 	%rd19, %r32;
	add.s64 	%rd20, %rd1, %rd19;
	ld.global.u8 	%rs25, [%rd20];
	add.s16 	%rs26, %rs24, %rs25;
	st.global.u8 	[%rd2], %rs26;
	add.s32 	%r33, %r53, 8;
	cvt.u64.u32 	%rd21, %r53;
	add.s64 	%rd22, %rd1, %rd21;
	ld.global.u8 	%rs27, [%rd22];
	add.s16 	%rs28, %rs26, %rs27;
	st.global.u8 	[%rd2], %rs28;
	add.s32 	%r34, %r53, 1;
	cvt.u64.u32 	%rd23, %r34;
	add.s64 	%rd24, %rd1, %rd23;
	ld.global.u8 	%rs29, [%rd24];
	add.s16 	%rs30, %rs28, %rs29;
	st.global.u8 	[%rd2], %rs30;
	add.s32 	%r35, %r53, 2;
	cvt.u64.u32 	%rd25, %r35;
	add.s64 	%rd26, %rd1, %rd25;
	ld.global.u8 	%rs31, [%rd26];
	add.s16 	%rs32, %rs30, %rs31;
	st.global.u8 	[%rd2], %rs32;
	add.s32 	%r36, %r53, 3;
	cvt.u64.u32 	%rd27, %r36;
	add.s64 	%rd28, %rd1, %rd27;
	ld.global.u8 	%rs33, [%rd28];
	add.s16 	%rs34, %rs32, %rs33;
	st.global.u8 	[%rd2], %rs34;
	add.s32 	%r37, %r53, 4;
	cvt.u64.u32 	%rd29, %r37;
	add.s64 	%rd30, %rd1, %rd29;
	ld.global.u8 	%rs35, [%rd30];
	add.s16 	%rs36, %rs34, %rs35;
	st.global.u8 	[%rd2], %rs36;
	add.s32 	%r38, %r53, 5;
	cvt.u64.u32 	%rd31, %r38;
	add.s64 	%rd32, %rd1, %rd31;
	ld.global.u8 	%rs37, [%rd32];
	add.s16 	%rs38, %rs36, %rs37;
	st.global.u8 	[%rd2], %rs38;
	add.s32 	%r39, %r53, 6;
	cvt.u64.u32 	%rd33, %r39;
	add.s64 	%rd34, %rd1, %rd33;
	ld.global.u8 	%rs39, [%rd34];
	add.s16 	%rs40, %rs38, %rs39;
	st.global.u8 	[%rd2], %rs40;
	add.s32 	%r40, %r53, 7;
	cvt.u64.u32 	%rd35, %r40;
	add.s64 	%rd36, %rd1, %rd35;
	ld.global.u8 	%rs41, [%rd36];
	add.s16 	%rs42, %rs40, %rs41;
	st.global.u8 	[%rd2], %rs42;
	cvt.u64.u32 	%rd37, %r33;
	add.s64 	%rd38, %rd1, %rd37;
	ld.global.u8 	%rs43, [%rd38];
	add.s16 	%rs68, %rs42, %rs43;
	st.global.u8 	[%rd2], %rs68;
	add.s32 	%r54, %r54, 16;
	add.s32 	%r53, %r53, 16;
	setp.ne.s32 	%p3, %r54, 0;
	@%p3 bra 	$L__BB24_3;
$L__BB24_4:
	setp.eq.s32 	%p4, %r3, 0;
	@%p4 bra 	$L__BB24_13;
	and.b32  	%r12, %r24, 7;
	setp.lt.u32 	%p5, %r3, 8;
	@%p5 bra 	$L__BB24_7;
	add.s32 	%r41, %r56, %r2;
	cvt.u64.u32 	%rd39, %r41;
	add.s64 	%rd40, %rd1, %rd39;
	ld.global.u8 	%rs44, [%rd40];
	add.s16 	%rs45, %rs68, %rs44;
	st.global.u8 	[%rd2], %rs45;
	add.s32 	%r42, %r41, 1;
	cvt.u64.u32 	%rd41, %r42;
	add.s64 	%rd42, %rd1, %rd41;
	ld.global.u8 	%rs46, [%rd42];
	add.s16 	%rs47, %rs45, %rs46;
	st.global.u8 	[%rd2], %rs47;
	add.s32 	%r43, %r41, 2;
	cvt.u64.u32 	%rd43, %r43;
	add.s64 	%rd44, %rd1, %rd43;
	ld.global.u8 	%rs48, [%rd44];
	add.s16 	%rs49, %rs47, %rs48;
	st.global.u8 	[%rd2], %rs49;
	add.s32 	%r44, %r41, 3;
	cvt.u64.u32 	%rd45, %r44;
	add.s64 	%rd46, %rd1, %rd45;
	ld.global.u8 	%rs50, [%rd46];
	add.s16 	%rs51, %rs49, %rs50;
	st.global.u8 	[%rd2], %rs51;
	add.s32 	%r45, %r41, 4;
	cvt.u64.u32 	%rd47, %r45;
	add.s64 	%rd48, %rd1, %rd47;
	ld.global.u8 	%rs52, [%rd48];
	add.s16 	%rs53, %rs51, %rs52;
	st.global.u8 	[%rd2], %rs53;
	add.s32 	%r46, %r41, 5;
	cvt.u64.u32 	%rd49, %r46;
	add.s64 	%rd50, %rd1, %rd49;
	ld.global.u8 	%rs54, [%rd50];
	add.s16 	%rs55, %rs53, %rs54;
	st.global.u8 	[%rd2], %rs55;
	add.s32 	%r47, %r41, 6;
	cvt.u64.u32 	%rd51, %r47;
	add.s64 	%rd52, %rd1, %rd51;
	ld.global.u8 	%rs56, [%rd52];
	add.s16 	%rs57, %rs55, %rs56;
	st.global.u8 	[%rd2], %rs57;
	add.s32 	%r48, %r41, 7;
	cvt.u64.u32 	%rd53, %r48;
	add.s64 	%rd54, %rd1, %rd53;
	ld.global.u8 	%rs58, [%rd54];
	add.s16 	%rs68, %rs57, %rs58;
	st.global.u8 	[%rd2], %rs68;
	add.s32 	%r56, %r56, 8;
$L__BB24_7:
	setp.eq.s32 	%p6, %r12, 0;
	@%p6 bra 	$L__BB24_13;
	and.b32  	%r15, %r24, 3;
	setp.lt.u32 	%p7, %r12, 4;
	@%p7 bra 	$L__BB24_10;
	add.s32 	%r49, %r56, %r2;
	cvt.u64.u32 	%rd55, %r49;
	add.s64 	%rd56, %rd1, %rd55;
	ld.global.u8 	%rs59, [%rd56];
	add.s16 	%rs60, %rs68, %rs59;
	st.global.u8 	[%rd2], %rs60;
	add.s32 	%r50, %r49, 1;
	cvt.u64.u32 	%rd57, %r50;
	add.s64 	%rd58, %rd1, %rd57;
	ld.global.u8 	%rs61, [%rd58];
	add.s16 	%rs62, %rs60, %rs61;
	st.global.u8 	[%rd2], %rs62;
	add.s32 	%r51, %r49, 2;
	cvt.u64.u32 	%rd59, %r51;
	add.s64 	%rd60, %rd1, %rd59;
	ld.global.u8 	%rs63, [%rd60];
	add.s16 	%rs64, %rs62, %rs63;
	st.global.u8 	[%rd2], %rs64;
	add.s32 	%r52, %r49, 3;
	cvt.u64.u32 	%rd61, %r52;
	add.s64 	%rd62, %rd1, %rd61;
	ld.global.u8 	%rs65, [%rd62];
	add.s16 	%rs68, %rs64, %rs65;
	st.global.u8 	[%rd2], %rs68;
	add.s32 	%r56, %r56, 4;
$L__BB24_10:
	setp.eq.s32 	%p8, %r15, 0;
	@%p8 bra 	$L__BB24_13;
	add.s32 	%r59, %r56, %r2;
	neg.s32 	%r58, %r15;
$L__BB24_12:
	.pragma "nounroll";
	cvt.u64.u32 	%rd63, %r59;
	add.s64 	%rd64, %rd1, %rd63;
	ld.global.u8 	%rs66, [%rd64];
	add.s16 	%rs68, %rs68, %rs66;
	st.global.u8 	[%rd2], %rs68;
	add.s32 	%r59, %r59, 1;
	add.s32 	%r58, %r58, 1;
	setp.ne.s32 	%p9, %r58, 0;
	@%p9 bra 	$L__BB24_12;
$L__BB24_13:
	ret;

}
	// .globl	_Z13sumMatrixColsPhjjS_
.visible .entry _Z13sumMatrixColsPhjjS_(
	.param .u64 .ptr .align 1 _Z13sumMatrixColsPhjjS__param_0,
	.param .u32 _Z13sumMatrixColsPhjjS__param_1,
	.param .u32 _Z13sumMatrixColsPhjjS__param_2,
	.param .u64 .ptr .align 1 _Z13sumMatrixColsPhjjS__param_3
)
{
	.reg .pred 	%p<10>;
	.reg .b16 	%rs<72>;
	.reg .b32 	%r<108>;
	.reg .b64 	%rd<65>;

	ld.param.u64 	%rd3, [_Z13sumMatrixColsPhjjS__param_0];
	ld.param.u32 	%r68, [_Z13sumMatrixColsPhjjS__param_1];
	ld.param.u32 	%r69, [_Z13sumMatrixColsPhjjS__param_2];
	ld.param.u64 	%rd4, [_Z13sumMatrixColsPhjjS__param_3];
	cvta.to.global.u64 	%rd1, %rd3;
	cvta.to.global.u64 	%rd5, %rd4;
	mov.u32 	%r1, %tid.x;
	cvt.u64.u32 	%rd6, %r1;
	add.s64 	%rd2, %rd5, %rd6;
	mov.b16 	%rs10, 0;
	st.global.u8 	[%rd2], %rs10;
	setp.eq.s32 	%p1, %r69, 0;
	@%p1 bra 	$L__BB25_13;
	and.b32  	%r2, %r69, 15;
	setp.lt.u32 	%p2, %r69, 16;
	mov.b32 	%r104, 0;
	mov.b16 	%rs68, 0;
	@%p2 bra 	$L__BB25_4;
	and.b32  	%r104, %r69, -16;
	neg.s32 	%r102, %r104;
	add.s32 	%r101, %r1, %r68;
	shl.b32 	%r6, %r68, 4;
	shl.b32 	%r71, %r68, 1;
	add.s32 	%r100, %r1, %r71;
	mad.lo.s32 	%r99, %r68, 3, %r1;
	shl.b32 	%r72, %r68, 2;
	add.s32 	%r98, %r1, %r72;
	mad.lo.s32 	%r97, %r68, 5, %r1;
	mad.lo.s32 	%r96, %r68, 6, %r1;
	mad.lo.s32 	%r95, %r68, 7, %r1;
	shl.b32 	%r73, %r68, 3;
	add.s32 	%r94, %r1, %r73;
	mad.lo.s32 	%r93, %r68, 9, %r1;
	mad.lo.s32 	%r92, %r68, 10, %r1;
	mad.lo.s32 	%r91, %r68, 11, %r1;
	mad.lo.s32 	%r90, %r68, 12, %r1;
	mad.lo.s32 	%r89, %r68, 13, %r1;
	mad.lo.s32 	%r88, %r68, 14, %r1;
	mad.lo.s32 	%r87, %r68, 15, %r1;
	mov.b16 	%rs68, 0;
	mov.u32 	%r86, %r1;
$L__BB25_3:
	.pragma "nounroll";
	cvt.u64.u32 	%rd7, %r86;
	add.s64 	%rd8, %rd1, %rd7;
	ld.global.u8 	%rs13, [%rd8];
	add.s16 	%rs14, %rs68, %rs13;
	st.global.u8 	[%rd2], %rs14;
	cvt.u64.u32 	%rd9, %r101;
	add.s64 	%rd10, %rd1, %rd9;
	ld.global.u8 	%rs15, [%rd10];
	add.s16 	%rs16, %rs14, %rs15;
	st.global.u8 	[%rd2], %rs16;
	cvt.u64.u32 	%rd11, %r100;
	add.s64 	%rd12, %rd1, %rd11;
	ld.global.u8 	%rs17, [%rd12];
	add.s16 	%rs18, %rs16, %rs17;
	st.global.u8 	[%rd2], %rs18;
	cvt.u64.u32 	%rd13, %r99;
	add.s64 	%rd14, %rd1, %rd13;
	ld.global.u8 	%rs19, [%rd14];
	add.s16 	%rs20, %rs18, %rs19;
	st.global.u8 	[%rd2], %rs20;
	cvt.u64.u32 	%rd15, %r98;
	add.s64 	%rd16, %rd1, %rd15;
	ld.global.u8 	%rs21, [%rd16];
	add.s16 	%rs22, %rs20, %rs21;
	st.global.u8 	[%rd2], %rs22;
	cvt.u64.u32 	%rd17, %r97;
	add.s64 	%rd18, %rd1, %rd17;
	ld.global.u8 	%rs23, [%rd18];
	add.s16 	%rs24, %rs22, %rs23;
	st.global.u8 	[%rd2], %rs24;
	cvt.u64.u32 	%rd19, %r96;
	add.s64 	%rd20, %rd1, %rd19;
	ld.global.u8 	%rs25, [%rd20];
	add.s16 	%rs26, %rs24, %rs25;
	st.global.u8 	[%rd2], %rs26;
	cvt.u64.u32 	%rd21, %r95;
	add.s64 	%rd22, %rd1, %rd21;
	ld.global.u8 	%rs27, [%rd22];
	add.s16 	%rs28, %rs26, %rs27;
	st.global.u8 	[%rd2], %rs28;
	cvt.u64.u32 	%rd23, %r94;
	add.s64 	%rd24, %rd1, %rd23;
	ld.global.u8 	%rs29, [%rd24];
	add.s16 	%rs30, %rs28, %rs29;
	st.global.u8 	[%rd2], %rs30;
	cvt.u64.u32 	%rd25, %r93;
	add.s64 	%rd26, %rd1, %rd25;
	ld.global.u8 	%rs31, [%rd26];
	add.s16 	%rs32, %rs30, %rs31;
	st.global.u8 	[%rd2], %rs32;
	cvt.u64.u32 	%rd27, %r92;
	add.s64 	%rd28, %rd1, %rd27;
	ld.global.u8 	%rs33, [%rd28];
	add.s16 	%rs34, %rs32, %rs33;
	st.global.u8 	[%rd2], %rs34;
	cvt.u64.u32 	%rd29, %r91;
	add.s64 	%rd30, %rd1, %rd29;
	ld.global.u8 	%rs35, [%rd30];
	add.s16 	%rs36, %rs34, %rs35;
	st.global.u8 	[%rd2], %rs36;
	cvt.u64.u32 	%rd31, %r90;
	add.s64 	%rd32, %rd1, %rd31;
	ld.global.u8 	%rs37, [%rd32];
	add.s16 	%rs38, %rs36, %rs37;
	st.global.u8 	[%rd2], %rs38;
	cvt.u64.u32 	%rd33, %r89;
	add.s64 	%rd34, %rd1, %rd33;
	ld.global.u8 	%rs39, [%rd34];
	add.s16 	%rs40, %rs38, %rs39;
	st.global.u8 	[%rd2], %rs40;
	cvt.u64.u32 	%rd35, %r88;
	add.s64 	%rd36, %rd1, %rd35;
	ld.global.u8 	%rs41, [%rd36];
	add.s16 	%rs42, %rs40, %rs41;
	st.global.u8 	[%rd2], %rs42;
	cvt.u64.u32 	%rd37, %r87;
	add.s64 	%rd38, %rd1, %rd37;
	ld.global.u8 	%rs43, [%rd38];
	add.s16 	%rs68, %rs42, %rs43;
	st.global.u8 	[%rd2], %rs68;
	add.s32 	%r102, %r102, 16;
	add.s32 	%r101, %r101, %r6;
	add.s32 	%r100, %r100, %r6;
	add.s32 	%r99, %r99, %r6;
	add.s32 	%r98, %r98, %r6;
	add.s32 	%r97, %r97, %r6;
	add.s32 	%r96, %r96, %r6;
	add.s32 	%r95, %r95, %r6;
	add.s32 	%r94, %r94, %r6;
	add.s32 	%r93, %r93, %r6;
	add.s32 	%r92, %r92, %r6;
	add.s32 	%r91, %r91, %r6;
	add.s32 	%r90, %r90, %r6;
	add.s32 	%r89, %r89, %r6;
	add.s32 	%r88, %r88, %r6;
	add.s32 	%r87, %r87, %r6;
	add.s32 	%r86, %r86, %r6;
	setp.ne.s32 	%p3, %r102, 0;
	@%p3 bra 	$L__BB25_3;
$L__BB25_4:
	setp.eq.s32 	%p4, %r2, 0;
	@%p4 bra 	$L__BB25_13;
	and.b32  	%r56, %r69, 7;
	setp.lt.u32 	%p5, %r2, 8;
	@%p5 bra 	$L__BB25_7;
	mad.lo.s32 	%r74, %r104, %r68, %r1;
	cvt.u64.u32 	%rd39, %r74;
	add.s64 	%rd40, %rd1, %rd39;
	ld.global.u8 	%rs44, [%rd40];
	add.s16 	%rs45, %rs68, %rs44;
	st.global.u8 	[%rd2], %rs45;
	add.s32 	%r75, %r74, %r68;
	cvt.u64.u32 	%rd41, %r75;
	add.s64 	%rd42, %rd1, %rd41;
	ld.global.u8 	%rs46, [%rd42];
	add.s16 	%rs47, %rs45, %rs46;
	st.global.u8 	[%rd2], %rs47;
	add.s32 	%r76, %r75, %r68;
	cvt.u64.u32 	%rd43, %r76;
	add.s64 	%rd44, %rd1, %rd43;
	ld.global.u8 	%rs48, [%rd44];
	add.s16 	%rs49, %rs47, %rs48;
	st.global.u8 	[%rd2], %rs49;
	add.s32 	%r77, %r76, %r68;
	cvt.u64.u32 	%rd45, %r77;
	add.s64 	%rd46, %rd1, %rd45;
	ld.global.u8 	%rs50, [%rd46];
	add.s16 	%rs51, %rs49, %rs50;
	st.global.u8 	[%rd2], %rs51;
	add.s32 	%r78, %r77, %r68;
	cvt.u64.u32 	%rd47, %r78;
	add.s64 	%rd48, %rd1, %rd47;
	ld.global.u8 	%rs52, [%rd48];
	add.s16 	%rs53, %rs51, %rs52;
	st.global.u8 	[%rd2], %rs53;
	add.s32 	%r79, %r78, %r68;
	cvt.u64.u32 	%rd49, %r79;
	add.s64 	%rd50, %rd1, %rd49;
	ld.global.u8 	%rs54, [%rd50];
	add.s16 	%rs55, %rs53, %rs54;
	st.global.u8 	[%rd2], %rs55;
	add.s32 	%r80, %r79, %r68;
	cvt.u64.u32 	%rd51, %r80;
	add.s64 	%rd52, %rd1, %rd51;
	ld.global.u8 	%rs56, [%rd52];
	add.s16 	%rs57, %rs55, %rs56;
	st.global.u8 	[%rd2], %rs57;
	add.s32 	%r81, %r80, %r68;
	cvt.u64.u32 	%rd53, %r81;
	add.s64 	%rd54, %rd1, %rd53;
	ld.global.u8 	%rs58, [%rd54];
	add.s16 	%rs68, %rs57, %rs58;
	st.global.u8 	[%rd2], %rs68;
	add.s32 	%r104, %r104, 8;
$L__BB25_7:
	setp.eq.s32 	%p6, %r56, 0;
	@%p6 bra 	$L__BB25_13;
	and.b32  	%r59, %r69, 3;
	setp.lt.u32 	%p7, %r56, 4;
	@%p7 bra 	$L__BB25_10;
	mad.lo.s32 	%r82, %r104, %r68, %r1;
	cvt.u64.u32 	%rd55, %r82;
	add.s64 	%rd56, %rd1, %rd55;
	ld.global.u8 	%rs59, [%rd56];
	add.s16 	%rs60, %rs68, %rs59;
	st.global.u8 	[%rd2], %rs60;
	add.s32 	%r83, %r82, %r68;
	cvt.u64.u32 	%rd57, %r83;
	add.s64 	%rd58, %rd1, %rd57;
	ld.global.u8 	%rs61, [%rd58];
	add.s16 	%rs62, %rs60, %rs61;
	st.global.u8 	[%rd2], %rs62;
	add.s32 	%r84, %r83, %r68;
	cvt.u64.u32 	%rd59, %r84;
	add.s64 	%rd60, %rd1, %rd59;
	ld.global.u8 	%rs63, [%rd60];
	add.s16 	%rs64, %rs62, %rs63;
	st.global.u8 	[%rd2], %rs64;
	add.s32 	%r85, %r84, %r68;
	cvt.u64.u32 	%rd61, %r85;
	add.s64 	%rd62, %rd1, %rd61;
	ld.global.u8 	%rs65, [%rd62];
	add.s16 	%rs68, %rs64, %rs65;
	st.global.u8 	[%rd2], %rs68;
	add.s32 	%r104, %r104, 4;
$L__BB25_10:
	setp.eq.s32 	%p8, %r59, 0;
	@%p8 bra 	$L__BB25_13;
	mad.lo.s32 	%r107, %r104, %r68, %r1;
	neg.s32 	%r106, %r59;
$L__BB25_12:
	.pragma "nounroll";
	cvt.u64.u32 	%rd63, %r107;
	add.s64 	%rd64, %rd1, %rd63;
	ld.global.u8 	%rs66, [%rd64];
	add.s16 	%rs68, %rs68, %rs66;
	st.global.u8 	[%rd2], %rs68;
	add.s32 	%r107, %r107, %r68;
	add.s32 	%r106, %r106, 1;
	setp.ne.s32 	%p9, %r106, 0;
	@%p9 bra 	$L__BB25_12;
$L__BB25_13:
	ret;

}
	// .globl	_Z22filterDomainDIVIDES_GTPiS_S_PhS0_S0_
.visible .entry _Z22filterDomainDIVIDES_GTPiS_S_PhS0_S0_(
	.param .u64 .ptr .align 1 _Z22filterDomainDIVIDES_GTPiS_S_PhS0_S0__param_0,
	.param .u64 .ptr .align 1 _Z22filterDomainDIVIDES_GTPiS_S_PhS0_S0__param_1,
	.param .u64 .ptr .align 1 _Z22filterDomainDIVIDES_GTPiS_S_PhS0_S0__param_2,
	.param .u64 .ptr .align 1 _Z22filterDomainDIVIDES_GTPiS_S_PhS0_S0__param_3,
	.param .u64 .ptr .align 1 _Z22filterDomainDIVIDES_GTPiS_S_PhS0_S0__param_4,
	.param .u64 .ptr .align 1 _Z22filterDomainDIVIDES_GTPiS_S_PhS0_S0__param_5
)
{
	.reg .pred 	%p<8>;
	.reg .b16 	%rs<4>;
	.reg .b32 	%r<17>;
	.reg .b64 	%rd<19>;

	ld.param.u64 	%rd1, [_Z22filterDomainDIVIDES_GTPiS_S_PhS0_S0__param_0];
	ld.param.u64 	%rd4, [_Z22filterDomainDIVIDES_GTPiS_S_PhS0_S0__param_1];
	ld.param.u64 	%rd5, [_Z22filterDomainDIVIDES_GTPiS_S_PhS0_S0__param_2];
	ld.param.u64 	%rd6, [_Z22filterDomainDIVIDES_GTPiS_S_PhS0_S0__param_3];
	ld.param.u64 	%rd2, [_Z22filterDomainDIVIDES_GTPiS_S_PhS0_S0__param_4];
	ld.param.u64 	%rd3, [_Z22filterDomainDIVIDES_GTPiS_S_PhS0_S0__param_5];
	cvta.to.global.u64 	%rd7, %rd6;
	cvta.to.global.u64 	%rd8, %rd5;
	cvta.to.global.u64 	%rd9, %rd4;
	mov.u32 	%r5, %ctaid.y;
	mov.u32 	%r6, %ntid.y;
	mov.u32 	%r7, %tid.y;
	mad.lo.s32 	%r8, %r5, %r6, %r7;
	mov.u32 	%r9, %ctaid.x;
	mov.u32 	%r10, %ntid.x;
	mov.u32 	%r11, %tid.x;
	mad.lo.s32 	%r1, %r9, %r10, %r11;
	ld.global.u32 	%r12, [%rd9];
	add.s32 	%r2, %r12, %r7;
	ld.global.u32 	%r13, [%rd8];
	add.s32 	%r3, %r13, %r11;
	mul.lo.s32 	%r4, %r8, %r10;
	cvt.u64.u32 	%rd10, %r8;
	add.s64 	%rd11, %rd7, %rd10;
	ld.global.u8 	%rs1, [%rd11];
	setp.eq.s16 	%p4, %rs1, 0;
	mov.pred 	%p7, 0;
	@%p4 bra 	$L__BB26_3;
	cvta.to.global.u64 	%rd12, %rd2;
	cvt.s64.s32 	%rd13, %r1;
	add.s64 	%rd14, %rd12, %rd13;
	ld.global.u8 	%rs2, [%rd14];
	setp.eq.s16 	%p6, %rs2, 0;
	@%p6 bra 	$L__BB26_3;
	div.s32 	%r14, %r2, %r3;
	cvta.to.global.u64 	%rd15, %rd1;
	ld.global.u32 	%r15, [%rd15];
	setp.gt.s32 	%p7, %r14, %r15;
$L__BB26_3:
	cvta.to.global.u64 	%rd16, %rd3;
	selp.u16 	%rs3, 1, 0, %p7;
	add.s32 	%r16, %r4, %r1;
	cvt.s64.s32 	%rd17, %r16;
	add.s64 	%rd18, %rd16, %rd17;
	st.global.u8 	[%rd18], %rs3;
	ret;

}
	// .globl	_Z22filterDomainDIVIDES_LTPiS_S_PhS0_S0_
.visible .entry _Z22filterDomainDIVIDES_LTPiS_S_PhS0_S0_(
	.param .u64 .ptr .align 1 _Z22filterDomainDIVIDES_LTPiS_S_PhS0_S0__param_0,
	.param .u64 .ptr .align 1 _Z22filterDomainDIVIDES_LTPiS_S_PhS0_S0__param_1,
	.param .u64 .ptr .align 1 _Z22filterDomainDIVIDES_LTPiS_S_PhS0_S0__param_2,
	.param .u64 .ptr .align 1 _Z22filterDomainDIVIDES_LTPiS_S_PhS0_S0__param_3,
	.param .u64 .ptr .align 1 _Z22filterDomainDIVIDES_LTPiS_S_PhS0_S0__param_4,
	.param .u64 .ptr .align 1 _Z22filterDomainDIVIDES_LTPiS_S_PhS0_S0__param_5
)
{
	.reg .pred 	%p<8>;
	.reg .b16 	%rs<4>;
	.reg .b32 	%r<17>;
	.reg .b64 	%rd<19>;

	ld.param.u64 	%rd1, [_Z22filterDomainDIVIDES_LTPiS_S_PhS0_S0__param_0];
	ld.param.u64 	%rd4, [_Z22filterDomainDIVIDES_LTPiS_S_PhS0_S0__param_1];
	ld.param.u64 	%rd5, [_Z22filterDomainDIVIDES_LTPiS_S_PhS0_S0__param_2];
	ld.param.u64 	%rd6, [_Z22filterDomainDIVIDES_LTPiS_S_PhS0_S0__param_3];
	ld.param.u64 	%rd2, [_Z22filterDomainDIVIDES_LTPiS_S_PhS0_S0__param_4];
	ld.param.u64 	%rd3, [_Z22filterDomainDIVIDES_LTPiS_S_PhS0_S0__param_5];
	cvta.to.global.u64 	%rd7, %rd6;
	cvta.to.global.u64 	%rd8, %rd5;
	cvta.to.global.u64 	%rd9, %rd4;
	mov.u32 	%r5, %ctaid.y;
	mov.u32 	%r6, %ntid.y;
	mov.u32 	%r7, %tid.y;
	mad.lo.s32 	%r8, %r5, %r6, %r7;
	mov.u32 	%r9, %ctaid.x;
	mov.u32 	%r10, %ntid.x;
	mov.u32 	%r11, %tid.x;
	mad.lo.s32 	%r1, %r9, %r10, %r11;
	ld.global.u32 	%r12, [%rd9];
	add.s32 	%r2, %r12, %r7;
	ld.global.u32 	%r13, [%rd8];
	add.s32 	%r3, %r13, %r11;
	mul.lo.s32 	%r4, %r8, %r10;
	cvt.u64.u32 	%rd10, %r8;
	add.s64 	%rd11, %rd7, %rd10;
	ld.global.u8 	%rs1, [%rd11];
	setp.eq.s16 	%p4, %rs1, 0;
	mov.pred 	%p7, 0;
	@%p4 bra 	$L__BB27_3;
	cvta.to.global.u64 	%rd12, %rd2;
	cvt.s64.s32 	%rd13, %r1;
	add.s64 	%rd14, %rd12, %rd13;
	ld.global.u8 	%rs2, [%rd14];
	setp.eq.s16 	%p6, %rs2, 0;
	@%p6 bra 	$L__BB27_3;
	div.s32 	%r14, %r2, %r3;
	cvta.to.global.u64 	%rd15, %rd1;
	ld.global.u32 	%r15, [%rd15];
	setp.lt.s32 	%p7, %r14, %r15;
$L__BB27_3:
	cvta.to.global.u64 	%rd16, %rd3;
	selp.u16 	%rs3, 1, 0, %p7;
	add.s32 	%r16, %r4, %r1;
	cvt.s64.s32 	%rd17, %r16;
	add.s64 	%rd18, %rd16, %rd17;
	st.global.u8 	[%rd18], %rs3;
	ret;

}
	// .globl	_Z23filterDomainDIVIDES_LEQPiS_S_PhS0_S0_
.visible .entry _Z23filterDomainDIVIDES_LEQPiS_S_PhS0_S0_(
	.param .u64 .ptr .align 1 _Z23filterDomainDIVIDES_LEQPiS_S_PhS0_S0__param_0,
	.param .u64 .ptr .align 1 _Z23filterDomainDIVIDES_LEQPiS_S_PhS0_S0__param_1,
	.param .u64 .ptr .align 1 _Z23filterDomainDIVIDES_LEQPiS_S_PhS0_S0__param_2,
	.param .u64 .ptr .align 1 _Z23filterDomainDIVIDES_LEQPiS_S_PhS0_S0__param_3,
	.param .u64 .ptr .align 1 _Z23filterDomainDIVIDES_LEQPiS_S_PhS0_S0__param_4,
	.param .u64 .ptr .align 1 _Z23filterDomainDIVIDES_LEQPiS_S_PhS0_S0__param_5
)
{
	.reg .pred 	%p<8>;
	.reg .b16 	%rs<4>;
	.reg .b32 	%r<17>;
	.reg .b64 	%rd<19>;

	ld.param.u64 	%rd1, [_Z23filterDomainDIVIDES_LEQPiS_S_PhS0_S0__param_0];
	ld.param.u64 	%rd4, [_Z23filterDomainDIVIDES_LEQPiS_S_PhS0_S0__param_1];
	ld.param.u64 	%rd5, [_Z23filterDomainDIVIDES_LEQPiS_S_PhS0_S0__param_2];
	ld.param.u64 	%rd6, [_Z23filterDomainDIVIDES_LEQPiS_S_PhS0_S0__param_3];
	ld.param.u64 	%rd2, [_Z23filterDomainDIVIDES_LEQPiS_S_PhS0_S0__param_4];
	ld.param.u64 	%rd3, [_Z23filterDomainDIVIDES_LEQPiS_S_PhS0_S0__param_5];
	cvta.to.global.u64 	%rd7, %rd6;
	cvta.to.global.u64 	%rd8, %rd5;
	cvta.to.global.u64 	%rd9, %rd4;
	mov.u32 	%r5, %ctaid.y;
	mov.u32 	%r6, %ntid.y;
	mov.u32 	%r7, %tid.y;
	mad.lo.s32 	%r8, %r5, %r6, %r7;
	mov.u32 	%r9, %ctaid.x;
	mov.u32 	%r10, %ntid.x;
	mov.u32 	%r11, %tid.x;
	mad.lo.s32 	%r1, %r9, %r10, %r11;
	ld.global.u32 	%r12, [%rd9];
	add.s32 	%r2, %r12, %r7;
	ld.global.u32 	%r13, [%rd8];
	add.s32 	%r3, %r13, %r11;
	mul.lo.s32 	%r4, %r8, %r10;
	cvt.u64.u32 	%rd10, %r8;
	add.s64 	%rd11, %rd7, %rd10;
	ld.global.u8 	%rs1, [%rd11];
	setp.eq.s16 	%p4, %rs1, 0;
	mov.pred 	%p7, 0;
	@%p4 bra 	$L__BB28_3;
	cvta.to.global.u64 	%rd12, %rd2;
	cvt.s64.s32 	%rd13, %r1;
	add.s64 	%rd14, %rd12, %rd13;
	ld.global.u8 	%rs2, [%rd14];
	setp.eq.s16 	%p6, %rs2, 0;
	@%p6 bra 	$L__BB28_3;
	div.s32 	%r14, %r2, %r3;
	cvta.to.global.u64 	%rd15, %rd1;
	ld.global.u32 	%r15, [%rd15];
	setp.le.s32 	%p7, %r14, %r15;
$L__BB28_3:
	cvta.to.global.u64 	%rd16, %rd3;
	selp.u16 	%rs3, 1, 0, %p7;
	add.s32 	%r16, %r4, %r1;
	cvt.s64.s32 	%rd17, %r16;
	add.s64 	%rd18, %rd16, %rd17;
	st.global.u8 	[%rd18], %rs3;
	ret;

}
	// .globl	_Z23filterDomainDIVIDES_GEQPiS_S_PhS0_S0_
.visible .entry _Z23filterDomainDIVIDES_GEQPiS_S_PhS0_S0_(
	.param .u64 .ptr .align 1 _Z23filterDomainDIVIDES_GEQPiS_S_PhS0_S0__param_0,
	.param .u64 .ptr .align 1 _Z23filterDomainDIVIDES_GEQPiS_S_PhS0_S0__param_1,
	.param .u64 .ptr .align 1 _Z23filterDomainDIVIDES_GEQPiS_S_PhS0_S0__param_2,
	.param .u64 .ptr .align 1 _Z23filterDomainDIVIDES_GEQPiS_S_PhS0_S0__param_3,
	.param .u64 .ptr .align 1 _Z23filterDomainDIVIDES_GEQPiS_S_PhS0_S0__param_4,
	.param .u64 .ptr .align 1 _Z23filterDomainDIVIDES_GEQPiS_S_PhS0_S0__param_5
)
{
	.reg .pred 	%p<8>;
	.reg .b16 	%rs<4>;
	.reg .b32 	%r<17>;
	.reg .b64 	%rd<19>;

	ld.param.u64 	%rd1, [_Z23filterDomainDIVIDES_GEQPiS_S_PhS0_S0__param_0];
	ld.param.u64 	%rd4, [_Z23filterDomainDIVIDES_GEQPiS_S_PhS0_S0__param_1];
	ld.param.u64 	%rd5, [_Z23filterDomainDIVIDES_GEQPiS_S_PhS0_S0__param_2];
	ld.param.u64 	%rd6, [_Z23filterDomainDIVIDES_GEQPiS_S_PhS0_S0__param_3];
	ld.param.u64 	%rd2, [_Z23filterDomainDIVIDES_GEQPiS_S_PhS0_S0__param_4];
	ld.param.u64 	%rd3, [_Z23filterDomainDIVIDES_GEQPiS_S_PhS0_S0__param_5];
	cvta.to.global.u64 	%rd7, %rd6;
	cvta.to.global.u64 	%rd8, %rd5;
	cvta.to.global.u64 	%rd9, %rd4;
	mov.u32 	%r5, %ctaid.y;
	mov.u32 	%r6, %ntid.y;
	mov.u32 	%r7, %tid.y;
	mad.lo.s32 	%r8, %r5, %r6, %r7;
	mov.u32 	%r9, %ctaid.x;
	mov.u32 	%r10, %ntid.x;
	mov.u32 	%r11, %tid.x;
	mad.lo.s32 	%r1, %r9, %r10, %r11;
	ld.global.u32 	%r12, [%rd9];
	add.s32 	%r2, %r12, %r7;
	ld.global.u32 	%r13, [%rd8];
	add.s32 	%r3, %r13, %r11;
	mul.lo.s32 	%r4, %r8, %r10;
	cvt.u64.u32 	%rd10, %r8;
	add.s64 	%rd11, %rd7, %rd10;
	ld.global.u8 	%rs1, [%rd11];
	setp.eq.s16 	%p4, %rs1, 0;
	mov.pred 	%p7, 0;
	@%p4 bra 	$L__BB29_3;
	cvta.to.global.u64 	%rd12, %rd2;
	cvt.s64.s32 	%rd13, %r1;
	add.s64 	%rd14, %rd12, %rd13;
	ld.global.u8 	%rs2, [%rd14];
	setp.eq.s16 	%p6, %rs2, 0;
	@%p6 bra 	$L__BB29_3;
	div.s32 	%r14, %r2, %r3;
	cvta.to.global.u64 	%rd15, %rd1;
	ld.global.u32 	%r15, [%rd15];
	setp.ge.s32 	%p7, %r14, %r15;
$L__BB29_3:
	cvta.to.global.u64 	%rd16, %rd3;
	selp.u16 	%rs3, 1, 0, %p7;
	add.s32 	%r16, %r4, %r1;
	cvt.s64.s32 	%rd17, %r16;
	add.s64 	%rd18, %rd16, %rd17;
	st.global.u8 	[%rd18], %rs3;
	ret;

}
	// .globl	_Z22filterDomainDIVIDES_EQPiS_S_PhS0_S0_
.visible .entry _Z22filterDomainDIVIDES_EQPiS_S_PhS0_S0_(
	.param .u64 .ptr .align 1 _Z22filterDomainDIVIDES_EQPiS_S_PhS0_S0__param_0,
	.param .u64 .ptr .align 1 _Z22filterDomainDIVIDES_EQPiS_S_PhS0_S0__param_1,
	.param .u64 .ptr .align 1 _Z22filterDomainDIVIDES_EQPiS_S_PhS0_S0__param_2,
	.param .u64 .ptr .align 1 _Z22filterDomainDIVIDES_EQPiS_S_PhS0_S0__param_3,
	.param .u64 .ptr .align 1 _Z22filterDomainDIVIDES_EQPiS_S_PhS0_S0__param_4,
	.param .u64 .ptr .align 1 _Z22filterDomainDIVIDES_EQPiS_S_PhS0_S0__param_5
)
{
	.reg .pred 	%p<8>;
	.reg .b16 	%rs<4>;
	.reg .b32 	%r<17>;
	.reg .b64 	%rd<19>;

	ld.param.u64 	%rd1, [_Z22filterDomainDIVIDES_EQPiS_S_PhS0_S0__param_0];
	ld.param.u64 	%rd4, [_Z22filterDomainDIVIDES_EQPiS_S_PhS0_S0__param_1];
	ld.param.u64 	%rd5, [_Z22filterDomainDIVIDES_EQPiS_S_PhS0_S0__param_2];
	ld.param.u64 	%rd6, [_Z22filterDomainDIVIDES_EQPiS_S_PhS0_S0__param_3];
	ld.param.u64 	%rd2, [_Z22filterDomainDIVIDES_EQPiS_S_PhS0_S0__param_4];
	ld.param.u64 	%rd3, [_Z22filterDomainDIVIDES_EQPiS_S_PhS0_S0__param_5];
	cvta.to.global.u64 	%rd7, %rd6;
	cvta.to.global.u64 	%rd8, %rd5;
	cvta.to.global.u64 	%rd9, %rd4;
	mov.u32 	%r5, %ctaid.y;
	mov.u32 	%r6, %ntid.y;
	mov.u32 	%r7, %tid.y;
	mad.lo.s32 	%r8, %r5, %r6, %r7;
	mov.u32 	%r9, %ctaid.x;
	mov.u32 	%r10, %ntid.x;
	mov.u32 	%r11, %tid.x;
	mad.lo.s32 	%r1, %r9, %r10, %r11;
	ld.global.u32 	%r12, [%rd9];
	add.s32 	%r2, %r12, %r7;
	ld.global.u32 	%r13, [%rd8];
	add.s32 	%r3, %r13, %r11;
	mul.lo.s32 	%r4, %r8, %r10;
	cvt.u64.u32 	%rd10, %r8;
	add.s64 	%rd11, %rd7, %rd10;
	ld.global.u8 	%rs1, [%rd11];
	setp.eq.s16 	%p4, %rs1, 0;
	mov.pred 	%p7, 0;
	@%p4 bra 	$L__BB30_3;
	cvta.to.global.u64 	%rd12, %rd2;
	cvt.s64.s32 	%rd13, %r1;
	add.s64 	%rd14, %rd12, %rd13;
	ld.global.u8 	%rs2, [%rd14];
	setp.eq.s16 	%p6, %rs2, 0;
	@%p6 bra 	$L__BB30_3;
	div.s32 	%r14, %r2, %r3;
	cvta.to.global.u64 	%rd15, %rd1;
	ld.global.u32 	%r15, [%rd15];
	setp.eq.s32 	%p7, %r14, %r15;
$L__BB30_3:
	cvta.to.global.u64 	%rd16, %rd3;
	selp.u16 	%rs3, 1, 0, %p7;
	add.s32 	%r16, %r4, %r1;
	cvt.s64.s32 	%rd17, %r16;
	add.s64 	%rd18, %rd16, %rd17;
	st.global.u8 	[%rd18], %rs3;
	ret;

}
	// .globl	_Z23filterDomainDIVIDES_NEQPiS_S_PhS0_S0_
.visible .entry _Z23filterDomainDIVIDES_NEQPiS_S_PhS0_S0_(
	.param .u64 .ptr .align 1 _Z23filterDomainDIVIDES_NEQPiS_S_PhS0_S0__param_0,
	.param .u64 .ptr .align 1 _Z23filterDomainDIVIDES_NEQPiS_S_PhS0_S0__param_1,
	.param .u64 .ptr .align 1 _Z23filterDomainDIVIDES_NEQPiS_S_PhS0_S0__param_2,
	.param .u64 .ptr .align 1 _Z23filterDomainDIVIDES_NEQPiS_S_PhS0_S0__param_3,
	.param .u64 .ptr .align 1 _Z23filterDomainDIVIDES_NEQPiS_S_PhS0_S0__param_4,
	.param .u64 .ptr .align 1 _Z23filterDomainDIVIDES_NEQPiS_S_PhS0_S0__param_5
)
{
	.reg .pred 	%p<8>;
	.reg .b16 	%rs<4>;
	.reg .b32 	%r<17>;
	.reg .b64 	%rd<19>;

	ld.param.u64 	%rd1, [_Z23filterDomainDIVIDES_NEQPiS_S_PhS0_S0__param_0];
	ld.param.u64 	%rd4, [_Z23filterDomainDIVIDES_NEQPiS_S_PhS0_S0__param_1];
	ld.param.u64 	%rd5, [_Z23filterDomainDIVIDES_NEQPiS_S_PhS0_S0__param_2];
	ld.param.u64 	%rd6, [_Z23filterDomainDIVIDES_NEQPiS_S_PhS0_S0__param_3];
	ld.param.u64 	%rd2, [_Z23filterDomainDIVIDES_NEQPiS_S_PhS0_S0__param_4];
	ld.param.u64 	%rd3, [_Z23filterDomainDIVIDES_NEQPiS_S_PhS0_S0__param_5];
	cvta.to.global.u64 	%rd7, %rd6;
	cvta.to.global.u64 	%rd8, %rd5;
	cvta.to.global.u64 	%rd9, %rd4;
	mov.u32 	%r5, %ctaid.y;
	mov.u32 	%r6, %ntid.y;
	mov.u32 	%r7, %tid.y;
	mad.lo.s32 	%r8, %r5, %r6, %r7;
	mov.u32 	%r9, %ctaid.x;
	mov.u32 	%r10, %ntid.x;
	mov.u32 	%r11, %tid.x;
	mad.lo.s32 	%r1, %r9, %r10, %r11;
	ld.global.u32 	%r12, [%rd9];
	add.s32 	%r2, %r12, %r7;
	ld.global.u32 	%r13, [%rd8];
	add.s32 	%r3, %r13, %r11;
	mul.lo.s32 	%r4, %r8, %r10;
	cvt.u64.u32 	%rd10, %r8;
	add.s64 	%rd11, %rd7, %rd10;
	ld.global.u8 	%rs1, [%rd11];
	setp.eq.s16 	%p4, %rs1, 0;
	mov.pred 	%p7, 0;
	@%p4 bra 	$L__BB31_3;
	cvta.to.global.u64 	%rd12, %rd2;
	cvt.s64.s32 	%rd13, %r1;
	add.s64 	%rd14, %rd12, %rd13;
	ld.global.u8 	%rs2, [%rd14];
	setp.eq.s16 	%p6, %rs2, 0;
	@%p6 bra 	$L__BB31_3;
	div.s32 	%r14, %r2, %r3;
	cvta.to.global.u64 	%rd15, %rd1;
	ld.global.u32 	%r15, [%rd15];
	setp.ne.s32 	%p7, %r14, %r15;
$L__BB31_3:
	cvta.to.global.u64 	%rd16, %rd3;
	selp.u16 	%rs3, 1, 0, %p7;
	add.s32 	%r16, %r4, %r1;
	cvt.s64.s32 	%rd17, %r16;
	add.s64 	%rd18, %rd16, %rd17;
	st.global.u8 	[%rd18], %rs3;
	ret;

}
	// .globl	_Z25filterDomainMULTIPLIES_GTPiS_S_PhS0_S0_
.visible .entry _Z25filterDomainMULTIPLIES_GTPiS_S_PhS0_S0_(
	.param .u64 .ptr .align 1 _Z25filterDomainMULTIPLIES_GTPiS_S_PhS0_S0__param_0,
	.param .u64 .ptr .align 1 _Z25filterDomainMULTIPLIES_GTPiS_S_PhS0_S0__param_1,
	.param .u64 .ptr .align 1 _Z25filterDomainMULTIPLIES_GTPiS_S_PhS0_S0__param_2,
	.param .u64 .ptr .align 1 _Z25filterDomainMULTIPLIES_GTPiS_S_PhS0_S0__param_3,
	.param .u64 .ptr .align 1 _Z25filterDomainMULTIPLIES_GTPiS_S_PhS0_S0__param_4,
	.param .u64 .ptr .align 1 _Z25filterDomainMULTIPLIES_GTPiS_S_PhS0_S0__param_5
)
{
	.reg .pred 	%p<8>;
	.reg .b16 	%rs<4>;
	.reg .b32 	%r<17>;
	.reg .b64 	%rd<19>;

	ld.param.u64 	%rd1, [_Z25filterDomainMULTIPLIES_GTPiS_S_PhS0_S0__param_0];
	ld.param.u64 	%rd4, [_Z25filterDomainMULTIPLIES_GTPiS_S_PhS0_S0__param_1];
	ld.param.u64 	%rd5, [_Z25filterDomainMULTIPLIES_GTPiS_S_PhS0_S0__param_2];
	ld.param.u64 	%rd6, [_Z25filterDomainMULTIPLIES_GTPiS_S_PhS0_S0__param_3];
	ld.param.u64 	%rd2, [_Z25filterDomainMULTIPLIES_GTPiS_S_PhS0_S0__param_4];
	ld.param.u64 	%rd3, [_Z25filterDomainMULTIPLIES_GTPiS_S_PhS0_S0__param_5];
	cvta.to.global.u64 	%rd7, %rd6;
	cvta.to.global.u64 	%rd8, %rd5;
	cvta.to.global.u64 	%rd9, %rd4;
	mov.u32 	%r5, %ctaid.y;
	mov.u32 	%r6, %ntid.y;
	mov.u32 	%r7, %tid.y;
	mad.lo.s32 	%r8, %r5, %r6, %r7;
	mov.u32 	%r9, %ctaid.x;
	mov.u32 	%r10, %ntid.x;
	mov.u32 	%r11, %tid.x;
	mad.lo.s32 	%r1, %r9, %r10, %r11;
	ld.global.u32 	%r12, [%rd9];
	add.s32 	%r2, %r12, %r7;
	ld.global.u32 	%r13, [%rd8];
	add.s32 	%r3, %r13, %r11;
	mul.lo.s32 	%r4, %r8, %r10;
	cvt.u64.u32 	%rd10, %r8;
	add.s64 	%rd11, %rd7, %rd10;
	ld.global.u8 	%rs1, [%rd11];
	setp.eq.s16 	%p4, %rs1, 0;
	mov.pred 	%p7, 0;
	@%p4 bra 	$L__BB32_3;
	cvta.to.global.u64 	%rd12, %rd2;
	cvt.s64.s32 	%rd13, %r1;
	add.s64 	%rd14, %rd12, %rd13;
	ld.global.u8 	%rs2, [%rd14];
	setp.eq.s16 	%p6, %rs2, 0;
	@%p6 bra 	$L__BB32_3;
	mul.lo.s32 	%r14, %r3, %r2;
	cvta.to.global.u64 	%rd15, %rd1;
	ld.global.u32 	%r15, [%rd15];
	setp.gt.s32 	%p7, %r14, %r15;
$L__BB32_3:
	cvta.to.global.u64 	%rd16, %rd3;
	selp.u16 	%rs3, 1, 0, %p7;
	add.s32 	%r16, %r4, %r1;
	cvt.s64.s32 	%rd17, %r16;
	add.s64 	%rd18, %rd16, %rd17;
	st.global.u8 	[%rd18], %rs3;
	ret;

}
	// .globl	_Z25filterDomainMULTIPLIES_LTPiS_S_PhS0_S0_
.visible .entry _Z25filterDomainMULTIPLIES_LTPiS_S_PhS0_S0_(
	.param .u64 .ptr .align 1 _Z25filterDomainMULTIPLIES_LTPiS_S_PhS0_S0__param_0,
	.param .u64 .ptr .align 1 _Z25filterDomainMULTIPLIES_LTPiS_S_PhS0_S0__param_1,
	.param .u64 .ptr .align 1 _Z25filterDomainMULTIPLIES_LTPiS_S_PhS0_S0__param_2,
	.param .u64 .ptr .align 1 _Z25filterDomainMULTIPLIES_LTPiS_S_PhS0_S0__param_3,
	.param .u64 .ptr .align 1 _Z25filterDomainMULTIPLIES_LTPiS_S_PhS0_S0__param_4,
	.param .u64 .ptr .align 1 _Z25filterDomainMULTIPLIES_LTPiS_S_PhS0_S0__param_5
)
{
	.reg .pred 	%p<8>;
	.reg .b16 	%rs<4>;
	.reg .b32 	%r<17>;
	.reg .b64 	%rd<19>;

	ld.param.u64 	%rd1, [_Z25filterDomainMULTIPLIES_LTPiS_S_PhS0_S0__param_0];
	ld.param.u64 	%rd4, [_Z25filterDomainMULTIPLIES_LTPiS_S_PhS0_S0__param_1];
	ld.param.u64 	%rd5, [_Z25filterDomainMULTIPLIES_LTPiS_S_PhS0_S0__param_2];
	ld.param.u64 	%rd6, [_Z25filterDomainMULTIPLIES_LTPiS_S_PhS0_S0__param_3];
	ld.param.u64 	%rd2, [_Z25filterDomainMULTIPLIES_LTPiS_S_PhS0_S0__param_4];
	ld.param.u64 	%rd3, [_Z25filterDomainMULTIPLIES_LTPiS_S_PhS0_S0__param_5];
	cvta.to.global.u64 	%rd7, %rd6;
	cvta.to.global.u64 	%rd8, %rd5;
	cvta.to.global.u64 	%rd9, %rd4;
	mov.u32 	%r5, %ctaid.y;
	mov.u32 	%r6, %ntid.y;
	mov.u32 	%r7, %tid.y;
	mad.lo.s32 	%r8, %r5, %r6, %r7;
	mov.u32 	%r9, %ctaid.x;
	mov.u32 	%r10, %ntid.x;
	mov.u32 	%r11, %tid.x;
	mad.lo.s32 	%r1, %r9, %r10, %r11;
	ld.global.u32 	%r12, [%rd9];
	add.s32 	%r2, %r12, %r7;
	ld.global.u32 	%r13, [%rd8];
	add.s32 	%r3, %r13, %r11;
	mul.lo.s32 	%r4, %r8, %r10;
	cvt.u64.u32 	%rd10, %r8;
	add.s64 	%rd11, %rd7, %rd10;
	ld.global.u8 	%rs1, [%rd11];
	setp.eq.s16 	%p4, %rs1, 0;
	mov.pred 	%p7, 0;
	@%p4 bra 	$L__BB33_3;
	cvta.to.global.u64 	%rd12, %rd2;
	cvt.s64.s32 	%rd13, %r1;
	add.s64 	%rd14, %rd12, %rd13;
	ld.global.u8 	%rs2, [%rd14];
	setp.eq.s16 	%p6, %rs2, 0;
	@%p6 bra 	$L__BB33_3;
	mul.lo.s32 	%r14, %r3, %r2;
	cvta.to.global.u64 	%rd15, %rd1;
	ld.global.u32 	%r15, [%rd15];
	setp.lt.s32 	%p7, %r14, %r15;
$L__BB33_3:
	cvta.to.global.u64 	%rd16, %rd3;
	selp.u16 	%rs3, 1, 0, %p7;
	add.s32 	%r16, %r4, %r1;
	cvt.s64.s32 	%rd17, %r16;
	add.s64 	%rd18, %rd16, %rd17;
	st.global.u8 	[%rd18], %rs3;
	ret;

}
	// .globl	_Z26filterDomainMULTIPLIES_LEQPiS_S_PhS0_S0_
.visible .entry _Z26filterDomainMULTIPLIES_LEQPiS_S_PhS0_S0_(
	.param .u64 .ptr .align 1 _Z26filterDomainMULTIPLIES_LEQPiS_S_PhS0_S0__param_0,
	.param .u64 .ptr .align 1 _Z26filterDomainMULTIPLIES_LEQPiS_S_PhS0_S0__param_1,
	.param .u64 .ptr .align 1 _Z26filterDomainMULTIPLIES_LEQPiS_S_PhS0_S0__param_2,
	.param .u64 .ptr .align 1 _Z26filterDomainMULTIPLIES_LEQPiS_S_PhS0_S0__param_3,
	.param .u64 .ptr .align 1 _Z26filterDomainMULTIPLIES_LEQPiS_S_PhS0_S0__param_4,
	.param .u64 .ptr .align 1 _Z26filterDomainMULTIPLIES_LEQPiS_S_PhS0_S0__param_5
)
{
	.reg .pred 	%p<8>;
	.reg .b16 	%rs<4>;
	.reg .b32 	%r<17>;
	.reg .b64 	%rd<19>;

	ld.param.u64 	%rd1, [_Z26filterDomainMULTIPLIES_LEQPiS_S_PhS0_S0__param_0];
	ld.param.u64 	%rd4, [_Z26filterDomainMULTIPLIES_LEQPiS_S_PhS0_S0__param_1];
	ld.param.u64 	%rd5, [_Z26filterDomainMULTIPLIES_LEQPiS_S_PhS0_S0__param_2];
	ld.param.u64 	%rd6, [_Z26filterDomainMULTIPLIES_LEQPiS_S_PhS0_S0__param_3];
	ld.param.u64 	%rd2, [_Z26filterDomainMULTIPLIES_LEQPiS_S_PhS0_S0__param_4];
	ld.param.u64 	%rd3, [_Z26filterDomainMULTIPLIES_LEQPiS_S_PhS0_S0__param_5];
	cvta.to.global.u64 	%rd7, %rd6;
	cvta.to.global.u64 	%rd8, %rd5;
	cvta.to.global.u64 	%rd9, %rd4;
	mov.u32 	%r5, %ctaid.y;
	mov.u32 	%r6, %ntid.y;
	mov.u32 	%r7, %tid.y;
	mad.lo.s32 	%r8, %r5, %r6, %r7;
	mov.u32 	%r9, %ctaid.x;
	mov.u32 	%r10, %ntid.x;
	mov.u32 	%r11, %tid.x;
	mad.lo.s32 	%r1, %r9, %r10, %r11;
	ld.global.u32 	%r12, [%rd9];
	add.s32 	%r2, %r12, %r7;
	ld.global.u32 	%r13, [%rd8];
	add.s32 	%r3, %r13, %r11;
	mul.lo.s32 	%r4, %r8, %r10;
	cvt.u64.u32 	%rd10, %r8;
	add.s64 	%rd11, %rd7, %rd10;
	ld.global.u8 	%rs1, [%rd11];
	setp.eq.s16 	%p4, %rs1, 0;
	mov.pred 	%p7, 0;
	@%p4 bra 	$L__BB34_3;
	cvta.to.global.u64 	%rd12, %rd2;
	cvt.s64.s32 	%rd13, %r1;
	add.s64 	%rd14, %rd12, %rd13;
	ld.global.u8 	%rs2, [%rd14];
	setp.eq.s16 	%p6, %rs2, 0;
	@%p6 bra 	$L__BB34_3;
	mul.lo.s32 	%r14, %r3, %r2;
	cvta.to.global.u64 	%rd15, %rd1;
	ld.global.u32 	%r15, [%rd15];
	setp.le.s32 	%p7, %r14, %r15;
$L__BB34_3:
	cvta.to.global.u64 	%rd16, %rd3;
	selp.u16 	%rs3, 1, 0, %p7;
	add.s32 	%r16, %r4, %r1;
	cvt.s64.s32 	%rd17, %r16;
	add.s64 	%rd18, %rd16, %rd17;
	st.global.u8 	[%rd18], %rs3;
	ret;

}
	// .globl	_Z26filterDomainMULTIPLIES_GEQPiS_S_PhS0_S0_
.visible .entry _Z26filterDomainMULTIPLIES_GEQPiS_S_PhS0_S0_(
	.param .u64 .ptr .align 1 _Z26filterDomainMULTIPLIES_GEQPiS_S_PhS0_S0__param_0,
	.param .u64 .ptr .align 1 _Z26filterDomainMULTIPLIES_GEQPiS_S_PhS0_S0__param_1,
	.param .u64 .ptr .align 1 _Z26filterDomainMULTIPLIES_GEQPiS_S_PhS0_S0__param_2,
	.param .u64 .ptr .align 1 _Z26filterDomainMULTIPLIES_GEQPiS_S_PhS0_S0__param_3,
	.param .u64 .ptr .align 1 _Z26filterDomainMULTIPLIES_GEQPiS_S_PhS0_S0__param_4,
	.param .u64 .ptr .align 1 _Z26filterDomainMULTIPLIES_GEQPiS_S_PhS0_S0__param_5
)
{
	.reg .pred 	%p<8>;
	.reg .b16 	%rs<4>;
	.reg .b32 	%r<17>;
	.reg .b64 	%rd<19>;

	ld.param.u64 	%rd1, [_Z26filterDomainMULTIPLIES_GEQPiS_S_PhS0_S0__param_0];
	ld.param.u64 	%rd4, [_Z26filterDomainMULTIPLIES_GEQPiS_S_PhS0_S0__param_1];
	ld.param.u64 	%rd5, [_Z26filterDomainMULTIPLIES_GEQPiS_S_PhS0_S0__param_2];
	ld.param.u64 	%rd6, [_Z26filterDomainMULTIPLIES_GEQPiS_S_PhS0_S0__param_3];
	ld.param.u64 	%rd2, [_Z26filterDomainMULTIPLIES_GEQPiS_S_PhS0_S0__param_4];
	ld.param.u64 	%rd3, [_Z26filterDomainMULTIPLIES_GEQPiS_S_PhS0_S0__param_5];
	cvta.to.global.u64 	%rd7, %rd6;
	cvta.to.global.u64 	%rd8, %rd5;
	cvta.to.global.u64 	%rd9, %rd4;
	mov.u32 	%r5, %ctaid.y;
	mov.u32 	%r6, %ntid.y;
	mov.u32 	%r7, %tid.y;
	mad.lo.s32 	%r8, %r5, %r6, %r7;
	mov.u32 	%r9, %ctaid.x;
	mov.u32 	%r10, %ntid.x;
	mov.u32 	%r11, %tid.x;
	mad.lo.s32 	%r1, %r9, %r10, %r11;
	ld.global.u32 	%r12, [%rd9];
	add.s32 	%r2, %r12, %r7;
	ld.global.u32 	%r13, [%rd8];
	add.s32 	%r3, %r13, %r11;
	mul.lo.s32 	%r4, %r8, %r10;
	cvt.u64.u32 	%rd10, %r8;
	add.s64 	%rd11, %rd7, %rd10;
	ld.global.u8 	%rs1, [%rd11];
	setp.eq.s16 	%p4, %rs1, 0;
	mov.pred 	%p7, 0;
	@%p4 bra 	$L__BB35_3;
	cvta.to.global.u64 	%rd12, %rd2;
	cvt.s64.s32 	%rd13, %r1;
	add.s64 	%rd14, %rd12, %rd13;
	ld.global.u8 	%rs2, [%rd14];
	setp.eq.s16 	%p6, %rs2, 0;
	@%p6 bra 	$L__BB35_3;
	mul.lo.s32 	%r14, %r3, %r2;
	cvta.to.global.u64 	%rd15, %rd1;
	ld.global.u32 	%r15, [%rd15];
	setp.ge.s32 	%p7, %r14, %r15;
$L__BB35_3:
	cvta.to.global.u64 	%rd16, %rd3;
	selp.u16 	%rs3, 1, 0, %p7;
	add.s32 	%r16, %r4, %r1;
	cvt.s64.s32 	%rd17, %r16;
	add.s64 	%rd18, %rd16, %rd17;
	st.global.u8 	[%rd18], %rs3;
	ret;

}
	// .globl	_Z25filterDomainMULTIPLIES_EQPiS_S_PhS0_S0_
.visible .entry _Z25filterDomainMULTIPLIES_EQPiS_S_PhS0_S0_(
	.param .u64 .ptr .align 1 _Z25filterDomainMULTIPLIES_EQPiS_S_PhS0_S0__param_0,
	.param .u64 .ptr .align 1 _Z25filterDomainMULTIPLIES_EQPiS_S_PhS0_S0__param_1,
	.param .u64 .ptr .align 1 _Z25filterDomainMULTIPLIES_EQPiS_S_PhS0_S0__param_2,
	.param .u64 .ptr .align 1 _Z25filterDomainMULTIPLIES_EQPiS_S_PhS0_S0__param_3,
	.param .u64 .ptr .align 1 _Z25filterDomainMULTIPLIES_EQPiS_S_PhS0_S0__param_4,
	.param .u64 .ptr .align 1 _Z25filterDomainMULTIPLIES_EQPiS_S_PhS0_S0__param_5
)
{
	.reg .pred 	%p<8>;
	.reg .b16 	%rs<4>;
	.reg .b32 	%r<17>;
	.reg .b64 	%rd<19>;

	ld.param.u64 	%rd1, [_Z25filterDomainMULTIPLIES_EQPiS_S_PhS0_S0__param_0];
	ld.param.u64 	%rd4, [_Z25filterDomainMULTIPLIES_EQPiS_S_PhS0_S0__param_1];
	ld.param.u64 	%rd5, [_Z25filterDomainMULTIPLIES_EQPiS_S_PhS0_S0__param_2];
	ld.param.u64 	%rd6, [_Z25filterDomainMULTIPLIES_EQPiS_S_PhS0_S0__param_3];
	ld.param.u64 	%rd2, [_Z25filterDomainMULTIPLIES_EQPiS_S_PhS0_S0__param_4];
	ld.param.u64 	%rd3, [_Z25filterDomainMULTIPLIES_EQPiS_S_PhS0_S0__param_5];
	cvta.to.global.u64 	%rd7, %rd6;
	cvta.to.global.u64 	%rd8, %rd5;
	cvta.to.global.u64 	%rd9, %rd4;
	mov.u32 	%r5, %ctaid.y;
	mov.u32 	%r6, %ntid.y;
	mov.u32 	%r7, %tid.y;
	mad.lo.s32 	%r8, %r5, %r6, %r7;
	mov.u32 	%r9, %ctaid.x;
	mov.u32 	%r10, %ntid.x;
	mov.u32 	%r11, %tid.x;
	mad.lo.s32 	%r1, %r9, %r10, %r11;
	ld.global.u32 	%r12, [%rd9];
	add.s32 	%r2, %r12, %r7;
	ld.global.u32 	%r13, [%rd8];
	add.s32 	%r3, %r13, %r11;
	mul.lo.s32 	%r4, %r8, %r10;
	cvt.u64.u32 	%rd10, %r8;
	add.s64 	%rd11, %rd7, %rd10;
	ld.global.u8 	%rs1, [%rd11];
	setp.eq.s16 	%p4, %rs1, 0;
	mov.pred 	%p7, 0;
	@%p4 bra 	$L__BB36_3;
	cvta.to.global.u64 	%rd12, %rd2;
	cvt.s64.s32 	%rd13, %r1;
	add.s64 	%rd14, %rd12, %rd13;
	ld.global.u8 	%rs2, [%rd14];
	setp.eq.s16 	%p6, %rs2, 0;
	@%p6 bra 	$L__BB36_3;
	mul.lo.s32 	%r14, %r3, %r2;
	cvta.to.global.u64 	%rd15, %rd1;
	ld.global.u32 	%r15, [%rd15];
	setp.eq.s32 	%p7, %r14, %r15;
$L__BB36_3:
	cvta.to.global.u64 	%rd16, %rd3;
	selp.u16 	%rs3, 1, 0, %p7;
	add.s32 	%r16, %r4, %r1;
	cvt.s64.s32 	%rd17, %r16;
	add.s64 	%rd18, %rd16, %rd17;
	st.global.u8 	[%rd18], %rs3;
	ret;

}
	// .globl	_Z26filterDomainMULTIPLIES_NEQPiS_S_PhS0_S0_
.visible .entry _Z26filterDomainMULTIPLIES_NEQPiS_S_PhS0_S0_(
	.param .u64 .ptr .align 1 _Z26filterDomainMULTIPLIES_NEQPiS_S_PhS0_S0__param_0,
	.param .u64 .ptr .align 1 _Z26filterDomainMULTIPLIES_NEQPiS_S_PhS0_S0__param_1,
	.param .u64 .ptr .align 1 _Z26filterDomainMULTIPLIES_NEQPiS_S_PhS0_S0__param_2,
	.param .u64 .ptr .align 1 _Z26filterDomainMULTIPLIES_NEQPiS_S_PhS0_S0__param_3,
	.param .u64 .ptr .align 1 _Z26filterDomainMULTIPLIES_NEQPiS_S_PhS0_S0__param_4,
	.param .u64 .ptr .align 1 _Z26filterDomainMULTIPLIES_NEQPiS_S_PhS0_S0__param_5
)
{
	.reg .pred 	%p<8>;
	.reg .b16 	%rs<4>;
	.reg .b32 	%r<17>;
	.reg .b64 	%rd<19>;

	ld.param.u64 	%rd1, [_Z26filterDomainMULTIPLIES_NEQPiS_S_PhS0_S0__param_0];
	ld.param.u64 	%rd4, [_Z26filterDomainMULTIPLIES_NEQPiS_S_PhS0_S0__param_1];
	ld.param.u64 	%rd5, [_Z26filterDomainMULTIPLIES_NEQPiS_S_PhS0_S0__param_2];
	ld.param.u64 	%rd6, [_Z26filterDomainMULTIPLIES_NEQPiS_S_PhS0_S0__param_3];
	ld.param.u64 	%rd2, [_Z26filterDomainMULTIPLIES_NEQPiS_S_PhS0_S0__param_4];
	ld.param.u64 	%rd3, [_Z26filterDomainMULTIPLIES_NEQPiS_S_PhS0_S0__param_5];
	cvta.to.global.u64 	%rd7, %rd6;
	cvta.to.global.u64 	%rd8, %rd5;
	cvta.to.global.u64 	%rd9, %rd4;
	mov.u32 	%r5, %ctaid.y;
	mov.u32 	%r6, %ntid.y;
	mov.u32 	%r7, %tid.y;
	mad.lo.s32 	%r8, %r5, %r6, %r7;
	mov.u32 	%r9, %ctaid.x;
	mov.u32 	%r10, %ntid.x;
	mov.u32 	%r11, %tid.x;
	mad.lo.s32 	%r1, %r9, %r10, %r11;
	ld.global.u32 	%r12, [%rd9];
	add.s32 	%r2, %r12, %r7;
	ld.global.u32 	%r13, [%rd8];
	add.s32 	%r3, %r13, %r11;
	mul.lo.s32 	%r4, %r8, %r10;
	cvt.u64.u32 	%rd10, %r8;
	add.s64 	%rd11, %rd7, %rd10;
	ld.global.u8 	%rs1, [%rd11];
	setp.eq.s16 	%p4, %rs1, 0;
	mov.pred 	%p7, 0;
	@%p4 bra 	$L__BB37_3;
	cvta.to.global.u64 	%rd12, %rd2;
	cvt.s64.s32 	%rd13, %r1;
	add.s64 	%rd14, %rd12, %rd13;
	ld.global.u8 	%rs2, [%rd14];
	setp.eq.s16 	%p6, %rs2, 0;
	@%p6 bra 	$L__BB37_3;
	mul.lo.s32 	%r14, %r3, %r2;
	cvta.to.global.u64 	%rd15, %rd1;
	ld.global.u32 	%r15, [%rd15];
	setp.ne.s32 	%p7, %r14, %r15;
$L__BB37_3:
	cvta.to.global.u64 	%rd16, %rd3;
	selp.u16 	%rs3, 1, 0, %p7;
	add.s32 	%r16, %r4, %r1;
	cvt.s64.s32 	%rd17, %r16;
	add.s64 	%rd18, %rd16, %rd17;
	st.global.u8 	[%rd18], %rs3;
	ret;

}
	// .globl	_Z19filterDomainPLUS_GTPiS_S_PhS0_S0_
.visible .entry _Z19filterDomainPLUS_GTPiS_S_PhS0_S0_(
	.param .u64 .ptr .align 1 _Z19filterDomainPLUS_GTPiS_S_PhS0_S0__param_0,
	.param .u64 .ptr .align 1 _Z19filterDomainPLUS_GTPiS_S_PhS0_S0__param_1,
	.param .u64 .ptr .align 1 _Z19filterDomainPLUS_GTPiS_S_PhS0_S0__param_2,
	.param .u64 .ptr .align 1 _Z19filterDomainPLUS_GTPiS_S_PhS0_S0__param_3,
	.param .u64 .ptr .align 1 _Z19filterDomainPLUS_GTPiS_S_PhS0_S0__param_4,
	.param .u64 .ptr .align 1 _Z19filterDomainPLUS_GTPiS_S_PhS0_S0__param_5
)
{
	.reg .pred 	%p<8>;
	.reg .b16 	%rs<4>;
	.reg .b32 	%r<17>;
	.reg .b64 	%rd<19>;

	ld.param.u64 	%rd1, [_Z19filterDomainPLUS_GTPiS_S_PhS0_S0__param_0];
	ld.param.u64 	%rd4, [_Z19filterDomainPLUS_GTPiS_S_PhS0_S0__param_1];
	ld.param.u64 	%rd5, [_Z19filterDomainPLUS_GTPiS_S_PhS0_S0__param_2];
	ld.param.u64 	%rd6, [_Z19filterDomainPLUS_GTPiS_S_PhS0_S0__param_3];
	ld.param.u64 	%rd2, [_Z19filterDomainPLUS_GTPiS_S_PhS0_S0__param_4];
	ld.param.u64 	%rd3, [_Z19filterDomainPLUS_GTPiS_S_PhS0_S0__param_5];
	cvta.to.global.u64 	%rd7, %rd6;
	cvta.to.global.u64 	%rd8, %rd5;
	cvta.to.global.u64 	%rd9, %rd4;
	mov.u32 	%r7, %ctaid.y;
	mov.u32 	%r8, %ntid.y;
	mov.u32 	%r1, %tid.y;
	mad.lo.s32 	%r9, %r7, %r8, %r1;
	mov.u32 	%r10, %ctaid.x;
	mov.u32 	%r11, %ntid.x;
	mov.u32 	%r2, %tid.x;
	mad.lo.s32 	%r3, %r10, %r11, %r2;
	ld.global.u32 	%r4, [%rd9];
	ld.global.u32 	%r5, [%rd8];
	mul.lo.s32 	%r6, %r9, %r11;
	cvt.u64.u32 	%rd10, %r9;
	add.s64 	%rd11, %rd7, %rd10;
	ld.global.u8 	%rs1, [%rd11];
	setp.eq.s16 	%p4, %rs1, 0;
	mov.pred 	%p7, 0;
	@%p4 bra 	$L__BB38_3;
	cvta.to.global.u64 	%rd12, %rd2;
	cvt.s64.s32 	%rd13, %r3;
	add.s64 	%rd14, %rd12, %rd13;
	ld.global.u8 	%rs2, [%rd14];
	setp.eq.s16 	%p6, %rs2, 0;
	@%p6 bra 	$L__BB38_3;
	add.s32 	%r12, %r2, %r1;
	add.s32 	%r13, %r12, %r4;
	add.s32 	%r14, %r13, %r5;
	cvta.to.global.u64 	%rd15, %rd1;
	ld.global.u32 	%r15, [%rd15];
	setp.gt.s32 	%p7, %r14, %r15;
$L__BB38_3:
	cvta.to.global.u64 	%rd16, %rd3;
	selp.u16 	%rs3, 1, 0, %p7;
	add.s32 	%r16, %r6, %r3;
	cvt.s64.s32 	%rd17, %r16;
	add.s64 	%rd18, %rd16, %rd17;
	st.global.u8 	[%rd18], %rs3;
	ret;

}
	// .globl	_Z19filterDomainPLUS_LTPiS_S_PhS0_S0_
.visible .entry _Z19filterDomainPLUS_LTPiS_S_PhS0_S0_(
	.param .u64 .ptr .align 1 _Z19filterDomainPLUS_LTPiS_S_PhS0_S0__param_0,
	.param .u64 .ptr .align 1 _Z19filterDomainPLUS_LTPiS_S_PhS0_S0__param_1,
	.param .u64 .ptr .align 1 _Z19filterDomainPLUS_LTPiS_S_PhS0_S0__param_2,
	.param .u64 .ptr .align 1 _Z19filterDomainPLUS_LTPiS_S_PhS0_S0__param_3,
	.param .u64 .ptr .align 1 _Z19filterDomainPLUS_LTPiS_S_PhS0_S0__param_4,
	.param .u64 .ptr .align 1 _Z19filterDomainPLUS_LTPiS_S_PhS0_S0__param_5
)
{
	.reg .pred 	%p<8>;
	.reg .b16 	%rs<4>;
	.reg .b32 	%r<17>;
	.reg .b64 	%rd<19>;

	ld.param.u64 	%rd1, [_Z19filterDomainPLUS_LTPiS_S_PhS0_S0__param_0];
	ld.param.u64 	%rd4, [_Z19filterDomainPLUS_LTPiS_S_PhS0_S0__param_1];
	ld.param.u64 	%rd5, [_Z19filterDomainPLUS_LTPiS_S_PhS0_S0__param_2];
	ld.param.u64 	%rd6, [_Z19filterDomainPLUS_LTPiS_S_PhS0_S0__param_3];
	ld.param.u64 	%rd2, [_Z19filterDomainPLUS_LTPiS_S_PhS0_S0__param_4];
	ld.param.u64 	%rd3, [_Z19filterDomainPLUS_LTPiS_S_PhS0_S0__param_5];
	cvta.to.global.u64 	%rd7, %rd6;
	cvta.to.global.u64 	%rd8, %rd5;
	cvta.to.global.u64 	%rd9, %rd4;
	mov.u32 	%r7, %ctaid.y;
	mov.u32 	%r8, %ntid.y;
	mov.u32 	%r1, %tid.y;
	mad.lo.s32 	%r9, %r7, %r8, %r1;
	mov.u32 	%r10, %ctaid.x;
	mov.u32 	%r11, %ntid.x;
	mov.u32 	%r2, %tid.x;
	mad.lo.s32 	%r3, %r10, %r11, %r2;
	ld.global.u32 	%r4, [%rd9];
	ld.global.u32 	%r5, [%rd8];
	mul.lo.s32 	%r6, %r9, %r11;
	cvt.u64.u32 	%rd10, %r9;
	add.s64 	%rd11, %rd7, %rd10;
	ld.global.u8 	%rs1, [%rd11];
	setp.eq.s16 	%p4, %rs1, 0;
	mov.pred 	%p7, 0;
	@%p4 bra 	$L__BB39_3;
	cvta.to.global.u64 	%rd12, %rd2;
	cvt.s64.s32 	%rd13, %r3;
	add.s64 	%rd14, %rd12, %rd13;
	ld.global.u8 	%rs2, [%rd14];
	setp.eq.s16 	%p6, %rs2, 0;
	@%p6 bra 	$L__BB39_3;
	add.s32 	%r12, %r2, %r1;
	add.s32 	%r13, %r12, %r4;
	add.s32 	%r14, %r13, %r5;
	cvta.to.global.u64 	%rd15, %rd1;
	ld.global.u32 	%r15, [%rd15];
	setp.lt.s32 	%p7, %r14, %r15;
$L__BB39_3:
	cvta.to.global.u64 	%rd16, %rd3;
	selp.u16 	%rs3, 1, 0, %p7;
	add.s32 	%r16, %r6, %r3;
	cvt.s64.s32 	%rd17, %r16;
	add.s64 	%rd18, %rd16, %rd17;
	st.global.u8 	[%rd18], %rs3;
	ret;

}
	// .globl	_Z20filterDomainPLUS_LEQPiS_S_PhS0_S0_
.visible .entry _Z20filterDomainPLUS_LEQPiS_S_PhS0_S0_(
	.param .u64 .ptr .align 1 _Z20filterDomainPLUS_LEQPiS_S_PhS0_S0__param_0,
	.param .u64 .ptr .align 1 _Z20filterDomainPLUS_LEQPiS_S_PhS0_S0__param_1,
	.param .u64 .ptr .align 1 _Z20filterDomainPLUS_LEQPiS_S_PhS0_S0__param_2,
	.param .u64 .ptr .align 1 _Z20filterDomainPLUS_LEQPiS_S_PhS0_S0__param_3,
	.param .u64 .ptr .align 1 _Z20filterDomainPLUS_LEQPiS_S_PhS0_S0__param_4,
	.param .u64 .ptr .align 1 _Z20filterDomainPLUS_LEQPiS_S_PhS0_S0__param_5
)
{
	.reg .pred 	%p<8>;
	.reg .b16 	%rs<4>;
	.reg .b32 	%r<17>;
	.reg .b64 	%rd<19>;

	ld.param.u64 	%rd1, [_Z20filterDomainPLUS_LEQPiS_S_PhS0_S0__param_0];
	ld.param.u64 	%rd4, [_Z20filterDomainPLUS_LEQPiS_S_PhS0_S0__param_1];
	ld.param.u64 	%rd5, [_Z20filterDomainPLUS_LEQPiS_S_PhS0_S0__param_2];
	ld.param.u64 	%rd6, [_Z20filterDomainPLUS_LEQPiS_S_PhS0_S0__param_3];
	ld.param.u64 	%rd2, [_Z20filterDomainPLUS_LEQPiS_S_PhS0_S0__param_4];
	ld.param.u64 	%rd3, [_Z20filterDomainPLUS_LEQPiS_S_PhS0_S0__param_5];
	cvta.to.global.u64 	%rd7, %rd6;
	cvta.to.global.u64 	%rd8, %rd5;
	cvta.to.global.u64 	%rd9, %rd4;
	mov.u32 	%r7, %ctaid.y;
	mov.u32 	%r8, %ntid.y;
	mov.u32 	%r1, %tid.y;
	mad.lo.s32 	%r9, %r7, %r8, %r1;
	mov.u32 	%r10, %ctaid.x;
	mov.u32 	%r11, %ntid.x;
	mov.u32 	%r2, %tid.x;
	mad.lo.s32 	%r3, %r10, %r11, %r2;
	ld.global.u32 	%r4, [%rd9];
	ld.global.u32 	%r5, [%rd8];
	mul.lo.s32 	%r6, %r9, %r11;
	cvt.u64.u32 	%rd10, %r9;
	add.s64 	%rd11, %rd7, %rd10;
	ld.global.u8 	%rs1, [%rd11];
	setp.eq.s16 	%p4, %rs1, 0;
	mov.pred 	%p7, 0;
	@%p4 bra 	$L__BB40_3;
	cvta.to.global.u64 	%rd12, %rd2;
	cvt.s64.s32 	%rd13, %r3;
	add.s64 	%rd14, %rd12, %rd13;
	ld.global.u8 	%rs2, [%rd14];
	setp.eq.s16 	%p6, %rs2, 0;
	@%p6 bra 	$L__BB40_3;
	add.s32 	%r12, %r2, %r1;
	add.s32 	%r13, %r12, %r4;
	add.s32 	%r14, %r13, %r5;
	cvta.to.global.u64 	%rd15, %rd1;
	ld.global.u32 	%r15, [%rd15];
	setp.le.s32 	%p7, %r14, %r15;
$L__BB40_3:
	cvta.to.global.u64 	%rd16, %rd3;
	selp.u16 	%rs3, 1, 0, %p7;
	add.s32 	%r16, %r6, %r3;
	cvt.s64.s32 	%rd17, %r16;
	add.s64 	%rd18, %rd16, %rd17;
	st.global.u8 	[%rd18], %rs3;
	ret;

}
	// .globl	_Z20filterDomainPLUS_GEQPiS_S_PhS0_S0_
.visible .entry _Z20filterDomainPLUS_GEQPiS_S_PhS0_S0_(
	.param .u64 .ptr .align 1 _Z20filterDomainPLUS_GEQPiS_S_PhS0_S0__param_0,
	.param .u64 .ptr .align 1 _Z20filterDomainPLUS_GEQPiS_S_PhS0_S0__param_1,
	.param .u64 .ptr .align 1 _Z20filterDomainPLUS_GEQPiS_S_PhS0_S0__param_2,
	.param .u64 .ptr .align 1 _Z20filterDomainPLUS_GEQPiS_S_PhS0_S0__param_3,
	.param .u64 .ptr .align 1 _Z20filterDomainPLUS_GEQPiS_S_PhS0_S0__param_4,
	.param .u64 .ptr .align 1 _Z20filterDomainPLUS_GEQPiS_S_PhS0_S0__param_5
)
{
	.reg .pred 	%p<8>;
	.reg .b16 	%rs<4>;
	.reg .b32 	%r<17>;
	.reg .b64 	%rd<19>;

	ld.param.u64 	%rd1, [_Z20filterDomainPLUS_GEQPiS_S_PhS0_S0__param_0];
	ld.param.u64 	%rd4, [_Z20filterDomainPLUS_GEQPiS_S_PhS0_S0__param_1];
	ld.param.u64 	%rd5, [_Z20filterDomainPLUS_GEQPiS_S_PhS0_S0__param_2];
	ld.param.u64 	%rd6, [_Z20filterDomainPLUS_GEQPiS_S_PhS0_S0__param_3];
	ld.param.u64 	%rd2, [_Z20filterDomainPLUS_GEQPiS_S_PhS0_S0__param_4];
	ld.param.u64 	%rd3, [_Z20filterDomainPLUS_GEQPiS_S_PhS0_S0__param_5];
	cvta.to.global.u64 	%rd7, %rd6;
	cvta.to.global.u64 	%rd8, %rd5;
	cvta.to.global.u64 	%rd9, %rd4;
	mov.u32 	%r7, %ctaid.y;
	mov.u32 	%r8, %ntid.y;
	mov.u32 	%r1, %tid.y;
	mad.lo.s32 	%r9, %r7, %r8, %r1;
	mov.u32 	%r10, %ctaid.x;
	mov.u32 	%r11, %ntid.x;
	mov.u32 	%r2, %tid.x;
	mad.lo.s32 	%r3, %r10, %r11, %r2;
	ld.global.u32 	%r4, [%rd9];
	ld.global.u32 	%r5, [%rd8];
	mul.lo.s32 	%r6, %r9, %r11;
	cvt.u64.u32 	%rd10, %r9;
	add.s64 	%rd11, %rd7, %rd10;
	ld.global.u8 	%rs1, [%rd11];
	setp.eq.s16 	%p4, %rs1, 0;
	mov.pred 	%p7, 0;
	@%p4 bra 	$L__BB41_3;
	cvta.to.global.u64 	%rd12, %rd2;
	cvt.s64.s32 	%rd13, %r3;
	add.s64 	%rd14, %rd12, %rd13;
	ld.global.u8 	%rs2, [%rd14];
	setp.eq.s16 	%p6, %rs2, 0;
	@%p6 bra 	$L__BB41_3;
	add.s32 	%r12, %r2, %r1;
	add.s32 	%r13, %r12, %r4;
	add.s32 	%r14, %r13, %r5;
	cvta.to.global.u64 	%rd15, %rd1;
	ld.global.u32 	%r15, [%rd15];
	setp.ge.s32 	%p7, %r14, %r15;
$L__BB41_3:
	cvta.to.global.u64 	%rd16, %rd3;
	selp.u16 	%rs3, 1, 0, %p7;
	add.s32 	%r16, %r6, %r3;
	cvt.s64.s32 	%rd17, %r16;
	add.s64 	%rd18, %rd16, %rd17;
	st.global.u8 	[%rd18], %rs3;
	ret;

}
	// .globl	_Z19filterDomainPLUS_EQPiS_S_PhS0_S0_
.visible .entry _Z19filterDomainPLUS_EQPiS_S_PhS0_S0_(
	.param .u64 .ptr .align 1 _Z19filterDomainPLUS_EQPiS_S_PhS0_S0__param_0,
	.param .u64 .ptr .align 1 _Z19filterDomainPLUS_EQPiS_S_PhS0_S0__param_1,
	.param .u64 .ptr .align 1 _Z19filterDomainPLUS_EQPiS_S_PhS0_S0__param_2,
	.param .u64 .ptr .align 1 _Z19filterDomainPLUS_EQPiS_S_PhS0_S0__param_3,
	.param .u64 .ptr .align 1 _Z19filterDomainPLUS_EQPiS_S_PhS0_S0__param_4,
	.param .u64 .ptr .align 1 _Z19filterDomainPLUS_EQPiS_S_PhS0_S0__param_5
)
{
	.reg .pred 	%p<8>;
	.reg .b16 	%rs<4>;
	.reg .b32 	%r<17>;
	.reg .b64 	%rd<19>;

	ld.param.u64 	%rd1, [_Z19filterDomainPLUS_EQPiS_S_PhS0_S0__param_0];
	ld.param.u64 	%rd4, [_Z19filterDomainPLUS_EQPiS_S_PhS0_S0__param_1];
	ld.param.u64 	%rd5, [_Z19filterDomainPLUS_EQPiS_S_PhS0_S0__param_2];
	ld.param.u64 	%rd6, [_Z19filterDomainPLUS_EQPiS_S_PhS0_S0__param_3];
	ld.param.u64 	%rd2, [_Z19filterDomainPLUS_EQPiS_S_PhS0_S0__param_4];
	ld.param.u64 	%rd3, [_Z19filterDomainPLUS_EQPiS_S_PhS0_S0__param_5];
	cvta.to.global.u64 	%rd7, %rd6;
	cvta.to.global.u64 	%rd8, %rd5;
	cvta.to.global.u64 	%rd9, %rd4;
	mov.u32 	%r7, %ctaid.y;
	mov.u32 	%r8, %ntid.y;
	mov.u32 	%r1, %tid.y;
	mad.lo.s32 	%r9, %r7, %r8, %r1;
	mov.u32 	%r10, %ctaid.x;
	mov.u32 	%r11, %ntid.x;
	mov.u32 	%r2, %tid.x;
	mad.lo.s32 	%r3, %r10, %r11, %r2;
	ld.global.u32 	%r4, [%rd9];
	ld.global.u32 	%r5, [%rd8];
	mul.lo.s32 	%r6, %r9, %r11;
	cvt.u64.u32 	%rd10, %r9;
	add.s64 	%rd11, %rd7, %rd10;
	ld.global.u8 	%rs1, [%rd11];
	setp.eq.s16 	%p4, %rs1, 0;
	mov.pred 	%p7, 0;
	@%p4 bra 	$L__BB42_3;
	cvta.to.global.u64 	%rd12, %rd2;
	cvt.s64.s32 	%rd13, %r3;
	add.s64 	%rd14, %rd12, %rd13;
	ld.global.u8 	%rs2, [%rd14];
	setp.eq.s16 	%p6, %rs2, 0;
	@%p6 bra 	$L__BB42_3;
	add.s32 	%r12, %r2, %r1;
	add.s32 	%r13, %r12, %r4;
	add.s32 	%r14, %r13, %r5;
	cvta.to.global.u64 	%rd15, %rd1;
	ld.global.u32 	%r15, [%rd15];
	setp.eq.s32 	%p7, %r14, %r15;
$L__BB42_3:
	cvta.to.global.u64 	%rd16, %rd3;
	selp.u16 	%rs3, 1, 0, %p7;
	add.s32 	%r16, %r6, %r3;
	cvt.s64.s32 	%rd17, %r16;
	add.s64 	%rd18, %rd16, %rd17;
	st.global.u8 	[%rd18], %rs3;
	ret;

}
	// .globl	_Z20filterDomainPLUS_NEQPiS_S_PhS0_S0_
.visible .entry _Z20filterDomainPLUS_NEQPiS_S_PhS0_S0_(
	.param .u64 .ptr .align 1 _Z20filterDomainPLUS_NEQPiS_S_PhS0_S0__param_0,
	.param .u64 .ptr .align 1 _Z20filterDomainPLUS_NEQPiS_S_PhS0_S0__param_1,
	.param .u64 .ptr .align 1 _Z20filterDomainPLUS_NEQPiS_S_PhS0_S0__param_2,
	.param .u64 .ptr .align 1 _Z20filterDomainPLUS_NEQPiS_S_PhS0_S0__param_3,
	.param .u64 .ptr .align 1 _Z20filterDomainPLUS_NEQPiS_S_PhS0_S0__param_4,
	.param .u64 .ptr .align 1 _Z20filterDomainPLUS_NEQPiS_S_PhS0_S0__param_5
)
{
	.reg .pred 	%p<8>;
	.reg .b16 	%rs<4>;
	.reg .b32 	%r<17>;
	.reg .b64 	%rd<19>;

	ld.param.u64 	%rd1, [_Z20filterDomainPLUS_NEQPiS_S_PhS0_S0__param_0];
	ld.param.u64 	%rd4, [_Z20filterDomainPLUS_NEQPiS_S_PhS0_S0__param_1];
	ld.param.u64 	%rd5, [_Z20filterDomainPLUS_NEQPiS_S_PhS0_S0__param_2];
	ld.param.u64 	%rd6, [_Z20filterDomainPLUS_NEQPiS_S_PhS0_S0__param_3];
	ld.param.u64 	%rd2, [_Z20filterDomainPLUS_NEQPiS_S_PhS0_S0__param_4];
	ld.param.u64 	%rd3, [_Z20filterDomainPLUS_NEQPiS_S_PhS0_S0__param_5];
	cvta.to.global.u64 	%rd7, %rd6;
	cvta.to.global.u64 	%rd8, %rd5;
	cvta.to.global.u64 	%rd9, %rd4;
	mov.u32 	%r7, %ctaid.y;
	mov.u32 	%r8, %ntid.y;
	mov.u32 	%r1, %tid.y;
	mad.lo.s32 	%r9, %r7, %r8, %r1;
	mov.u32 	%r10, %ctaid.x;
	mov.u32 	%r11, %ntid.x;
	mov.u32 	%r2, %tid.x;
	mad.lo.s32 	%r3, %r10, %r11, %r2;
	ld.global.u32 	%r4, [%rd9];
	ld.global.u32 	%r5, [%rd8];
	mul.lo.s32 	%r6, %r9, %r11;
	cvt.u64.u32 	%rd10, %r9;
	add.s64 	%rd11, %rd7, %rd10;
	ld.global.u8 	%rs1, [%rd11];
	setp.eq.s16 	%p4, %rs1, 0;
	mov.pred 	%p7, 0;
	@%p4 bra 	$L__BB43_3;
	cvta.to.global.u64 	%rd12, %rd2;
	cvt.s64.s32 	%rd13, %r3;
	add.s64 	%rd14, %rd12, %rd13;
	ld.global.u8 	%rs2, [%rd14];
	setp.eq.s16 	%p6, %rs2, 0;
	@%p6 bra 	$L__BB43_3;
	add.s32 	%r12, %r2, %r1;
	add.s32 	%r13, %r12, %r4;
	add.s32 	%r14, %r13, %r5;
	cvta.to.global.u64 	%rd15, %rd1;
	ld.global.u32 	%r15, [%rd15];
	setp.ne.s32 	%p7, %r14, %r15;
$L__BB43_3:
	cvta.to.global.u64 	%rd16, %rd3;
	selp.u16 	%rs3, 1, 0, %p7;
	add.s32 	%r16, %r6, %r3;
	cvt.s64.s32 	%rd17, %r16;
	add.s64 	%rd18, %rd16, %rd17;
	st.global.u8 	[%rd18], %rs3;
	ret;

}
	// .globl	_Z20filterDomainMINUS_GTPiS_S_PhS0_S0_
.visible .entry _Z20filterDomainMINUS_GTPiS_S_PhS0_S0_(
	.param .u64 .ptr .align 1 _Z20filterDomainMINUS_GTPiS_S_PhS0_S0__param_0,
	.param .u64 .ptr .align 1 _Z20filterDomainMINUS_GTPiS_S_PhS0_S0__param_1,
	.param .u64 .ptr .align 1 _Z20filterDomainMINUS_GTPiS_S_PhS0_S0__param_2,
	.param .u64 .ptr .align 1 _Z20filterDomainMINUS_GTPiS_S_PhS0_S0__param_3,
	.param .u64 .ptr .align 1 _Z20filterDomainMINUS_GTPiS_S_PhS0_S0__param_4,
	.param .u64 .ptr .align 1 _Z20filterDomainMINUS_GTPiS_S_PhS0_S0__param_5
)
{
	.reg .pred 	%p<8>;
	.reg .b16 	%rs<4>;
	.reg .b32 	%r<17>;
	.reg .b64 	%rd<19>;

	ld.param.u64 	%rd1, [_Z20filterDomainMINUS_GTPiS_S_PhS0_S0__param_0];
	ld.param.u64 	%rd4, [_Z20filterDomainMINUS_GTPiS_S_PhS0_S0__param_1];
	ld.param.u64 	%rd5, [_Z20filterDomainMINUS_GTPiS_S_PhS0_S0__param_2];
	ld.param.u64 	%rd6, [_Z20filterDomainMINUS_GTPiS_S_PhS0_S0__param_3];
	ld.param.u64 	%rd2, [_Z20filterDomainMINUS_GTPiS_S_PhS0_S0__param_4];
	ld.param.u64 	%rd3, [_Z20filterDomainMINUS_GTPiS_S_PhS0_S0__param_5];
	cvta.to.global.u64 	%rd7, %rd6;
	cvta.to.global.u64 	%rd8, %rd5;
	cvta.to.global.u64 	%rd9, %rd4;
	mov.u32 	%r7, %ctaid.y;
	mov.u32 	%r8, %ntid.y;
	mov.u32 	%r1, %tid.y;
	mad.lo.s32 	%r9, %r7, %r8, %r1;
	mov.u32 	%r10, %ctaid.x;
	mov.u32 	%r11, %ntid.x;
	mov.u32 	%r2, %tid.x;
	mad.lo.s32 	%r3, %r10, %r11, %r2;
	ld.global.u32 	%r4, [%rd9];
	ld.global.u32 	%r5, [%rd8];
	mul.lo.s32 	%r6, %r9, %r11;
	cvt.u64.u32 	%rd10, %r9;
	add.s64 	%rd11, %rd7, %rd10;
	ld.global.u8 	%rs1, [%rd11];
	setp.eq.s16 	%p4, %rs1, 0;
	mov.pred 	%p7, 0;
	@%p4 bra 	$L__BB44_3;
	cvta.to.global.u64 	%rd12, %rd2;
	cvt.s64.s32 	%rd13, %r3;
	add.s64 	%rd14, %rd12, %rd13;
	ld.global.u8 	%rs2, [%rd14];
	setp.eq.s16 	%p6, %rs2, 0;
	@%p6 bra 	$L__BB44_3;
	add.s32 	%r12, %r1, %r4;
	add.s32 	%r13, %r2, %r5;
	sub.s32 	%r14, %r12, %r13;
	cvta.to.global.u64 	%rd15, %rd1;
	ld.global.u32 	%r15, [%rd15];
	setp.gt.s32 	%p7, %r14, %r15;
$L__BB44_3:
	cvta.to.global.u64 	%rd16, %rd3;
	selp.u16 	%rs3, 1, 0, %p7;
	add.s32 	%r16, %r6, %r3;
	cvt.s64.s32 	%rd17, %r16;
	add.s64 	%rd18, %rd16, %rd17;
	st.global.u8 	[%rd18], %rs3;
	ret;

}
	// .globl	_Z20filterDomainMINUS_LTPiS_S_PhS0_S0_
.visible .entry _Z20filterDomainMINUS_LTPiS_S_PhS0_S0_(
	.param .u64 .ptr .align 1 _Z20filterDomainMINUS_LTPiS_S_PhS0_S0__param_0,
	.param .u64 .ptr .align 1 _Z20filterDomainMINUS_LTPiS_S_PhS0_S0__param_1,
	.param .u64 .ptr .align 1 _Z20filterDomainMINUS_LTPiS_S_PhS0_S0__param_2,
	.param .u64 .ptr .align 1 _Z20filterDomainMINUS_LTPiS_S_PhS0_S0__param_3,
	.param .u64 .ptr .align 1 _Z20filterDomainMINUS_LTPiS_S_PhS0_S0__param_4,
	.param .u64 .ptr .align 1 _Z20filterDomainMINUS_LTPiS_S_PhS0_S0__param_5
)
{
	.reg .pred 	%p<8>;
	.reg .b16 	%rs<4>;
	.reg .b32 	%r<17>;
	.reg .b64 	%rd<19>;

	ld.param.u64 	%rd1, [_Z20filterDomainMINUS_LTPiS_S_PhS0_S0__param_0];
	ld.param.u64 	%rd4, [_Z20filterDomainMINUS_LTPiS_S_PhS0_S0__param_1];
	ld.param.u64 	%rd5, [_Z20filterDomainMINUS_LTPiS_S_PhS0_S0__param_2];
	ld.param.u64 	%rd6, [_Z20filterDomainMINUS_LTPiS_S_PhS0_S0__param_3];
	ld.param.u64 	%rd2, [_Z20filterDomainMINUS_LTPiS_S_PhS0_S0__param_4];
	ld.param.u64 	%rd3, [_Z20filterDomainMINUS_LTPiS_S_PhS0_S0__param_5];
	cvta.to.global.u64 	%rd7, %rd6;
	cvta.to.global.u64 	%rd8, %rd5;
	cvta.to.global.u64 	%rd9, %rd4;
	mov.u32 	%r7, %ctaid.y;
	mov.u32 	%r8, %ntid.y;
	mov.u32 	%r1, %tid.y;
	mad.lo.s32 	%r9, %r7, %r8, %r1;
	mov.u32 	%r10, %ctaid.x;
	mov.u32 	%r11, %ntid.x;
	mov.u32 	%r2, %tid.x;
	mad.lo.s32 	%r3, %r10, %r11, %r2;
	ld.global.u32 	%r4, [%rd9];
	ld.global.u32 	%r5, [%rd8];
	mul.lo.s32 	%r6, %r9, %r11;
	cvt.u64.u32 	%rd10, %r9;
	add.s64 	%rd11, %rd7, %rd10;
	ld.global.u8 	%rs1, [%rd11];
	setp.eq.s16 	%p4, %rs1, 0;
	mov.pred 	%p7, 0;
	@%p4 bra 	$L__BB45_3;
	cvta.to.global.u64 	%rd12, %rd2;
	cvt.s64.s32 	%rd13, %r3;
	add.s64 	%rd14, %rd12, %rd13;
	ld.global.u8 	%rs2, [%rd14];
	setp.eq.s16 	%p6, %rs2, 0;
	@%p6 bra 	$L__BB45_3;
	add.s32 	%r12, %r1, %r4;
	add.s32 	%r13, %r2, %r5;
	sub.s32 	%r14, %r12, %r13;
	cvta.to.global.u64 	%rd15, %rd1;
	ld.global.u32 	%r15, [%rd15];
	setp.lt.s32 	%p7, %r14, %r15;
$L__BB45_3:
	cvta.to.global.u64 	%rd16, %rd3;
	selp.u16 	%rs3, 1, 0, %p7;
	add.s32 	%r16, %r6, %r3;
	cvt.s64.s32 	%rd17, %r16;
	add.s64 	%rd18, %rd16, %rd17;
	st.global.u8 	[%rd18], %rs3;
	ret;

}
	// .globl	_Z21filterDomainMINUS_LEQPiS_S_PhS0_S0_
.visible .entry _Z21filterDomainMINUS_LEQPiS_S_PhS0_S0_(
	.param .u64 .ptr .align 1 _Z21filterDomainMINUS_LEQPiS_S_PhS0_S0__param_0,
	.param .u64 .ptr .align 1 _Z21filterDomainMINUS_LEQPiS_S_PhS0_S0__param_1,
	.param .u64 .ptr .align 1 _Z21filterDomainMINUS_LEQPiS_S_PhS0_S0__param_2,
	.param .u64 .ptr .align 1 _Z21filterDomainMINUS_LEQPiS_S_PhS0_S0__param_3,
	.param .u64 .ptr .align 1 _Z21filterDomainMINUS_LEQPiS_S_PhS0_S0__param_4,
	.param .u64 .ptr .align 1 _Z21filterDomainMINUS_LEQPiS_S_PhS0_S0__param_5
)
{
	.reg .pred 	%p<8>;
	.reg .b16 	%rs<4>;
	.reg .b32 	%r<17>;
	.reg .b64 	%rd<19>;

	ld.param.u64 	%rd1, [_Z21filterDomainMINUS_LEQPiS_S_PhS0_S0__param_0];
	ld.param.u64 	%rd4, [_Z21filterDomainMINUS_LEQPiS_S_PhS0_S0__param_1];
	ld.param.u64 	%rd5, [_Z21filterDomainMINUS_LEQPiS_S_PhS0_S0__param_2];
	ld.param.u64 	%rd6, [_Z21filterDomainMINUS_LEQPiS_S_PhS0_S0__param_3];
	ld.param.u64 	%rd2, [_Z21filterDomainMINUS_LEQPiS_S_PhS0_S0__param_4];
	ld.param.u64 	%rd3, [_Z21filterDomainMINUS_LEQPiS_S_PhS0_S0__param_5];
	cvta.to.global.u64 	%rd7, %rd6;
	cvta.to.global.u64 	%rd8, %rd5;
	cvta.to.global.u64 	%rd9, %rd4;
	mov.u32 	%r7, %ctaid.y;
	mov.u32 	%r8, %ntid.y;
	mov.u32 	%r1, %tid.y;
	mad.lo.s32 	%r9, %r7, %r8, %r1;
	mov.u32 	%r10, %ctaid.x;
	mov.u32 	%r11, %ntid.x;
	mov.u32 	%r2, %tid.x;
	mad.lo.s32 	%r3, %r10, %r11, %r2;
	ld.global.u32 	%r4, [%rd9];
	ld.global.u32 	%r5, [%rd8];
	mul.lo.s32 	%r6, %r9, %r11;
	cvt.u64.u32 	%rd10, %r9;
	add.s64 	%rd11, %rd7, %rd10;
	ld.global.u8 	%rs1, [%rd11];
	setp.eq.s16 	%p4, %rs1, 0;
	mov.pred 	%p7, 0;
	@%p4 bra 	$L__BB46_3;
	cvta.to.global.u64 	%rd12, %rd2;
	cvt.s64.s32 	%rd13, %r3;
	add.s64 	%rd14, %rd12, %rd13;
	ld.global.u8 	%rs2, [%rd14];
	setp.eq.s16 	%p6, %rs2, 0;
	@%p6 bra 	$L__BB46_3;
	add.s32 	%r12, %r1, %r4;
	add.s32 	%r13, %r2, %r5;
	sub.s32 	%r14, %r12, %r13;
	cvta.to.global.u64 	%rd15, %rd1;
	ld.global.u32 	%r15, [%rd15];
	setp.le.s32 	%p7, %r14, %r15;
$L__BB46_3:
	cvta.to.global.u64 	%rd16, %rd3;
	selp.u16 	%rs3, 1, 0, %p7;
	add.s32 	%r16, %r6, %r3;
	cvt.s64.s32 	%rd17, %r16;
	add.s64 	%rd18, %rd16, %rd17;
	st.global.u8 	[%rd18], %rs3;
	ret;

}
	// .globl	_Z21filterDomainMINUS_GEQPiS_S_PhS0_S0_
.visible .entry _Z21filterDomainMINUS_GEQPiS_S_PhS0_S0_(
	.param .u64 .ptr .align 1 _Z21filterDomainMINUS_GEQPiS_S_PhS0_S0__param_0,
	.param .u64 .ptr .align 1 _Z21filterDomainMINUS_GEQPiS_S_PhS0_S0__param_1,
	.param .u64 .ptr .align 1 _Z21filterDomainMINUS_GEQPiS_S_PhS0_S0__param_2,
	.param .u64 .ptr .align 1 _Z21filterDomainMINUS_GEQPiS_S_PhS0_S0__param_3,
	.param .u64 .ptr .align 1 _Z21filterDomainMINUS_GEQPiS_S_PhS0_S0__param_4,
	.param .u64 .ptr .align 1 _Z21filterDomainMINUS_GEQPiS_S_PhS0_S0__param_5
)
{
	.reg .pred 	%p<8>;
	.reg .b16 	%rs<4>;
	.reg .b32 	%r<17>;
	.reg .b64 	%rd<19>;

	ld.param.u64 	%rd1, [_Z21filterDomainMINUS_GEQPiS_S_PhS0_S0__param_0];
	ld.param.u64 	%rd4, [_Z21filterDomainMINUS_GEQPiS_S_PhS0_S0__param_1];
	ld.param.u64 	%rd5, [_Z21filterDomainMINUS_GEQPiS_S_PhS0_S0__param_2];
	ld.param.u64 	%rd6, [_Z21filterDomainMINUS_GEQPiS_S_PhS0_S0__param_3];
	ld.param.u64 	%rd2, [_Z21filterDomainMINUS_GEQPiS_S_PhS0_S0__param_4];
	ld.param.u64 	%rd3, [_Z21filterDomainMINUS_GEQPiS_S_PhS0_S0__param_5];
	cvta.to.global.u64 	%rd7, %rd6;
	cvta.to.global.u64 	%rd8, %rd5;
	cvta.to.global.u64 	%rd9, %rd4;
	mov.u32 	%r7, %ctaid.y;
	mov.u32 	%r8, %ntid.y;
	mov.u32 	%r1, %tid.y;
	mad.lo.s32 	%r9, %r7, %r8, %r1;
	mov.u32 	%r10, %ctaid.x;
	mov.u32 	%r11, %ntid.x;
	mov.u32 	%r2, %tid.x;
	mad.lo.s32 	%r3, %r10, %r11, %r2;
	ld.global.u32 	%r4, [%rd9];
	ld.global.u32 	%r5, [%rd8];
	mul.lo.s32 	%r6, %r9, %r11;
	cvt.u64.u32 	%rd10, %r9;
	add.s64 	%rd11, %rd7, %rd10;
	ld.global.u8 	%rs1, [%rd11];
	setp.eq.s16 	%p4, %rs1, 0;
	mov.pred 	%p7, 0;
	@%p4 bra 	$L__BB47_3;
	cvta.to.global.u64 	%rd12, %rd2;
	cvt.s64.s32 	%rd13, %r3;
	add.s64 	%rd14, %rd12, %rd13;
	ld.global.u8 	%rs2, [%rd14];
	setp.eq.s16 	%p6, %rs2, 0;
	@%p6 bra 	$L__BB47_3;
	add.s32 	%r12, %r1, %r4;
	add.s32 	%r13, %r2, %r5;
	sub.s32 	%r14, %r12, %r13;
	cvta.to.global.u64 	%rd15, %rd1;
	ld.global.u32 	%r15, [%rd15];
	setp.ge.s32 	%p7, %r14, %r15;
$L__BB47_3:
	cvta.to.global.u64 	%rd16, %rd3;
	selp.u16 	%rs3, 1, 0, %p7;
	add.s32 	%r16, %r6, %r3;
	cvt.s64.s32 	%rd17, %r16;
	add.s64 	%rd18, %rd16, %rd17;
	st.global.u8 	[%rd18], %rs3;
	ret;

}
	// .globl	_Z20filterDomainMINUS_EQPiS_S_PhS0_S0_
.visible .entry _Z20filterDomainMINUS_EQPiS_S_PhS0_S0_(
	.param .u64 .ptr .align 1 _Z20filterDomainMINUS_EQPiS_S_PhS0_S0__param_0,
	.param .u64 .ptr .align 1 _Z20filterDomainMINUS_EQPiS_S_PhS0_S0__param_1,
	.param .u64 .ptr .align 1 _Z20filterDomainMINUS_EQPiS_S_PhS0_S0__param_2,
	.param .u64 .ptr .align 1 _Z20filterDomainMINUS_EQPiS_S_PhS0_S0__param_3,
	.param .u64 .ptr .align 1 _Z20filterDomainMINUS_EQPiS_S_PhS0_S0__param_4,
	.param .u64 .ptr .align 1 _Z20filterDomainMINUS_EQPiS_S_PhS0_S0__param_5
)
{
	.reg .pred 	%p<8>;
	.reg .b16 	%rs<4>;
	.reg .b32 	%r<17>;
	.reg .b64 	%rd<19>;

	ld.param.u64 	%rd1, [_Z20filterDomainMINUS_EQPiS_S_PhS0_S0__param_0];
	ld.param.u64 	%rd4, [_Z20filterDomainMINUS_EQPiS_S_PhS0_S0__param_1];
	ld.param.u64 	%rd5, [_Z20filterDomainMINUS_EQPiS_S_PhS0_S0__param_2];
	ld.param.u64 	%rd6, [_Z20filterDomainMINUS_EQPiS_S_PhS0_S0__param_3];
	ld.param.u64 	%rd2, [_Z20filterDomainMINUS_EQPiS_S_PhS0_S0__param_4];
	ld.param.u64 	%rd3, [_Z20filterDomainMINUS_EQPiS_S_PhS0_S0__param_5];
	cvta.to.global.u64 	%rd7, %rd6;
	cvta.to.global.u64 	%rd8, %rd5;
	cvta.to.global.u64 	%rd9, %rd4;
	mov.u32 	%r7, %ctaid.y;
	mov.u32 	%r8, %ntid.y;
	mov.u32 	%r1, %tid.y;
	mad.lo.s32 	%r9, %r7, %r8, %r1;
	mov.u32 	%r10, %ctaid.x;
	mov.u32 	%r11, %ntid.x;
	mov.u32 	%r2, %tid.x;
	mad.lo.s32 	%r3, %r10, %r11, %r2;
	ld.global.u32 	%r4, [%rd9];
	ld.global.u32 	%r5, [%rd8];
	mul.lo.s32 	%r6, %r9, %r11;
	cvt.u64.u32 	%rd10, %r9;
	add.s64 	%rd11, %rd7, %rd10;
	ld.global.u8 	%rs1, [%rd11];
	setp.eq.s16 	%p4, %rs1, 0;
	mov.pred 	%p7, 0;
	@%p4 bra 	$L__BB48_3;
	cvta.to.global.u64 	%rd12, %rd2;
	cvt.s64.s32 	%rd13, %r3;
	add.s64 	%rd14, %rd12, %rd13;
	ld.global.u8 	%rs2, [%rd14];
	setp.eq.s16 	%p6, %rs2, 0;
	@%p6 bra 	$L__BB48_3;
	add.s32 	%r12, %r1, %r4;
	add.s32 	%r13, %r2, %r5;
	sub.s32 	%r14, %r12, %r13;
	cvta.to.global.u64 	%rd15, %rd1;
	ld.global.u32 	%r15, [%rd15];
	setp.eq.s32 	%p7, %r14, %r15;
$L__BB48_3:
	cvta.to.global.u64 	%rd16, %rd3;
	selp.u16 	%rs3, 1, 0, %p7;
	add.s32 	%r16, %r6, %r3;
	cvt.s64.s32 	%rd17, %r16;
	add.s64 	%rd18, %rd16, %rd17;
	st.global.u8 	[%rd18], %rs3;
	ret;

}
	// .globl	_Z21filterDomainMINUS_NEQPiS_S_PhS0_S0_
.visible .entry _Z21filterDomainMINUS_NEQPiS_S_PhS0_S0_(
	.param .u64 .ptr .align 1 _Z21filterDomainMINUS_NEQPiS_S_PhS0_S0__param_0,
	.param .u64 .ptr .align 1 _Z21filterDomainMINUS_NEQPiS_S_PhS0_S0__param_1,
	.param .u64 .ptr .align 1 _Z21filterDomainMINUS_NEQPiS_S_PhS0_S0__param_2,
	.param .u64 .ptr .align 1 _Z21filterDomainMINUS_NEQPiS_S_PhS0_S0__param_3,
	.param .u64 .ptr .align 1 _Z21filterDomainMINUS_NEQPiS_S_PhS0_S0__param_4,
	.param .u64 .ptr .align 1 _Z21filterDomainMINUS_NEQPiS_S_PhS0_S0__param_5
)
{
	.reg .pred 	%p<8>;
	.reg .b16 	%rs<4>;
	.reg .b32 	%r<17>;
	.reg .b64 	%rd<19>;

	ld.param.u64 	%rd1, [_Z21filterDomainMINUS_NEQPiS_S_PhS0_S0__param_0];
	ld.param.u64 	%rd4, [_Z21filterDomainMINUS_NEQPiS_S_PhS0_S0__param_1];
	ld.param.u64 	%rd5, [_Z21filterDomainMINUS_NEQPiS_S_PhS0_S0__param_2];
	ld.param.u64 	%rd6, [_Z21filterDomainMINUS_NEQPiS_S_PhS0_S0__param_3];
	ld.param.u64 	%rd2, [_Z21filterDomainMINUS_NEQPiS_S_PhS0_S0__param_4];
	ld.param.u64 	%rd3, [_Z21filterDomainMINUS_NEQPiS_S_PhS0_S0__param_5];
	cvta.to.global.u64 	%rd7, %rd6;
	cvta.to.global.u64 	%rd8, %rd5;
	cvta.to.global.u64 	%rd9, %rd4;
	mov.u32 	%r7, %ctaid.y;
	mov.u32 	%r8, %ntid.y;
	mov.u32 	%r1, %tid.y;
	mad.lo.s32 	%r9, %r7, %r8, %r1;
	mov.u32 	%r10, %ctaid.x;
	mov.u32 	%r11, %ntid.x;
	mov.u32 	%r2, %tid.x;
	mad.lo.s32 	%r3, %r10, %r11, %r2;
	ld.global.u32 	%r4, [%rd9];
	ld.global.u32 	%r5, [%rd8];
	mul.lo.s32 	%r6, %r9, %r11;
	cvt.u64.u32 	%rd10, %r9;
	add.s64 	%rd11, %rd7, %rd10;
	ld.global.u8 	%rs1, [%rd11];
	setp.eq.s16 	%p4, %rs1, 0;
	mov.pred 	%p7, 0;
	@%p4 bra 	$L__BB49_3;
	cvta.to.global.u64 	%rd12, %rd2;
	cvt.s64.s32 	%rd13, %r3;
	add.s64 	%rd14, %rd12, %rd13;
	ld.global.u8 	%rs2, [%rd14];
	setp.eq.s16 	%p6, %rs2, 0;
	@%p6 bra 	$L__BB49_3;
	add.s32 	%r12, %r1, %r4;
	add.s32 	%r13, %r2, %r5;
	sub.s32 	%r14, %r12, %r13;
	cvta.to.global.u64 	%rd15, %rd1;
	ld.global.u32 	%r15, [%rd15];
	setp.ne.s32 	%p7, %r14, %r15;
$L__BB49_3:
	cvta.to.global.u64 	%rd16, %rd3;
	selp.u16 	%rs3, 1, 0, %p7;
	add.s32 	%r16, %r6, %r3;
	cvt.s64.s32 	%rd17, %r16;
	add.s64 	%rd18, %rd16, %rd17;
	st.global.u8 	[%rd18], %rs3;
	ret;

}


// ===== COMPILED SASS (sm_100) =====

	.target	sm_100

	.elftype	@"ET_EXEC"


//--------------------- .note.nv.tkinfo           --------------------------
	.section	.note.nv.tkinfo,"",@"SHT_NOTE"
	.sectionflags	@"SHF_NOTE_NV_TKINFO"
	.tkinfo
        /*0018*/ 	.word	0x00000002
        /*0030*/ 	.string	""
        /*0030*/ 	.string	"ptxas"
        /*0030*/ 	.string	"Cuda compilation tools, release 13.0, V13.0.88"
        /*0030*/ 	.string	"Build cuda_13.0.r13.0/compiler.36424714_0"
        /*0030*/ 	.string	"-arch sm_100 -m 64 "



//--------------------- .note.nv.cuinfo           --------------------------
	.section	.note.nv.cuinfo,"",@"SHT_NOTE"
	.sectionflags	@"SHF_NOTE_NV_CUINFO"
        /*0018*/ 	.short	0x0002
        /*001a*/ 	.short	0x0064
        /*001c*/ 	.short	0x0082
	.zero		2


//--------------------- .nv.info                  --------------------------
	.section	.nv.info,"",@"SHT_CUDA_INFO"
	.align	4


	//----- nvinfo : EIATTR_REGCOUNT
	.align		4
        /*0000*/ 	.byte	0x04, 0x2f
        /*0002*/ 	.short	(.L_1 - .L_0)
	.align		4
.L_0:
        /*0004*/ 	.word	index@(_Z18filterBoundPLUS_EQPiS_S_S_PhPb)
        /*0008*/ 	.word	0x0000000c


	//----- nvinfo : EIATTR_FRAME_SIZE
	.align		4
.L_1:
        /*000c*/ 	.byte	0x04, 0x11
        /*000e*/ 	.short	(.L_3 - .L_2)
	.align		4
.L_2:
        /*0010*/ 	.word	index@(_Z18filterBoundPLUS_EQPiS_S_S_PhPb)
        /*0014*/ 	.word	0x00000000


	//----- nvinfo : EIATTR_REGCOUNT
	.align		4
.L_3:
        /*0018*/ 	.byte	0x04, 0x2f
        /*001a*/ 	.short	(.L_5 - .L_4)
	.align		4
.L_4:
        /*001c*/ 	.word	index@(_Z19filterBoundPLUS_NEQPiS_S_S_PhPb)
        /*0020*/ 	.word	0x0000000e


	//----- nvinfo : EIATTR_FRAME_SIZE
	.align		4
.L_5:
        /*0024*/ 	.byte	0x04, 0x11
        /*0026*/ 	.short	(.L_7 - .L_6)
	.align		4
.L_6:
        /*0028*/ 	.word	index@(_Z19filterBoundPLUS_NEQPiS_S_S_PhPb)
        /*002c*/ 	.word	0x00000000


	//----- nvinfo : EIATTR_REGCOUNT
	.align		4
.L_7:
        /*0030*/ 	.byte	0x04, 0x2f
        /*0032*/ 	.short	(.L_9 - .L_8)
	.align		4
.L_8:
        /*0034*/ 	.word	index@(_Z19filterBoundPLUS_GEQPiS_S_S_PhPb)
        /*0038*/ 	.word	0x0000000c


	//----- nvinfo : EIATTR_FRAME_SIZE
	.align		4
.L_9:
        /*003c*/ 	.byte	0x04, 0x11
        /*003e*/ 	.short	(.L_11 - .L_10)
	.align		4
.L_10:
        /*0040*/ 	.word	index@(_Z19filterBoundPLUS_GEQPiS_S_S_PhPb)
        /*0044*/ 	.word	0x00000000


	//----- nvinfo : EIATTR_REGCOUNT
	.align		4
.L_11:
        /*0048*/ 	.byte	0x04, 0x2f
        /*004a*/ 	.short	(.L_13 - .L_12)
	.align		4
.L_12:
        /*004c*/ 	.word	index@(_Z18filterBoundPLUS_GTPiS_S_S_PhPb)
        /*0050*/ 	.word	0x0000000c


	//----- nvinfo : EIATTR_FRAME_SIZE
	.align		4
.L_13:
        /*0054*/ 	.byte	0x04, 0x11
        /*0056*/ 	.short	(.L_15 - .L_14)
	.align		4
.L_14:
        /*0058*/ 	.word	index@(_Z18filterBoundPLUS_GTPiS_S_S_PhPb)
        /*005c*/ 	.word	0x00000000


	//----- nvinfo : EIATTR_REGCOUNT
	.align		4
.L_15:
        /*0060*/ 	.byte	0x04, 0x2f
        /*0062*/ 	.short	(.L_17 - .L_16)
	.align		4
.L_16:
        /*0064*/ 	.word	index@(_Z19filterBoundPLUS_LEQPiS_S_S_PhPb)
        /*0068*/ 	.word	0x0000000c


	//----- nvinfo : EIATTR_FRAME_SIZE
	.align		4
.L_17:
        /*006c*/ 	.byte	0x04, 0x11
        /*006e*/ 	.short	(.L_19 - .L_18)
	.align		4
.L_18:
        /*0070*/ 	.word	index@(_Z19filterBoundPLUS_LEQPiS_S_S_PhPb)
        /*0074*/ 	.word	0x00000000


	//----- nvinfo : EIATTR_REGCOUNT
	.align		4
.L_19:
        /*0078*/ 	.byte	0x04, 0x2f
        /*007a*/ 	.short	(.L_21 - .L_20)
	.align		4
.L_20:
        /*007c*/ 	.word	index@(_Z18filterBoundPLUS_LTPiS_S_S_PhPb)
        /*0080*/ 	.word	0x0000000c


	//----- nvinfo : EIATTR_FRAME_SIZE
	.align		4
.L_21:
        /*0084*/ 	.byte	0x04, 0x11
        /*0086*/ 	.short	(.L_23 - .L_22)
	.align		4
.L_22:
        /*0088*/ 	.word	index@(_Z18filterBoundPLUS_LTPiS_S_S_PhPb)
        /*008c*/ 	.word	0x00000000


	//----- nvinfo : EIATTR_REGCOUNT
	.align		4
.L_23:
        /*0090*/ 	.byte	0x04, 0x2f
        /*0092*/ 	.short	(.L_25 - .L_24)
	.align		4
.L_24:
        /*0094*/ 	.word	index@(_Z19filterBoundMINUS_EQPiS_S_S_PhPb)
        /*0098*/ 	.word	0x0000000c


	//----- nvinfo : EIATTR_FRAME_SIZE
	.align		4
.L_25:
        /*009c*/ 	.byte	0x04, 0x11
        /*009e*/ 	.short	(.L_27 - .L_26)
	.align		4
.L_26:
        /*00a0*/ 	.word	index@(_Z19filterBoundMINUS_EQPiS_S_S_PhPb)
        /*00a4*/ 	.word	0x00000000


	//----- nvinfo : EIATTR_REGCOUNT
	.align		4
.L_27:
        /*00a8*/ 	.byte	0x04, 0x2f
        /*00aa*/ 	.short	(.L_29 - .L_28)
	.align		4
.L_28:
        /*00ac*/ 	.word	index@(_Z20filterBoundMINUS_NEQPiS_S_S_PhPb)
        /*00b0*/ 	.word	0x0000000e


	//----- nvinfo : EIATTR_FRAME_SIZE
	.align		4
.L_29:
        /*00b4*/ 	.byte	0x04, 0x11
        /*00b6*/ 	.short	(.L_31 - .L_30)
	.align		4
.L_30:
        /*00b8*/ 	.word	index@(_Z20filterBoundMINUS_NEQPiS_S_S_PhPb)
        /*00bc*/ 	.word	0x00000000


	//----- nvinfo : EIATTR_REGCOUNT
	.align		4
.L_31:
        /*00c0*/ 	.byte	0x04, 0x2f
        /*00c2*/ 	.short	(.L_33 - .L_32)
	.align		4
.L_32:
        /*00c4*/ 	.word	index@(_Z20filterBoundMINUS_GEQPiS_S_S_PhPb)
        /*00c8*/ 	.word	0x0000000c


	//----- nvinfo : EIATTR_FRAME_SIZE
	.align		4
.L_33:
        /*00cc*/ 	.byte	0x04, 0x11
        /*00ce*/ 	.short	(.L_35 - .L_34)
	.align		4
.L_34:
        /*00d0*/ 	.word	index@(_Z20filterBoundMINUS_GEQPiS_S_S_PhPb)
        /*00d4*/ 	.word	0x00000000


	//----- nvinfo : EIATTR_REGCOUNT
	.align		4
.L_35:
        /*00d8*/ 	.byte	0x04, 0x2f
        /*00da*/ 	.short	(.L_37 - .L_36)
	.align		4
.L_36:
        /*00dc*/ 	.word	index@(_Z19filterBoundMINUS_GTPiS_S_S_PhPb)
        /*00e0*/ 	.word	0x0000000c


	//----- nvinfo : EIATTR_FRAME_SIZE
	.align		4
.L_37:
        /*00e4*/ 	.byte	0x04, 0x11
        /*00e6*/ 	.short	(.L_39 - .L_38)
	.align		4
.L_38:
        /*00e8*/ 	.word	index@(_Z19filterBoundMINUS_GTPiS_S_S_PhPb)
        /*00ec*/ 	.word	0x00000000


	//----- nvinfo : EIATTR_REGCOUNT
	.align		4
.L_39:
        /*00f0*/ 	.byte	0x04, 0x2f
        /*00f2*/ 	.short	(.L_41 - .L_40)
	.align		4
.L_40:
        /*00f4*/ 	.word	index@(_Z20filterBoundMINUS_LEQPiS_S_S_PhPb)
        /*00f8*/ 	.word	0x0000000c


	//----- nvinfo : EIATTR_FRAME_SIZE
	.align		4
.L_41:
        /*00fc*/ 	.byte	0x04, 0x11
        /*00fe*/ 	.short	(.L_43 - .L_42)
	.align		4
.L_42:
        /*0100*/ 	.word	index@(_Z20filterBoundMINUS_LEQPiS_S_S_PhPb)
        /*0104*/ 	.word	0x00000000


	//----- nvinfo : EIATTR_REGCOUNT
	.align		4
.L_43:
        /*0108*/ 	.byte	0x04, 0x2f
        /*010a*/ 	.short	(.L_45 - .L_44)
	.align		4
.L_44:
        /*010c*/ 	.word	index@(_Z19filterBoundMINUS_LTPiS_S_S_PhPb)
        /*0110*/ 	.word	0x0000000c


	//----- nvinfo : EIATTR_FRAME_SIZE
	.align		4
.L_45:
        /*0114*/ 	.byte	0x04, 0x11
        /*0116*/ 	.short	(.L_47 - .L_46)
	.align		4
.L_46:
        /*0118*/ 	.word	index@(_Z19filterBoundMINUS_LTPiS_S_S_PhPb)
        /*011c*/ 	.word	0x00000000


	//----- nvinfo : EIATTR_REGCOUNT
	.align		4
.L_47:
        /*0120*/ 	.byte	0x04, 0x2f
        /*0122*/ 	.short	(.L_49 - .L_48)
	.align		4
.L_48:
        /*0124*/ 	.word	index@(_Z24filterBoundMULTIPLIES_EQPiS_S_S_PhPb)
        /*0128*/ 	.word	0x0000000c


	//----- nvinfo : EIATTR_FRAME_SIZE
	.align		4
.L_49:
        /*012c*/ 	.byte	0x04, 0x11
        /*012e*/ 	.short	(.L_51 - .L_50)
	.align		4
.L_50:
        /*0130*/ 	.word	index@(_Z24filterBoundMULTIPLIES_EQPiS_S_S_PhPb)
        /*0134*/ 	.word	0x00000000


	//----- nvinfo : EIATTR_REGCOUNT
	.align		4
.L_51:
        /*0138*/ 	.byte	0x04, 0x2f
        /*013a*/ 	.short	(.L_53 - .L_52)
	.align		4
.L_52:
        /*013c*/ 	.word	index@(_Z25filterBoundMULTIPLIES_NEQPiS_S_S_PhPb)
        /*0140*/ 	.word	0x0000000e


	//----- nvinfo : EIATTR_FRAME_SIZE
	.align		4
.L_53:
        /*0144*/ 	.byte	0x04, 0x11
        /*0146*/ 	.short	(.L_55 - .L_54)
	.align		4
.L_54:
        /*0148*/ 	.word	index@(_Z25filterBoundMULTIPLIES_NEQPiS_S_S_PhPb)
        /*014c*/ 	.word	0x00000000


	//----- nvinfo : EIATTR_REGCOUNT
	.align		4
.L_55:
        /*0150*/ 	.byte	0x04, 0x2f
        /*0152*/ 	.short	(.L_57 - .L_56)
	.align		4
.L_56:
        /*0154*/ 	.word	index@(_Z25filterBoundMULTIPLIES_GEQPiS_S_S_PhPb)
        /*0158*/ 	.word	0x0000000c


	//----- nvinfo : EIATTR_FRAME_SIZE
	.align		4
.L_57:
        /*015c*/ 	.byte	0x04, 0x11
        /*015e*/ 	.short	(.L_59 - .L_58)
	.align		4
.L_58:
        /*0160*/ 	.word	index@(_Z25filterBoundMULTIPLIES_GEQPiS_S_S_PhPb)
        /*0164*/ 	.word	0x00000000


	//----- nvinfo : EIATTR_REGCOUNT
	.align		4
.L_59:
        /*0168*/ 	.byte	0x04, 0x2f
        /*016a*/ 	.short	(.L_61 - .L_60)
	.align		4
.L_60:
        /*016c*/ 	.word	index@(_Z24filterBoundMULTIPLIES_GTPiS_S_S_PhPb)
        /*0170*/ 	.word	0x0000000c


	//----- nvinfo : EIATTR_FRAME_SIZE
	.align		4
.L_61:
        /*0174*/ 	.byte	0x04, 0x11
        /*0176*/ 	.short	(.L_63 - .L_62)
	.align		4
.L_62:
        /*0178*/ 	.word	index@(_Z24filterBoundMULTIPLIES_GTPiS_S_S_PhPb)
        /*017c*/ 	.word	0x00000000


	//----- nvinfo : EIATTR_REGCOUNT
	.align		4
.L_63:
        /*0180*/ 	.byte	0x04, 0x2f
        /*0182*/ 	.short	(.L_65 - .L_64)
	.align		4
.L_64:
        /*0184*/ 	.word	index@(_Z25filterBoundMULTIPLIES_LEQPiS_S_S_PhPb)
        /*0188*/ 	.word	0x0000000c


	//----- nvinfo : EIATTR_FRAME_SIZE
	.align		4
.L_65:
        /*018c*/ 	.byte	0x04, 0x11
        /*018e*/ 	.short	(.L_67 - .L_66)
	.align		4
.L_66:
        /*0190*/ 	.word	index@(_Z25filterBoundMULTIPLIES_LEQPiS_S_S_PhPb)
        /*0194*/ 	.word	0x00000000


	//----- nvinfo : EIATTR_REGCOUNT
	.align		4
.L_67:
        /*0198*/ 	.byte	0x04, 0x2f
        /*019a*/ 	.short	(.L_69 - .L_68)
	.align		4
.L_68:
        /*019c*/ 	.word	index@(_Z24filterBoundMULTIPLIES_LTPiS_S_S_PhPb)
        /*01a0*/ 	.word	0x0000000c


	//----- nvinfo : EIATTR_FRAME_SIZE
	.align		4
.L_69:
        /*01a4*/ 	.byte	0x04, 0x11
        /*01a6*/ 	.short	(.L_71 - .L_70)
	.align		4
.L_70:
        /*01a8*/ 	.word	index@(_Z24filterBoundMULTIPLIES_LTPiS_S_S_PhPb)
        /*01ac*/ 	.word	0x00000000


	//----- nvinfo : EIATTR_REGCOUNT
	.align		4
.L_71:
        /*01b0*/ 	.byte	0x04, 0x2f
        /*01b2*/ 	.short	(.L_73 - .L_72)
	.align		4
.L_72:
        /*01b4*/ 	.word	index@(_Z21filterBoundDIVIDES_EQPiS_S_S_PhPb)
        /*01b8*/ 	.word	0x00000010


	//----- nvinfo : EIATTR_FRAME_SIZE
	.align		4
.L_73:
        /*01bc*/ 	.byte	0x04, 0x11
        /*01be*/ 	.short	(.L_75 - .L_74)
	.align		4
.L_74:
        /*01c0*/ 	.word	index@(_Z21filterBoundDIVIDES_EQPiS_S_S_PhPb)
        /*01c4*/ 	.word	0x00000000


	//----- nvinfo : EIATTR_REGCOUNT
	.align		4
.L_75:
        /*01c8*/ 	.byte	0x04, 0x2f
        /*01ca*/ 	.short	(.L_77 - .L_76)
	.align		4
.L_76:
        /*01cc*/ 	.word	index@(_Z22filterBoundDIVIDES_NEQPiS_S_S_PhPb)
        /*01d0*/ 	.word	0x00000010


	//----- nvinfo : EIATTR_FRAME_SIZE
	.align		4
.L_77:
        /*01d4*/ 	.byte	0x04, 0x11
        /*01d6*/ 	.short	(.L_79 - .L_78)
	.align		4
.L_78:
        /*01d8*/ 	.word	index@(_Z22filterBoundDIVIDES_NEQPiS_S_S_PhPb)
        /*01dc*/ 	.word	0x00000000


	//----- nvinfo : EIATTR_REGCOUNT
	.align		4
.L_79:
        /*01e0*/ 	.byte	0x04, 0x2f
        /*01e2*/ 	.short	(.L_81 - .L_80)
	.align		4
.L_80:
        /*01e4*/ 	.word	index@(_Z22filterBoundDIVIDES_GEQPiS_S_S_PhPb)
        /*01e8*/ 	.word	0x00000010


	//----- nvinfo : EIATTR_FRAME_SIZE
	.align		4
.L_81:
        /*01ec*/ 	.byte	0x04, 0x11
        /*01ee*/ 	.short	(.L_83 - .L_82)
	.align		4
.L_82:
        /*01f0*/ 	.word	index@(_Z22filterBoundDIVIDES_GEQPiS_S_S_PhPb)
        /*01f4*/ 	.word	0x00000000


	//----- nvinfo : EIATTR_REGCOUNT
	.align		4
.L_83:
        /*01f8*/ 	.byte	0x04, 0x2f
        /*01fa*/ 	.short	(.L_85 - .L_84)
	.align		4
.L_84:
        /*01fc*/ 	.word	index@(_Z21filterBoundDIVIDES_GTPiS_S_S_PhPb)
        /*0200*/ 	.word	0x00000010


	//----- nvinfo : EIATTR_FRAME_SIZE
	.align		4
.L_85:
        /*0204*/ 	.byte	0x04, 0x11
        /*0206*/ 	.short	(.L_87 - .L_86)
	.align		4
.L_86:
        /*0208*/ 	.word	index@(_Z21filterBoundDIVIDES_GTPiS_S_S_PhPb)
        /*020c*/ 	.word	0x00000000


	//----- nvinfo : EIATTR_REGCOUNT
	.align		4
.L_87:
        /*0210*/ 	.byte	0x04, 0x2f
        /*0212*/ 	.short	(.L_89 - .L_88)
	.align		4
.L_88:
        /*0214*/ 	.word	index@(_Z22filterBoundDIVIDES_LEQPiS_S_S_PhPb)
        /*0218*/ 	.word	0x00000010


	//----- nvinfo : EIATTR_FRAME_SIZE
	.align		4
.L_89:
        /*021c*/ 	.byte	0x04, 0x11
        /*021e*/ 	.short	(.L_91 - .L_90)
	.align		4
.L_90:
        /*0220*/ 	.word	index@(_Z22filterBoundDIVIDES_LEQPiS_S_S_PhPb)
        /*0224*/ 	.word	0x00000000


	//----- nvinfo : EIATTR_REGCOUNT
	.align		4
.L_91:
        /*0228*/ 	.byte	0x04, 0x2f
        /*022a*/ 	.short	(.L_93 - .L_92)
	.align		4
.L_92:
        /*022c*/ 	.word	index@(_Z21filterBoundDIVIDES_LTPiS_S_S_PhPb)
        /*0230*/ 	.word	0x00000010


	//----- nvinfo : EIATTR_FRAME_SIZE
	.align		4
.L_93:
        /*0234*/ 	.byte	0x04, 0x11
        /*0236*/ 	.short	(.L_95 - .L_94)
	.align		4
.L_94:
        /*0238*/ 	.word	index@(_Z21filterBoundDIVIDES_LTPiS_S_S_PhPb)
        /*023c*/ 	.word	0x00000000


	//----- nvinfo : EIATTR_REGCOUNT
	.align		4
.L_95:
        /*0240*/ 	.byte	0x04, 0x2f
        /*0242*/ 	.short	(.L_97 - .L_96)
	.align		4
.L_96:
        /*0244*/ 	.word	index@(_Z13sumMatrixRowsPhjS_)
        /*0248*/ 	.word	0x00000016


	//----- nvinfo : EIATTR_FRAME_SIZE
	.align		4
.L_97:
        /*024c*/ 	.byte	0x04, 0x11
        /*024e*/ 	.short	(.L_99 - .L_98)
	.align		4
.L_98:
        /*0250*/ 	.word	index@(_Z13sumMatrixRowsPhjS_)
        /*0254*/ 	.word	0x00000000


	//----- nvinfo : EIATTR_REGCOUNT
	.align		4
.L_99:
        /*0258*/ 	.byte	0x04, 0x2f
        /*025a*/ 	.short	(.L_101 - .L_100)
	.align		4
.L_100:
        /*025c*/ 	.word	index@(_Z13sumMatrixColsPhjjS_)
        /*0260*/ 	.word	0x00000020


	//----- nvinfo : EIATTR_FRAME_SIZE
	.align		4
.L_101:
        /*0264*/ 	.byte	0x04, 0x11
        /*0266*/ 	.short	(.L_103 - .L_102)
	.align		4
.L_102:
        /*0268*/ 	.word	index@(_Z13sumMatrixColsPhjjS_)
        /*026c*/ 	.word	0x00000000


	//----- nvinfo : EIATTR_REGCOUNT
	.align		4
.L_103:
        /*0270*/ 	.byte	0x04, 0x2f
        /*0272*/ 	.short	(.L_105 - .L_104)
	.align		4
.L_104:
        /*0274*/ 	.word	index@(_Z22filterDomainDIVIDES_GTPiS_S_PhS0_S0_)
        /*0278*/ 	.word	0x00000011


	//----- nvinfo : EIATTR_FRAME_SIZE
	.align		4
.L_105:
        /*027c*/ 	.byte	0x04, 0x11
        /*027e*/ 	.short	(.L_107 - .L_106)
	.align		4
.L_106:
        /*0280*/ 	.word	index@(_Z22filterDomainDIVIDES_GTPiS_S_PhS0_S0_)
        /*0284*/ 	.word	0x00000000


	//----- nvinfo : EIATTR_REGCOUNT
	.align		4
.L_107:
        /*0288*/ 	.byte	0x04, 0x2f
        /*028a*/ 	.short	(.L_109 - .L_108)
	.align		4
.L_108:
        /*028c*/ 	.word	index@(_Z22filterDomainDIVIDES_LTPiS_S_PhS0_S0_)
        /*0290*/ 	.word	0x00000011


	//----- nvinfo : EIATTR_FRAME_SIZE
	.align		4
.L_109:
        /*0294*/ 	.byte	0x04, 0x11
        /*0296*/ 	.short	(.L_111 - .L_110)
	.align		4
.L_110:
        /*0298*/ 	.word	index@(_Z22filterDomainDIVIDES_LTPiS_S_PhS0_S0_)
        /*029c*/ 	.word	0x00000000


	//----- nvinfo : EIATTR_REGCOUNT
	.align		4
.L_111:
        /*02a0*/ 	.byte	0x04, 0x2f
        /*02a2*/ 	.short	(.L_113 - .L_112)
	.align		4
.L_112:
        /*02a4*/ 	.word	index@(_Z23filterDomainDIVIDES_LEQPiS_S_PhS0_S0_)
        /*02a8*/ 	.word	0x00000011


	//----- nvinfo : EIATTR_FRAME_SIZE
	.align		4
.L_113:
        /*02ac*/ 	.byte	0x04, 0x11
        /*02ae*/ 	.short	(.L_115 - .L_114)
	.align		4
.L_114:
        /*02b0*/ 	.word	index@(_Z23filterDomainDIVIDES_LEQPiS_S_PhS0_S0_)
        /*02b4*/ 	.word	0x00000000


	//----- nvinfo : EIATTR_REGCOUNT
	.align		4
.L_115:
        /*02b8*/ 	.byte	0x04, 0x2f
        /*02ba*/ 	.short	(.L_117 - .L_116)
	.align		4
.L_116:
        /*02bc*/ 	.word	index@(_Z23filterDomainDIVIDES_GEQPiS_S_PhS0_S0_)
        /*02c0*/ 	.word	0x00000011


	//----- nvinfo : EIATTR_FRAME_SIZE
	.align		4
.L_117:
        /*02c4*/ 	.byte	0x04, 0x11
        /*02c6*/ 	.short	(.L_119 - .L_118)
	.align		4
.L_118:
        /*02c8*/ 	.word	index@(_Z23filterDomainDIVIDES_GEQPiS_S_PhS0_S0_)
        /*02cc*/ 	.word	0x00000000


	//----- nvinfo : EIATTR_REGCOUNT
	.align		4
.L_119:
        /*02d0*/ 	.byte	0x04, 0x2f
        /*02d2*/ 	.short	(.L_121 - .L_120)
	.align		4
.L_120:
        /*02d4*/ 	.word	index@(_Z22filterDomainDIVIDES_EQPiS_S_PhS0_S0_)
        /*02d8*/ 	.word	0x00000011


	//----- nvinfo : EIATTR_FRAME_SIZE
	.align		4
.L_121:
        /*02dc*/ 	.byte	0x04, 0x11
        /*02de*/ 	.short	(.L_123 - .L_122)
	.align		4
.L_122:
        /*02e0*/ 	.word	index@(_Z22filterDomainDIVIDES_EQPiS_S_PhS0_S0_)
        /*02e4*/ 	.word	0x00000000


	//----- nvinfo : EIATTR_REGCOUNT
	.align		4
.L_123:
        /*02e8*/ 	.byte	0x04, 0x2f
        /*02ea*/ 	.short	(.L_125 - .L_124)
	.align		4
.L_124:
        /*02ec*/ 	.word	index@(_Z23filterDomainDIVIDES_NEQPiS_S_PhS0_S0_)
        /*02f0*/ 	.word	0x00000011


	//----- nvinfo : EIATTR_FRAME_SIZE
	.align		4
.L_125:
        /*02f4*/ 	.byte	0x04, 0x11
        /*02f6*/ 	.short	(.L_127 - .L_126)
	.align		4
.L_126:
        /*02f8*/ 	.word	index@(_Z23filterDomainDIVIDES_NEQPiS_S_PhS0_S0_)
        /*02fc*/ 	.word	0x00000000


	//----- nvinfo : EIATTR_REGCOUNT
	.align		4
.L_127:
        /*0300*/ 	.byte	0x04, 0x2f
        /*0302*/ 	.short	(.L_129 - .L_128)
	.align		4
.L_128:
        /*0304*/ 	.word	index@(_Z25filterDomainMULTIPLIES_GTPiS_S_PhS0_S0_)
        /*0308*/ 	.word	0x0000000e


	//----- nvinfo : EIATTR_FRAME_SIZE
	.align		4
.L_129:
        /*030c*/ 	.byte	0x04, 0x11
        /*030e*/ 	.short	(.L_131 - .L_130)
	.align		4
.L_130:
        /*0310*/ 	.word	index@(_Z25filterDomainMULTIPLIES_GTPiS_S_PhS0_S0_)
        /*0314*/ 	.word	0x00000000


	//----- nvinfo : EIATTR_REGCOUNT
	.align		4
.L_131:
        /*0318*/ 	.byte	0x04, 0x2f
        /*031a*/ 	.short	(.L_133 - .L_132)
	.align		4
.L_132:
        /*031c*/ 	.word	index@(_Z25filterDomainMULTIPLIES_LTPiS_S_PhS0_S0_)
        /*0320*/ 	.word	0x0000000e


	//----- nvinfo : EIATTR_FRAME_SIZE
	.align		4
.L_133:
        /*0324*/ 	.byte	0x04, 0x11
        /*0326*/ 	.short	(.L_135 - .L_134)
	.align		4
.L_134:
        /*0328*/ 	.word	index@(_Z25filterDomainMULTIPLIES_LTPiS_S_PhS0_S0_)
        /*032c*/ 	.word	0x00000000


	//----- nvinfo : EIATTR_REGCOUNT
	.align		4
.L_135:
        /*0330*/ 	.byte	0x04, 0x2f
        /*0332*/ 	.short	(.L_137 - .L_136)
	.align		4
.L_136:
        /*0334*/ 	.word	index@(_Z26filterDomainMULTIPLIES_LEQPiS_S_PhS0_S0_)
        /*0338*/ 	.word	0x0000000e


	//----- nvinfo : EIATTR_FRAME_SIZE
	.align		4
.L_137:
        /*033c*/ 	.byte	0x04, 0x11
        /*033e*/ 	.short	(.L_139 - .L_138)
	.align		4
.L_138:
        /*0340*/ 	.word	index@(_Z26filterDomainMULTIPLIES_LEQPiS_S_PhS0_S0_)
        /*0344*/ 	.word	0x00000000


	//----- nvinfo : EIATTR_REGCOUNT
	.align		4
.L_139:
        /*0348*/ 	.byte	0x04, 0x2f
        /*034a*/ 	.short	(.L_141 - .L_140)
	.align		4
.L_140:
        /*034c*/ 	.word	index@(_Z26filterDomainMULTIPLIES_GEQPiS_S_PhS0_S0_)
        /*0350*/ 	.word	0x0000000e


	//----- nvinfo : EIATTR_FRAME_SIZE
	.align		4
.L_141:
        /*0354*/ 	.byte	0x04, 0x11
        /*0356*/ 	.short	(.L_143 - .L_142)
	.align		4
.L_142:
        /*0358*/ 	.word	index@(_Z26filterDomainMULTIPLIES_GEQPiS_S_PhS0_S0_)
        /*035c*/ 	.word	0x00000000


	//----- nvinfo : EIATTR_REGCOUNT
	.align		4
.L_143:
        /*0360*/ 	.byte	0x04, 0x2f
        /*0362*/ 	.short	(.L_145 - .L_144)
	.align		4
.L_144:
        /*0364*/ 	.word	index@(_Z25filterDomainMULTIPLIES_EQPiS_S_PhS0_S0_)
        /*0368*/ 	.word	0x0000000e


	//----- nvinfo : EIATTR_FRAME_SIZE
	.align		4
.L_145:
        /*036c*/ 	.byte	0x04, 0x11
        /*036e*/ 	.short	(.L_147 - .L_146)
	.align		4
.L_146:
        /*0370*/ 	.word	index@(_Z25filterDomainMULTIPLIES_EQPiS_S_PhS0_S0_)
        /*0374*/ 	.word	0x00000000


	//----- nvinfo : EIATTR_REGCOUNT
	.align		4
.L_147:
        /*0378*/ 	.byte	0x04, 0x2f
        /*037a*/ 	.short	(.L_149 - .L_148)
	.align		4
.L_148:
        /*037c*/ 	.word	index@(_Z26filterDomainMULTIPLIES_NEQPiS_S_PhS0_S0_)
        /*0380*/ 	.word	0x0000000e


	//----- nvinfo : EIATTR_FRAME_SIZE
	.align		4
.L_149:
        /*0384*/ 	.byte	0x04, 0x11
        /*0386*/ 	.short	(.L_151 - .L_150)
	.align		4
.L_150:
        /*0388*/ 	.word	index@(_Z26filterDomainMULTIPLIES_NEQPiS_S_PhS0_S0_)
        /*038c*/ 	.word	0x00000000


	//----- nvinfo : EIATTR_REGCOUNT
	.align		4
.L_151:
        /*0390*/ 	.byte	0x04, 0x2f
        /*0392*/ 	.short	(.L_153 - .L_152)
	.align		4
.L_152:
        /*0394*/ 	.word	index@(_Z19filterDomainPLUS_GTPiS_S_PhS0_S0_)
        /*0398*/ 	.word	0x0000000e


	//----- nvinfo : EIATTR_FRAME_SIZE
	.align		4
.L_153:
        /*039c*/ 	.byte	0x04, 0x11
        /*039e*/ 	.short	(.L_155 - .L_154)
	.align		4
.L_154:
        /*03a0*/ 	.word	index@(_Z19filterDomainPLUS_GTPiS_S_PhS0_S0_)
        /*03a4*/ 	.word	0x00000000


	//----- nvinfo : EIATTR_REGCOUNT
	.align		4
.L_155:
        /*03a8*/ 	.byte	0x04, 0x2f
        /*03aa*/ 	.short	(.L_157 - .L_156)
	.align		4
.L_156:
        /*03ac*/ 	.word	index@(_Z19filterDomainPLUS_LTPiS_S_PhS0_S0_)
        /*03b0*/ 	.word	0x0000000e


	//----- nvinfo : EIATTR_FRAME_SIZE
	.align		4
.L_157:
        /*03b4*/ 	.byte	0x04, 0x11
        /*03b6*/ 	.short	(.L_159 - .L_158)
	.align		4
.L_158:
        /*03b8*/ 	.word	index@(_Z19filterDomainPLUS_LTPiS_S_PhS0_S0_)
        /*03bc*/ 	.word	0x00000000


	//----- nvinfo : EIATTR_REGCOUNT
	.align		4
.L_159:
        /*03c0*/ 	.byte	0x04, 0x2f
        /*03c2*/ 	.short	(.L_161 - .L_160)
	.align		4
.L_160:
        /*03c4*/ 	.word	index@(_Z20filterDomainPLUS_LEQPiS_S_PhS0_S0_)
        /*03c8*/ 	.word	0x0000000e


	//----- nvinfo : EIATTR_FRAME_SIZE
	.align		4
.L_161:
        /*03cc*/ 	.byte	0x04, 0x11
        /*03ce*/ 	.short	(.L_163 - .L_162)
	.align		4
.L_162:
        /*03d0*/ 	.word	index@(_Z20filterDomainPLUS_LEQPiS_S_PhS0_S0_)
        /*03d4*/ 	.word	0x00000000


	//----- nvinfo : EIATTR_REGCOUNT
	.align		4
.L_163:
        /*03d8*/ 	.byte	0x04, 0x2f
        /*03da*/ 	.short	(.L_165 - .L_164)
	.align		4
.L_164:
        /*03dc*/ 	.word	index@(_Z20filterDomainPLUS_GEQPiS_S_PhS0_S0_)
        /*03e0*/ 	.word	0x0000000e


	//----- nvinfo : EIATTR_FRAME_SIZE
	.align		4
.L_165:
        /*03e4*/ 	.byte	0x04, 0x11
        /*03e6*/ 	.short	(.L_167 - .L_166)
	.align		4
.L_166:
        /*03e8*/ 	.word	index@(_Z20filterDomainPLUS_GEQPiS_S_PhS0_S0_)
        /*03ec*/ 	.word	0x00000000


	//----- nvinfo : EIATTR_REGCOUNT
	.align		4
.L_167:
        /*03f0*/ 	.byte	0x04, 0x2f
        /*03f2*/ 	.short	(.L_169 - .L_168)
	.align		4
.L_168:
        /*03f4*/ 	.word	index@(_Z19filterDomainPLUS_EQPiS_S_PhS0_S0_)
        /*03f8*/ 	.word	0x0000000e


	//----- nvinfo : EIATTR_FRAME_SIZE
	.align		4
.L_169:
        /*03fc*/ 	.byte	0x04, 0x11
        /*03fe*/ 	.short	(.L_171 - .L_170)
	.align		4
.L_170:
        /*0400*/ 	.word	index@(_Z19filterDomainPLUS_EQPiS_S_PhS0_S0_)
        /*0404*/ 	.word	0x00000000


	//----- nvinfo : EIATTR_REGCOUNT
	.align		4
.L_171:
        /*0408*/ 	.byte	0x04, 0x2f
        /*040a*/ 	.short	(.L_173 - .L_172)
	.align		4
.L_172:
        /*040c*/ 	.word	index@(_Z20filterDomainPLUS_NEQPiS_S_PhS0_S0_)
        /*0410*/ 	.word	0x0000000e


	//----- nvinfo : EIATTR_FRAME_SIZE
	.align		4
.L_173:
        /*0414*/ 	.byte	0x04, 0x11
        /*0416*/ 	.short	(.L_175 - .L_174)
	.align		4
.L_174:
        /*0418*/ 	.word	index@(_Z20filterDomainPLUS_NEQPiS_S_PhS0_S0_)
        /*041c*/ 	.word	0x00000000


	//----- nvinfo : EIATTR_REGCOUNT
	.align		4
.L_175:
        /*0420*/ 	.byte	0x04, 0x2f
        /*0422*/ 	.short	(.L_177 - .L_176)
	.align		4
.L_176:
        /*0424*/ 	.word	index@(_Z20filterDomainMINUS_GTPiS_S_PhS0_S0_)
        /*0428*/ 	.word	0x00000010


	//----- nvinfo : EIATTR_FRAME_SIZE
	.align		4
.L_177:
        /*042c*/ 	.byte	0x04, 0x11
        /*042e*/ 	.short	(.L_179 - .L_178)
	.align		4
.L_178:
        /*0430*/ 	.word	index@(_Z20filterDomainMINUS_GTPiS_S_PhS0_S0_)
        /*0434*/ 	.word	0x00000000


	//----- nvinfo : EIATTR_REGCOUNT
	.align		4
.L_179:
        /*0438*/ 	.byte	0x04, 0x2f
        /*043a*/ 	.short	(.L_181 - .L_180)
	.align		4
.L_180:
        /*043c*/ 	.word	index@(_Z20filterDomainMINUS_LTPiS_S_PhS0_S0_)
        /*0440*/ 	.word	0x00000010


	//----- nvinfo : EIATTR_FRAME_SIZE
	.align		4
.L_181:
        /*0444*/ 	.byte	0x04, 0x11
        /*0446*/ 	.short	(.L_183 - .L_182)
	.align		4
.L_182:
        /*0448*/ 	.word	index@(_Z20filterDomainMINUS_LTPiS_S_PhS0_S0_)
        /*044c*/ 	.word	0x00000000


	//----- nvinfo : EIATTR_REGCOUNT
	.align		4
.L_183:
        /*0450*/ 	.byte	0x04, 0x2f
        /*0452*/ 	.short	(.L_185 - .L_184)
	.align		4
.L_184:
        /*0454*/ 	.word	index@(_Z21filterDomainMINUS_LEQPiS_S_PhS0_S0_)
        /*0458*/ 	.word	0x00000010


	//----- nvinfo : EIATTR_FRAME_SIZE
	.align		4
.L_185:
        /*045c*/ 	.byte	0x04, 0x11
        /*045e*/ 	.short	(.L_187 - .L_186)
	.align		4
.L_186:
        /*0460*/ 	.word	index@(_Z21filterDomainMINUS_LEQPiS_S_PhS0_S0_)
        /*0464*/ 	.word	0x00000000


	//----- nvinfo : EIATTR_REGCOUNT
	.align		4
.L_187:
        /*0468*/ 	.byte	0x04, 0x2f
        /*046a*/ 	.short	(.L_189 - .L_188)
	.align		4
.L_188:
        /*046c*/ 	.word	index@(_Z21filterDomainMINUS_GEQPiS_S_PhS0_S0_)
        /*0470*/ 	.word	0x00000010


	//----- nvinfo : EIATTR_FRAME_SIZE
	.align		4
.L_189:
        /*0474*/ 	.byte	0x04, 0x11
        /*0476*/ 	.short	(.L_191 - .L_190)
	.align		4
.L_190:
        /*0478*/ 	.word	index@(_Z21filterDomainMINUS_GEQPiS_S_PhS0_S0_)
        /*047c*/ 	.word	0x00000000


	//----- nvinfo : EIATTR_REGCOUNT
	.align		4
.L_191:
        /*0480*/ 	.byte	0x04, 0x2f
        /*0482*/ 	.short	(.L_193 - .L_192)
	.align		4
.L_192:
        /*0484*/ 	.word	index@(_Z20filterDomainMINUS_EQPiS_S_PhS0_S0_)
        /*0488*/ 	.word	0x00000010


	//----- nvinfo : EIATTR_FRAME_SIZE
	.align		4
.L_193:
        /*048c*/ 	.byte	0x04, 0x11
        /*048e*/ 	.short	(.L_195 - .L_194)
	.align		4
.L_194:
        /*0490*/ 	.word	index@(_Z20filterDomainMINUS_EQPiS_S_PhS0_S0_)
        /*0494*/ 	.word	0x00000000


	//----- nvinfo : EIATTR_REGCOUNT
	.align		4
.L_195:
        /*0498*/ 	.byte	0x04, 0x2f
        /*049a*/ 	.short	(.L_197 - .L_196)
	.align		4
.L_196:
        /*049c*/ 	.word	index@(_Z21filterDomainMINUS_NEQPiS_S_PhS0_S0_)
        /*04a0*/ 	.word	0x00000010


	//----- nvinfo : EIATTR_FRAME_SIZE
	.align		4
.L_197:
        /*04a4*/ 	.byte	0x04, 0x11
        /*04a6*/ 	.short	(.L_199 - .L_198)
	.align		4
.L_198:
        /*04a8*/ 	.word	index@(_Z21filterDomainMINUS_NEQPiS_S_PhS0_S0_)
        /*04ac*/ 	.word	0x00000000


	//----- nvinfo : EIATTR_MIN_STACK_SIZE
	.align		4
.L_199:
        /*04b0*/ 	.byte	0x04, 0x12
        /*04b2*/ 	.short	(.L_201 - .L_200)
	.align		4
.L_200:
        /*04b4*/ 	.word	index@(_Z21filterDomainMINUS_NEQPiS_S_PhS0_S0_)
        /*04b8*/ 	.word	0x00000000


	//----- nvinfo : EIATTR_MIN_STACK_SIZE
	.align		4
.L_201:
        /*04bc*/ 	.byte	0x04, 0x12
        /*04be*/ 	.short	(.L_203 - .L_202)
	.align		4
.L_202:
        /*04c0*/ 	.word	index@(_Z20filterDomainMINUS_EQPiS_S_PhS0_S0_)
        /*04c4*/ 	.word	0x00000000


	//----- nvinfo : EIATTR_MIN_STACK_SIZE
	.align		4
.L_203:
        /*04c8*/ 	.byte	0x04, 0x12
        /*04ca*/ 	.short	(.L_205 - .L_204)
	.align		4
.L_204:
        /*04cc*/ 	.word	index@(_Z21filterDomainMINUS_GEQPiS_S_PhS0_S0_)
        /*04d0*/ 	.word	0x00000000


	//----- nvinfo : EIATTR_MIN_STACK_SIZE
	.align		4
.L_205:
        /*04d4*/ 	.byte	0x04, 0x12
        /*04d6*/ 	.short	(.L_207 - .L_206)
	.align		4
.L_206:
        /*04d8*/ 	.word	index@(_Z21filterDomainMINUS_LEQPiS_S_PhS0_S0_)
        /*04dc*/ 	.word	0x00000000


	//----- nvinfo : EIATTR_MIN_STACK_SIZE
	.align		4
.L_207:
        /*04e0*/ 	.byte	0x04, 0x12
        /*04e2*/ 	.short	(.L_209 - .L_208)
	.align		4
.L_208:
        /*04e4*/ 	.word	index@(_Z20filterDomainMINUS_LTPiS_S_PhS0_S0_)
        /*04e8*/ 	.word	0x00000000


	//----- nvinfo : EIATTR_MIN_STACK_SIZE
	.align		4
.L_209:
        /*04ec*/ 	.byte	0x04, 0x12
        /*04ee*/ 	.short	(.L_211 - .L_210)
	.align		4
.L_210:
        /*04f0*/ 	.word	index@(_Z20filterDomainMINUS_GTPiS_S_PhS0_S0_)
        /*04f4*/ 	.word	0x00000000


	//----- nvinfo : EIATTR_MIN_STACK_SIZE
	.align		4
.L_211:
        /*04f8*/ 	.byte	0x04, 0x12
        /*04fa*/ 	.short	(.L_213 - .L_212)
	.align		4
.L_212:
        /*04fc*/ 	.word	index@(_Z20filterDomainPLUS_NEQPiS_S_PhS0_S0_)
        /*0500*/ 	.word	0x00000000


	//----- nvinfo : EIATTR_MIN_STACK_SIZE
	.align		4
.L_213:
        /*0504*/ 	.byte	0x04, 0x12
        /*0506*/ 	.short	(.L_215 - .L_214)
	.align		4
.L_214:
        /*0508*/ 	.word	index@(_Z19filterDomainPLUS_EQPiS_S_PhS0_S0_)
        /*050c*/ 	.word	0x00000000


	//----- nvinfo : EIATTR_MIN_STACK_SIZE
	.align		4
.L_215:
        /*0510*/ 	.byte	0x04, 0x12
        /*0512*/ 	.short	(.L_217 - .L_216)
	.align		4
.L_216:
        /*0514*/ 	.word	index@(_Z20filterDomainPLUS_GEQPiS_S_PhS0_S0_)
        /*0518*/ 	.word	0x00000000


	//----- nvinfo : EIATTR_MIN_STACK_SIZE
	.align		4
.L_217:
        /*051c*/ 	.byte	0x04, 0x12
        /*051e*/ 	.short	(.L_219 - .L_218)
	.align		4
.L_218:
        /*0520*/ 	.word	index@(_Z20filterDomainPLUS_LEQPiS_S_PhS0_S0_)
        /*0524*/ 	.word	0x00000000


	//----- nvinfo : EIATTR_MIN_STACK_SIZE
	.align		4
.L_219:
        /*0528*/ 	.byte	0x04, 0x12
        /*052a*/ 	.short	(.L_221 - .L_220)
	.align		4
.L_220:
        /*052c*/ 	.word	index@(_Z19filterDomainPLUS_LTPiS_S_PhS0_S0_)
        /*0530*/ 	.word	0x00000000


	//----- nvinfo : EIATTR_MIN_STACK_SIZE
	.align		4
.L_221:
        /*0534*/ 	.byte	0x04, 0x12
        /*0536*/ 	.short	(.L_223 - .L_222)
	.align		4
.L_222:
        /*0538*/ 	.word	index@(_Z19filterDomainPLUS_GTPiS_S_PhS0_S0_)
        /*053c*/ 	.word	0x00000000


	//----- nvinfo : EIATTR_MIN_STACK_SIZE
	.align		4
.L_223:
        /*0540*/ 	.byte	0x04, 0x12
        /*0542*/ 	.short	(.L_225 - .L_224)
	.align		4
.L_224:
        /*0544*/ 	.word	index@(_Z26filterDomainMULTIPLIES_NEQPiS_S_PhS0_S0_)
        /*0548*/ 	.word	0x00000000


	//----- nvinfo : EIATTR_MIN_STACK_SIZE
	.align		4
.L_225:
        /*054c*/ 	.byte	0x04, 0x12
        /*054e*/ 	.short	(.L_227 - .L_226)
	.align		4
.L_226:
        /*0550*/ 	.word	index@(_Z25filterDomainMULTIPLIES_EQPiS_S_PhS0_S0_)
        /*0554*/ 	.word	0x00000000


	//----- nvinfo : EIATTR_MIN_STACK_SIZE
	.align		4
.L_227:
        /*0558*/ 	.byte	0x04, 0x12
        /*055a*/ 	.short	(.L_229 - .L_228)
	.align		4
.L_228:
        /*055c*/ 	.word	index@(_Z26filterDomainMULTIPLIES_GEQPiS_S_PhS0_S0_)
        /*0560*/ 	.word	0x00000000


	//----- nvinfo : EIATTR_MIN_STACK_SIZE
	.align		4
.L_229:
        /*0564*/ 	.byte	0x04, 0x12
        /*0566*/ 	.short	(.L_231 - .L_230)
	.align		4
.L_230:
        /*0568*/ 	.word	index@(_Z26filterDomainMULTIPLIES_LEQPiS_S_PhS0_S0_)
        /*056c*/ 	.word	0x00000000


	//----- nvinfo : EIATTR_MIN_STACK_SIZE
	.align		4
.L_231:
        /*0570*/ 	.byte	0x04, 0x12
        /*0572*/ 	.short	(.L_233 - .L_232)
	.align		4
.L_232:
        /*0574*/ 	.word	index@(_Z25filterDomainMULTIPLIES_LTPiS_S_PhS0_S0_)
        /*0578*/ 	.word	0x00000000


	//----- nvinfo : EIATTR_MIN_STACK_SIZE
	.align		4
.L_233:
        /*057c*/ 	.byte	0x04, 0x12
        /*057e*/ 	.short	(.L_235 - .L_234)
	.align		4
.L_234:
        /*0580*/ 	.word	index@(_Z25filterDomainMULTIPLIES_GTPiS_S_PhS0_S0_)
        /*0584*/ 	.word	0x00000000


	//----- nvinfo : EIATTR_MIN_STACK_SIZE
	.align		4
.L_235:
        /*0588*/ 	.byte	0x04, 0x12
        /*058a*/ 	.short	(.L_237 - .L_236)
	.align		4
.L_236:
        /*058c*/ 	.word	index@(_Z23filterDomainDIVIDES_NEQPiS_S_PhS0_S0_)
        /*0590*/ 	.word	0x00000000


	//----- nvinfo : EIATTR_MIN_STACK_SIZE
	.align		4
.L_237:
        /*0594*/ 	.byte	0x04, 0x12
        /*0596*/ 	.short	(.L_239 - .L_238)
	.align		4
.L_238:
        /*0598*/ 	.word	index@(_Z22filterDomainDIVIDES_EQPiS_S_PhS0_S0_)
        /*059c*/ 	.word	0x00000000


	//----- nvinfo : EIATTR_MIN_STACK_SIZE
	.align		4
.L_239:
        /*05a0*/ 	.byte	0x04, 0x12
        /*05a2*/ 	.short	(.L_241 - .L_240)
	.align		4
.L_240:
        /*05a4*/ 	.word	index@(_Z23filterDomainDIVIDES_GEQPiS_S_PhS0_S0_)
        /*05a8*/ 	.word	0x00000000


	//----- nvinfo : EIATTR_MIN_STACK_SIZE
	.align		4
.L_241:
        /*05ac*/ 	.byte	0x04, 0x12
        /*05ae*/ 	.short	(.L_243 - .L_242)
	.align		4
.L_242:
        /*05b0*/ 	.word	index@(_Z23filterDomainDIVIDES_LEQPiS_S_PhS0_S0_)
        /*05b4*/ 	.word	0x00000000


	//----- nvinfo : EIATTR_MIN_STACK_SIZE
	.align		4
.L_243:
        /*05b8*/ 	.byte	0x04, 0x12
        /*05ba*/ 	.short	(.L_245 - .L_244)
	.align		4
.L_244:
        /*05bc*/ 	.word	index@(_Z22filterDomainDIVIDES_LTPiS_S_PhS0_S0_)
        /*05c0*/ 	.word	0x00000000


	//----- nvinfo : EIATTR_MIN_STACK_SIZE
	.align		4
.L_245:
        /*05c4*/ 	.byte	0x04, 0x12
        /*05c6*/ 	.short	(.L_247 - .L_246)
	.align		4
.L_246:
        /*05c8*/ 	.word	index@(_Z22filterDomainDIVIDES_GTPiS_S_PhS0_S0_)
        /*05cc*/ 	.word	0x00000000


	//----- nvinfo : EIATTR_MIN_STACK_SIZE
	.align		4
.L_247:
        /*05d0*/ 	.byte	0x04, 0x12
        /*05d2*/ 	.short	(.L_249 - .L_248)
	.align		4
.L_248:
        /*05d4*/ 	.word	index@(_Z13sumMatrixColsPhjjS_)
        /*05d8*/ 	.word	0x00000000


	//----- nvinfo : EIATTR_MIN_STACK_SIZE
	.align		4
.L_249:
        /*05dc*/ 	.byte	0x04, 0x12
        /*05de*/ 	.short	(.L_251 - .L_250)
	.align		4
.L_250:
        /*05e0*/ 	.word	index@(_Z13sumMatrixRowsPhjS_)
        /*05e4*/ 	.word	0x00000000


	//----- nvinfo : EIATTR_MIN_STACK_SIZE
	.align		4
.L_251:
        /*05e8*/ 	.byte	0x04, 0x12
        /*05ea*/ 	.short	(.L_253 - .L_252)
	.align		4
.L_252:
        /*05ec*/ 	.word	index@(_Z21filterBoundDIVIDES_LTPiS_S_S_PhPb)
        /*05f0*/ 	.word	0x00000000


	//----- nvinfo : EIATTR_MIN_STACK_SIZE
	.align		4
.L_253:
        /*05f4*/ 	.byte	0x04, 0x12
        /*05f6*/ 	.short	(.L_255 - .L_254)
	.align		4
.L_254:
        /*05f8*/ 	.word	index@(_Z22filterBoundDIVIDES_LEQPiS_S_S_PhPb)
        /*05fc*/ 	.word	0x00000000


	//----- nvinfo : EIATTR_MIN_STACK_SIZE
	.align		4
.L_255:
        /*0600*/ 	.byte	0x04, 0x12
        /*0602*/ 	.short	(.L_257 - .L_256)
	.align		4
.L_256:
        /*0604*/ 	.word	index@(_Z21filterBoundDIVIDES_GTPiS_S_S_PhPb)
        /*0608*/ 	.word	0x00000000


	//----- nvinfo : EIATTR_MIN_STACK_SIZE
	.align		4
.L_257:
        /*060c*/ 	.byte	0x04, 0x12
        /*060e*/ 	.short	(.L_259 - .L_258)
	.align		4
.L_258:
        /*0610*/ 	.word	index@(_Z22filterBoundDIVIDES_GEQPiS_S_S_PhPb)
        /*0614*/ 	.word	0x00000000


	//----- nvinfo : EIATTR_MIN_STACK_SIZE
	.align		4
.L_259:
        /*0618*/ 	.byte	0x04, 0x12
        /*061a*/ 	.short	(.L_261 - .L_260)
	.align		4
.L_260:
        /*061c*/ 	.word	index@(_Z22filterBoundDIVIDES_NEQPiS_S_S_PhPb)
        /*0620*/ 	.word	0x00000000


	//----- nvinfo : EIATTR_MIN_STACK_SIZE
	.align		4
.L_261:
        /*0624*/ 	.byte	0x04, 0x12
        /*0626*/ 	.short	(.L_263 - .L_262)
	.align		4
.L_262:
        /*0628*/ 	.word	index@(_Z21filterBoundDIVIDES_EQPiS_S_S_PhPb)
        /*062c*/ 	.word	0x00000000


	//----- nvinfo : EIATTR_MIN_STACK_SIZE
	.align		4
.L_263:
        /*0630*/ 	.byte	0x04, 0x12
        /*0632*/ 	.short	(.L_265 - .L_264)
	.align		4
.L_264:
        /*0634*/ 	.word	index@(_Z24filterBoundMULTIPLIES_LTPiS_S_S_PhPb)
        /*0638*/ 	.word	0x00000000


	//----- nvinfo : EIATTR_MIN_STACK_SIZE
	.align		4
.L_265:
        /*063c*/ 	.byte	0x04, 0x12
        /*063e*/ 	.short	(.L_267 - .L_266)
	.align		4
.L_266:
        /*0640*/ 	.word	index@(_Z25filterBoundMULTIPLIES_LEQPiS_S_S_PhPb)
        /*0644*/ 	.word	0x00000000


	//----- nvinfo : EIATTR_MIN_STACK_SIZE
	.align		4
.L_267:
        /*0648*/ 	.byte	0x04, 0x12
        /*064a*/ 	.short	(.L_269 - .L_268)
	.align		4
.L_268:
        /*064c*/ 	.word	index@(_Z24filterBoundMULTIPLIES_GTPiS_S_S_PhPb)
        /*0650*/ 	.word	0x00000000


	//----- nvinfo : EIATTR_MIN_STACK_SIZE
	.align		4
.L_269:
        /*0654*/ 	.byte	0x04, 0x12
        /*0656*/ 	.short	(.L_271 - .L_270)
	.align		4
.L_270:
        /*0658*/ 	.word	index@(_Z25filterBoundMULTIPLIES_GEQPiS_S_S_PhPb)
        /*065c*/ 	.word	0x00000000


	//----- nvinfo : EIATTR_MIN_STACK_SIZE
	.align		4
.L_271:
        /*0660*/ 	.byte	0x04, 0x12
        /*0662*/ 	.short	(.L_273 - .L_272)
	.align		4
.L_272:
        /*0664*/ 	.word	index@(_Z25filterBoundMULTIPLIES_NEQPiS_S_S_PhPb)
        /*0668*/ 	.word	0x00000000


	//----- nvinfo : EIATTR_MIN_STACK_SIZE
	.align		4
.L_273:
        /*066c*/ 	.byte	0x04, 0x12
        /*066e*/ 	.short	(.L_275 - .L_274)
	.align		4
.L_274:
        /*0670*/ 	.word	index@(_Z24filterBoundMULTIPLIES_EQPiS_S_S_PhPb)
        /*0674*/ 	.word	0x00000000


	//----- nvinfo : EIATTR_MIN_STACK_SIZE
	.align		4
.L_275:
        /*0678*/ 	.byte	0x04, 0x12
        /*067a*/ 	.short	(.L_277 - .L_276)
	.align		4
.L_276:
        /*067c*/ 	.word	index@(_Z19filterBoundMINUS_LTPiS_S_S_PhPb)
        /*0680*/ 	.word	0x00000000


	//----- nvinfo : EIATTR_MIN_STACK_SIZE
	.align		4
.L_277:
        /*0684*/ 	.byte	0x04, 0x12
        /*0686*/ 	.short	(.L_279 - .L_278)
	.align		4
.L_278:
        /*0688*/ 	.word	index@(_Z20filterBoundMINUS_LEQPiS_S_S_PhPb)
        /*068c*/ 	.word	0x00000000


	//----- nvinfo : EIATTR_MIN_STACK_SIZE
	.align		4
.L_279:
        /*0690*/ 	.byte	0x04, 0x12
        /*0692*/ 	.short	(.L_281 - .L_280)
	.align		4
.L_280:
        /*0694*/ 	.word	index@(_Z19filterBoundMINUS_GTPiS_S_S_PhPb)
        /*0698*/ 	.word	0x00000000


	//----- nvinfo : EIATTR_MIN_STACK_SIZE
	.align		4
.L_281:
        /*069c*/ 	.byte	0x04, 0x12
        /*069e*/ 	.short	(.L_283 - .L_282)
	.align		4
.L_282:
        /*06a0*/ 	.word	index@(_Z20filterBoundMINUS_GEQPiS_S_S_PhPb)
        /*06a4*/ 	.word	0x00000000


	//----- nvinfo : EIATTR_MIN_STACK_SIZE
	.align		4
.L_283:
        /*06a8*/ 	.byte	0x04, 0x12
        /*06aa*/ 	.short	(.L_285 - .L_284)
	.align		4
.L_284:
        /*06ac*/ 	.word	index@(_Z20filterBoundMINUS_NEQPiS_S_S_PhPb)
        /*06b0*/ 	.word	0x00000000


	//----- nvinfo : EIATTR_MIN_STACK_SIZE
	.align		4
.L_285:
        /*06b4*/ 	.byte	0x04, 0x12
        /*06b6*/ 	.short	(.L_287 - .L_286)
	.align		4
.L_286:
        /*06b8*/ 	.word	index@(_Z19filterBoundMINUS_EQPiS_S_S_PhPb)
        /*06bc*/ 	.word	0x00000000


	//----- nvinfo : EIATTR_MIN_STACK_SIZE
	.align		4
.L_287:
        /*06c0*/ 	.byte	0x04, 0x12
        /*06c2*/ 	.short	(.L_289 - .L_288)
	.align		4
.L_288:
        /*06c4*/ 	.word	index@(_Z18filterBoundPLUS_LTPiS_S_S_PhPb)
        /*06c8*/ 	.word	0x00000000


	//----- nvinfo : EIATTR_MIN_STACK_SIZE
	.align		4
.L_289:
        /*06cc*/ 	.byte	0x04, 0x12
        /*06ce*/ 	.short	(.L_291 - .L_290)
	.align		4
.L_290:
        /*06d0*/ 	.word	index@(_Z19filterBoundPLUS_LEQPiS_S_S_PhPb)
        /*06d4*/ 	.word	0x00000000


	//----- nvinfo : EIATTR_MIN_STACK_SIZE
	.align		4
.L_291:
        /*06d8*/ 	.byte	0x04, 0x12
        /*06da*/ 	.short	(.L_293 - .L_292)
	.align		4
.L_292:
        /*06dc*/ 	.word	index@(_Z18filterBoundPLUS_GTPiS_S_S_PhPb)
        /*06e0*/ 	.word	0x00000000


	//----- nvinfo : EIATTR_MIN_STACK_SIZE
	.align		4
.L_293:
        /*06e4*/ 	.byte	0x04, 0x12
        /*06e6*/ 	.short	(.L_295 - .L_294)
	.align		4
.L_294:
        /*06e8*/ 	.word	index@(_Z19filterBoundPLUS_GEQPiS_S_S_PhPb)
        /*06ec*/ 	.word	0x00000000


	//----- nvinfo : EIATTR_MIN_STACK_SIZE
	.align		4
.L_295:
        /*06f0*/ 	.byte	0x04, 0x12
        /*06f2*/ 	.short	(.L_297 - .L_296)
	.align		4
.L_296:
        /*06f4*/ 	.word	index@(_Z19filterBoundPLUS_NEQPiS_S_S_PhPb)
        /*06f8*/ 	.word	0x00000000


	//----- nvinfo : EIATTR_MIN_STACK_SIZE
	.align		4
.L_297:
        /*06fc*/ 	.byte	0x04, 0x12
        /*06fe*/ 	.short	(.L_299 - .L_298)
	.align		4
.L_298:
        /*0700*/ 	.word	index@(_Z18filterBoundPLUS_EQPiS_S_S_PhPb)
        /*0704*/ 	.word	0x00000000
.L_299:


//--------------------- .nv.compat                --------------------------
	.section	.nv.compat,"",@"SHT_CUDA_COMPAT_INFO"
	.align	4
        /*0000*/ 	.byte	0x02, 0x09, 0x00, 0x00, 0x02, 0x02, 0x01, 0x00, 0x02, 0x05, 0x05, 0x00, 0x03, 0x07, 0x01, 0x01
        /*0010*/ 	.byte	0x02, 0x03, 0x00, 0x00, 0x02, 0x06, 0x01, 0x00, 0x04, 0x0b, 0x08, 0x00, 0x09, 0x00, 0x00, 0x00
        /*0020*/ 	.byte	0x00, 0x00, 0x00, 0x00


//--------------------- .nv.info._Z21filterDomainMINUS_NEQPiS_S_PhS0_S0_ --------------------------
	.section	.nv.info._Z21filterDomainMINUS_NEQPiS_S_PhS0_S0_,"",@"SHT_CUDA_INFO"
	.sectionflags	@""
	.align	4


	//----- nvinfo : EIATTR_CUDA_API_VERSION
	.align		4
        /*0000*/ 	.byte	0x04, 0x37
        /*0002*/ 	.short	(.L_301 - .L_300)
.L_300:
        /*0004*/ 	.word	0x00000082


	//----- nvinfo : EIATTR_KPARAM_INFO
	.align		4
.L_301:
        /*0008*/ 	.byte	0x04, 0x17
        /*000a*/ 	.short	(.L_303 - .L_302)
.L_302:
        /*000c*/ 	.word	0x00000000
        /*0010*/ 	.short	0x0005
        /*0012*/ 	.short	0x0028
        /*0014*/ 	.byte	0x00, 0xf5, 0x21, 0x00


	//----- nvinfo : EIATTR_KPARAM_INFO
	.align		4
.L_303:
        /*0018*/ 	.byte	0x04, 0x17
        /*001a*/ 	.short	(.L_305 - .L_304)
.L_304:
        /*001c*/ 	.word	0x00000000
        /*0020*/ 	.short	0x0004
        /*0022*/ 	.short	0x0020
        /*0024*/ 	.byte	0x00, 0xf5, 0x21, 0x00


	//----- nvinfo : EIATTR_KPARAM_INFO
	.align		4
.L_305:
        /*0028*/ 	.byte	0x04, 0x17
        /*002a*/ 	.short	(.L_307 - .L_306)
.L_306:
        /*002c*/ 	.word	0x00000000
        /*0030*/ 	.short	0x0003
        /*0032*/ 	.short	0x0018
        /*0034*/ 	.byte	0x00, 0xf5, 0x21, 0x00


	//----- nvinfo : EIATTR_KPARAM_INFO
	.align		4
.L_307:
        /*0038*/ 	.byte	0x04, 0x17
        /*003a*/ 	.short	(.L_309 - .L_308)
.L_308:
        /*003c*/ 	.word	0x00000000
        /*0040*/ 	.short	0x0002
        /*0042*/ 	.short	0x0010
        /*0044*/ 	.byte	0x00, 0xf5, 0x21, 0x00


	//----- nvinfo : EIATTR_KPARAM_INFO
	.align		4
.L_309:
        /*0048*/ 	.byte	0x04, 0x17
        /*004a*/ 	.short	(.L_311 - .L_310)
.L_310:
        /*004c*/ 	.word	0x00000000
        /*0050*/ 	.short	0x0001
        /*0052*/ 	.short	0x0008
        /*0054*/ 	.byte	0x00, 0xf5, 0x21, 0x00


	//----- nvinfo : EIATTR_KPARAM_INFO
	.align		4
.L_311:
        /*0058*/ 	.byte	0x04, 0x17
        /*005a*/ 	.short	(.L_313 - .L_312)
.L_312:
        /*005c*/ 	.word	0x00000000
        /*0060*/ 	.short	0x0000
        /*0062*/ 	.short	0x0000
        /*0064*/ 	.byte	0x00, 0xf5, 0x21, 0x00


	//----- nvinfo : EIATTR_SPARSE_MMA_MASK
	.align		4
.L_313:
        /*0068*/ 	.byte	0x03, 0x50
        /*006a*/ 	.short	0x0000


	//----- nvinfo : EIATTR_MAXREG_COUNT
	.align		4
        /*006c*/ 	.byte	0x03, 0x1b
        /*006e*/ 	.short	0x00ff


	//----- nvinfo : EIATTR_MERCURY_ISA_VERSION
	.align		4
        /*0070*/ 	.byte	0x03, 0x5f
        /*0072*/ 	.short	0x0101


	//----- nvinfo : EIATTR_VRC_CTA_INIT_COUNT
	.align		4
        /*0074*/ 	.byte	0x02, 0x4a
	.zero		1
	.zero		1


	//----- nvinfo : EIATTR_EXIT_INSTR_OFFSETS
	.align		4
        /*0078*/ 	.byte	0x04, 0x1c
        /*007a*/ 	.short	(.L_315 - .L_314)


	//   ....[0]....
.L_314:
        /*007c*/ 	.word	0x00000290


	//----- nvinfo : EIATTR_CRS_STACK_SIZE
	.align		4
.L_315:
        /*0080*/ 	.byte	0x04, 0x1e
        /*0082*/ 	.short	(.L_317 - .L_316)
.L_316:
        /*0084*/ 	.word	0x00000000


	//----- nvinfo : EIATTR_CBANK_PARAM_SIZE
	.align		4
.L_317:
        /*0088*/ 	.byte	0x03, 0x19
        /*008a*/ 	.short	0x0030


	//----- nvinfo : EIATTR_PARAM_CBANK
	.align		4
        /*008c*/ 	.byte	0x04, 0x0a
        /*008e*/ 	.short	(.L_319 - .L_318)
	.align		4
.L_318:
        /*0090*/ 	.word	index@(.nv.constant0._Z21filterDomainMINUS_NEQPiS_S_PhS0_S0_)
        /*0094*/ 	.short	0x0380
        /*0096*/ 	.short	0x0030


	//----- nvinfo : EIATTR_SW_WAR
	.align		4
.L_319:
        /*0098*/ 	.byte	0x04, 0x36
        /*009a*/ 	.short	(.L_321 - .L_320)
.L_320:
        /*009c*/ 	.word	0x00000008
.L_321:


//--------------------- .nv.info._Z20filterDomainMINUS_EQPiS_S_PhS0_S0_ --------------------------
	.section	.nv.info._Z20filterDomainMINUS_EQPiS_S_PhS0_S0_,"",@"SHT_CUDA_INFO"
	.sectionflags	@""
	.align	4


	//----- nvinfo : EIATTR_CUDA_API_VERSION
	.align		4
        /*0000*/ 	.byte	0x04, 0x37
        /*0002*/ 	.short	(.L_323 - .L_322)
.L_322:
        /*0004*/ 	.word	0x00000082


	//----- nvinfo : EIATTR_KPARAM_INFO
	.align		4
.L_323:
        /*0008*/ 	.byte	0x04, 0x17
        /*000a*/ 	.short	(.L_325 - .L_324)
.L_324:
        /*000c*/ 	.word	0x00000000
        /*0010*/ 	.short	0x0005
        /*0012*/ 	.short	0x0028
        /*0014*/ 	.byte	0x00, 0xf5, 0x21, 0x00


	//----- nvinfo : EIATTR_KPARAM_INFO
	.align		4
.L_325:
        /*0018*/ 	.byte	0x04, 0x17
        /*001a*/ 	.short	(.L_327 - .L_326)
.L_326:
        /*001c*/ 	.word	0x00000000
        /*0020*/ 	.short	0x0004
        /*0022*/ 	.short	0x0020
        /*0024*/ 	.byte	0x00, 0xf5, 0x21, 0x00


	//----- nvinfo : EIATTR_KPARAM_INFO
	.align		4
.L_327:
        /*0028*/ 	.byte	0x04, 0x17
        /*002a*/ 	.short	(.L_329 - .L_328)
.L_328:
        /*002c*/ 	.word	0x00000000
        /*0030*/ 	.short	0x0003
        /*0032*/ 	.short	0x0018
        /*0034*/ 	.byte	0x00, 0xf5, 0x21, 0x00


	//----- nvinfo : EIATTR_KPARAM_INFO
	.align		4
.L_329:
        /*0038*/ 	.byte	0x04, 0x17
        /*003a*/ 	.short	(.L_331 - .L_330)
.L_330:
        /*003c*/ 	.word	0x00000000
        /*0040*/ 	.short	0x0002
        /*0042*/ 	.short	0x0010
        /*0044*/ 	.byte	0x00, 0xf5, 0x21, 0x00


	//----- nvinfo : EIATTR_KPARAM_INFO
	.align		4
.L_331:
        /*0048*/ 	.byte	0x04, 0x17
        /*004a*/ 	.short	(.L_333 - .L_332)
.L_332:
        /*004c*/ 	.word	0x00000000
        /*0050*/ 	.short	0x0001
        /*0052*/ 	.short	0x0008
        /*0054*/ 	.byte	0x00, 0xf5, 0x21, 0x00


	//----- nvinfo : EIATTR_KPARAM_INFO
	.align		4
.L_333:
        /*0058*/ 	.byte	0x04, 0x17
        /*005a*/ 	.short	(.L_335 - .L_334)
.L_334:
        /*005c*/ 	.word	0x00000000
        /*0060*/ 	.short	0x0000
        /*0062*/ 	.short	0x0000
        /*0064*/ 	.byte	0x00, 0xf5, 0x21, 0x00


	//----- nvinfo : EIATTR_SPARSE_MMA_MASK
	.align		4
.L_335:
        /*0068*/ 	.byte	0x03, 0x50
        /*006a*/ 	.short	0x0000


	//----- nvinfo : EIATTR_MAXREG_COUNT
	.align		4
        /*006c*/ 	.byte	0x03, 0x1b
        /*006e*/ 	.short	0x00ff


	//----- nvinfo : EIATTR_MERCURY_ISA_VERSION
	.align		4
        /*0070*/ 	.byte	0x03, 0x5f
        /*0072*/ 	.short	0x0101


	//----- nvinfo : EIATTR_VRC_CTA_INIT_COUNT
	.align		4
        /*0074*/ 	.byte	0x02, 0x4a
	.zero		1
	.zero		1


	//----- nvinfo : EIATTR_EXIT_INSTR_OFFSETS
	.align		4
        /*0078*/ 	.byte	0x04, 0x1c
        /*007a*/ 	.short	(.L_337 - .L_336)


	//   ....[0]....
.L_336:
        /*007c*/ 	.word	0x00000290


	//----- nvinfo : EIATTR_CRS_STACK_SIZE
	.align		4
.L_337:
        /*0080*/ 	.byte	0x04, 0x1e
        /*0082*/ 	.short	(.L_339 - .L_338)
.L_338:
        /*0084*/ 	.word	0x00000000


	//----- nvinfo : EIATTR_CBANK_PARAM_SIZE
	.align		4
.L_339:
        /*0088*/ 	.byte	0x03, 0x19
        /*008a*/ 	.short	0x0030


	//----- nvinfo : EIATTR_PARAM_CBANK
	.align		4
        /*008c*/ 	.byte	0x04, 0x0a
        /*008e*/ 	.short	(.L_341 - .L_340)
	.align		4
.L_340:
        /*0090*/ 	.word	index@(.nv.constant0._Z20filterDomainMINUS_EQPiS_S_PhS0_S0_)
        /*0094*/ 	.short	0x0380
        /*0096*/ 	.short	0x0030


	//----- nvinfo : EIATTR_SW_WAR
	.align		4
.L_341:
        /*0098*/ 	.byte	0x04, 0x36
        /*009a*/ 	.short	(.L_343 - .L_342)
.L_342:
        /*009c*/ 	.word	0x00000008
.L_343:


//--------------------- .nv.info._Z21filterDomainMINUS_GEQPiS_S_PhS0_S0_ --------------------------
	.section	.nv.info._Z21filterDomainMINUS_GEQPiS_S_PhS0_S0_,"",@"SHT_CUDA_INFO"
	.sectionflags	@""
	.align	4


	//----- nvinfo : EIATTR_CUDA_API_VERSION
	.align		4
        /*0000*/ 	.byte	0x04, 0x37
        /*0002*/ 	.short	(.L_345 - .L_344)
.L_344:
        /*0004*/ 	.word	0x00000082


	//----- nvinfo : EIATTR_KPARAM_INFO
	.align		4
.L_345:
        /*0008*/ 	.byte	0x04, 0x17
        /*000a*/ 	.short	(.L_347 - .L_346)
.L_346:
        /*000c*/ 	.word	0x00000000
        /*0010*/ 	.short	0x0005
        /*0012*/ 	.short	0x0028
        /*0014*/ 	.byte	0x00, 0xf5, 0x21, 0x00


	//----- nvinfo : EIATTR_KPARAM_INFO
	.align		4
.L_347:
        /*0018*/ 	.byte	0x04, 0x17
        /*001a*/ 	.short	(.L_349 - .L_348)
.L_348:
        /*001c*/ 	.word	0x00000000
        /*0020*/ 	.short	0x0004
        /*0022*/ 	.short	0x0020
        /*0024*/ 	.byte	0x00, 0xf5, 0x21, 0x00


	//----- nvinfo : EIATTR_KPARAM_INFO
	.align		4
.L_349:
        /*0028*/ 	.byte	0x04, 0x17
        /*002a*/ 	.short	(.L_351 - .L_350)
.L_350:
        /*002c*/ 	.word	0x00000000
        /*0030*/ 	.short	0x0003
        /*0032*/ 	.short	0x0018
        /*0034*/ 	.byte	0x00, 0xf5, 0x21, 0x00


	//----- nvinfo : EIATTR_KPARAM_INFO
	.align		4
.L_351:
        /*0038*/ 	.byte	0x04, 0x17
        /*003a*/ 	.short	(.L_353 - .L_352)
.L_352:
        /*003c*/ 	.word	0x00000000
        /*0040*/ 	.short	0x0002
        /*0042*/ 	.short	0x0010
        /*0044*/ 	.byte	0x00, 0xf5, 0x21, 0x00


	//----- nvinfo : EIATTR_KPARAM_INFO
	.align		4
.L_353:
        /*0048*/ 	.byte	0x04, 0x17
        /*004a*/ 	.short	(.L_355 - .L_354)
.L_354:
        /*004c*/ 	.word	0x00000000
        /*0050*/ 	.short	0x0001
        /*0052*/ 	.short	0x0008
        /*0054*/ 	.byte	0x00, 0xf5, 0x21, 0x00


	//----- nvinfo : EIATTR_KPARAM_INFO
	.align		4
.L_355:
        /*0058*/ 	.byte	0x04, 0x17
        /*005a*/ 	.short	(.L_357 - .L_356)
.L_356:
        /*005c*/ 	.word	0x00000000
        /*0060*/ 	.short	0x0000
        /*0062*/ 	.short	0x0000
        /*0064*/ 	.byte	0x00, 0xf5, 0x21, 0x00


	//----- nvinfo : EIATTR_SPARSE_MMA_MASK
	.align		4
.L_357:
        /*0068*/ 	.byte	0x03, 0x50
        /*006a*/ 	.short	0x0000


	//----- nvinfo : EIATTR_MAXREG_COUNT
	.align		4
        /*006c*/ 	.byte	0x03, 0x1b
        /*006e*/ 	.short	0x00ff


	//----- nvinfo : EIATTR_MERCURY_ISA_VERSION
	.align		4
        /*0070*/ 	.byte	0x03, 0x5f
        /*0072*/ 	.short	0x0101


	//----- nvinfo : EIATTR_VRC_CTA_INIT_COUNT
	.align		4
        /*0074*/ 	.byte	0x02, 0x4a
	.zero		1
	.zero		1


	//----- nvinfo : EIATTR_EXIT_INSTR_OFFSETS
	.align		4
        /*0078*/ 	.byte	0x04, 0x1c
        /*007a*/ 	.short	(.L_359 - .L_358)


	//   ....[0]....
.L_358:
        /*007c*/ 	.word	0x00000290


	//----- nvinfo : EIATTR_CRS_STACK_SIZE
	.align		4
.L_359:
        /*0080*/ 	.byte	0x04, 0x1e
        /*0082*/ 	.short	(.L_361 - .L_360)
.L_360:
        /*0084*/ 	.word	0x00000000


	//----- nvinfo : EIATTR_CBANK_PARAM_SIZE
	.align		4
.L_361:
        /*0088*/ 	.byte	0x03, 0x19
        /*008a*/ 	.short	0x0030


	//----- nvinfo : EIATTR_PARAM_CBANK
	.align		4
        /*008c*/ 	.byte	0x04, 0x0a
        /*008e*/ 	.short	(.L_363 - .L_362)
	.align		4
.L_362:
        /*0090*/ 	.word	index@(.nv.constant0._Z21filterDomainMINUS_GEQPiS_S_PhS0_S0_)
        /*0094*/ 	.short	0x0380
        /*0096*/ 	.short	0x0030


	//----- nvinfo : EIATTR_SW_WAR
	.align		4
.L_363:
        /*0098*/ 	.byte	0x04, 0x36
        /*009a*/ 	.short	(.L_365 - .L_364)
.L_364:
        /*009c*/ 	.word	0x00000008
.L_365:


//--------------------- .nv.info._Z21filterDomainMINUS_LEQPiS_S_PhS0_S0_ --------------------------
	.section	.nv.info._Z21filterDomainMINUS_LEQPiS_S_PhS0_S0_,"",@"SHT_CUDA_INFO"
	.sectionflags	@""
	.align	4


	//----- nvinfo : EIATTR_CUDA_API_VERSION
	.align		4
        /*0000*/ 	.byte	0x04, 0x37
        /*0002*/ 	.short	(.L_367 - .L_366)
.L_366:
        /*0004*/ 	.word	0x00000082


	//----- nvinfo : EIATTR_KPARAM_INFO
	.align		4
.L_367:
        /*0008*/ 	.byte	0x04, 0x17
        /*000a*/ 	.short	(.L_369 - .L_368)
.L_368:
        /*000c*/ 	.word	0x00000000
        /*0010*/ 	.short	0x0005
        /*0012*/ 	.short	0x0028
        /*0014*/ 	.byte	0x00, 0xf5, 0x21, 0x00


	//----- nvinfo : EIATTR_KPARAM_INFO
	.align		4
.L_369:
        /*0018*/ 	.byte	0x04, 0x17
        /*001a*/ 	.short	(.L_371 - .L_370)
.L_370:
        /*001c*/ 	.word	0x00000000
        /*0020*/ 	.short	0x0004
        /*0022*/ 	.short	0x0020
        /*0024*/ 	.byte	0x00, 0xf5, 0x21, 0x00


	//----- nvinfo : EIATTR_KPARAM_INFO
	.align		4
.L_371:
        /*0028*/ 	.byte	0x04, 0x17
        /*002a*/ 	.short	(.L_373 - .L_372)
.L_372:
        /*002c*/ 	.word	0x00000000
        /*0030*/ 	.short	0x0003
        /*0032*/ 	.short	0x0018
        /*0034*/ 	.byte	0x00, 0xf5, 0x21, 0x00


	//----- nvinfo : EIATTR_KPARAM_INFO
	.align		4
.L_373:
        /*0038*/ 	.byte	0x04, 0x17
        /*003a*/ 	.short	(.L_375 - .L_374)
.L_374:
        /*003c*/ 	.word	0x00000000
        /*0040*/ 	.short	0x0002
        /*0042*/ 	.short	0x0010
        /*0044*/ 	.byte	0x00, 0xf5, 0x21, 0x00


	//----- nvinfo : EIATTR_KPARAM_INFO
	.align		4
.L_375:
        /*0048*/ 	.byte	0x04, 0x17
        /*004a*/ 	.short	(.L_377 - .L_376)
.L_376:
        /*004c*/ 	.word	0x00000000
        /*0050*/ 	.short	0x0001
        /*0052*/ 	.short	0x0008
        /*0054*/ 	.byte	0x00, 0xf5, 0x21, 0x00


	//----- nvinfo : EIATTR_KPARAM_INFO
	.align		4
.L_377:
        /*0058*/ 	.byte	0x04, 0x17
        /*005a*/ 	.short	(.L_379 - .L_378)
.L_378:
        /*005c*/ 	.word	0x00000000
        /*0060*/ 	.short	0x0000
        /*0062*/ 	.short	0x0000
        /*0064*/ 	.byte	0x00, 0xf5, 0x21, 0x00


	//----- nvinfo : EIATTR_SPARSE_MMA_MASK
	.align		4
.L_379:
        /*0068*/ 	.byte	0x03, 0x50
        /*006a*/ 	.short	0x0000


	//----- nvinfo : EIATTR_MAXREG_COUNT
	.align		4
        /*006c*/ 	.byte	0x03, 0x1b
        /*006e*/ 	.short	0x00ff


	//----- nvinfo : EIATTR_MERCURY_ISA_VERSION
	.align		4
        /*0070*/ 	.byte	0x03, 0x5f
        /*0072*/ 	.short	0x0101


	//----- nvinfo : EIATTR_VRC_CTA_INIT_COUNT
	.align		4
        /*0074*/ 	.byte	0x02, 0x4a
	.zero		1
	.zero		1


	//----- nvinfo : EIATTR_EXIT_INSTR_OFFSETS
	.align		4
        /*0078*/ 	.byte	0x04, 0x1c
        /*007a*/ 	.short	(.L_381 - .L_380)


	//   ....[0]....
.L_380:
        /*007c*/ 	.word	0x00000290


	//----- nvinfo : EIATTR_CRS_STACK_SIZE
	.align		4
.L_381:
        /*0080*/ 	.byte	0x04, 0x1e
        /*0082*/ 	.short	(.L_383 - .L_382)
.L_382:
        /*0084*/ 	.word	0x00000000


	//----- nvinfo : EIATTR_CBANK_PARAM_SIZE
	.align		4
.L_383:
        /*0088*/ 	.byte	0x03, 0x19
        /*008a*/ 	.short	0x0030


	//----- nvinfo : EIATTR_PARAM_CBANK
	.align		4
        /*008c*/ 	.byte	0x04, 0x0a
        /*008e*/ 	.short	(.L_385 - .L_384)
	.align		4
.L_384:
        /*0090*/ 	.word	index@(.nv.constant0._Z21filterDomainMINUS_LEQPiS_S_PhS0_S0_)
        /*0094*/ 	.short	0x0380
        /*0096*/ 	.short	0x0030


	//----- nvinfo : EIATTR_SW_WAR
	.align		4
.L_385:
        /*0098*/ 	.byte	0x04, 0x36
        /*009a*/ 	.short	(.L_387 - .L_386)
.L_386:
        /*009c*/ 	.word	0x00000008
.L_387:


//--------------------- .nv.info._Z20filterDomainMINUS_LTPiS_S_PhS0_S0_ --------------------------
	.section	.nv.info._Z20filterDomainMINUS_LTPiS_S_PhS0_S0_,"",@"SHT_CUDA_INFO"
	.sectionflags	@""
	.align	4


	//----- nvinfo : EIATTR_CUDA_API_VERSION
	.align		4
        /*0000*/ 	.byte	0x04, 0x37
        /*0002*/ 	.short	(.L_389 - .L_388)
.L_388:
        /*0004*/ 	.word	0x00000082


	//----- nvinfo : EIATTR_KPARAM_INFO
	.align		4
.L_389:
        /*0008*/ 	.byte	0x04, 0x17
        /*000a*/ 	.short	(.L_391 - .L_390)
.L_390:
        /*000c*/ 	.word	0x00000000
        /*0010*/ 	.short	0x0005
        /*0012*/ 	.short	0x0028
        /*0014*/ 	.byte	0x00, 0xf5, 0x21, 0x00


	//----- nvinfo : EIATTR_KPARAM_INFO
	.align		4
.L_391:
        /*0018*/ 	.byte	0x04, 0x17
        /*001a*/ 	.short	(.L_393 - .L_392)
.L_392:
        /*001c*/ 	.word	0x00000000
        /*0020*/ 	.short	0x0004
        /*0022*/ 	.short	0x0020
        /*0024*/ 	.byte	0x00, 0xf5, 0x21, 0x00


	//----- nvinfo : EIATTR_KPARAM_INFO
	.align		4
.L_393:
        /*0028*/ 	.byte	0x04, 0x17
        /*002a*/ 	.short	(.L_395 - .L_394)
.L_394:
        /*002c*/ 	.word	0x00000000
        /*0030*/ 	.short	0x0003
        /*0032*/ 	.short	0x0018
        /*0034*/ 	.byte	0x00, 0xf5, 0x21, 0x00


	//----- nvinfo : EIATTR_KPARAM_INFO
	.align		4
.L_395:
        /*0038*/ 	.byte	0x04, 0x17
        /*003a*/ 	.short	(.L_397 - .L_396)
.L_396:
        /*003c*/ 	.word	0x00000000
        /*0040*/ 	.short	0x0002
        /*0042*/ 	.short	0x0010
        /*0044*/ 	.byte	0x00, 0xf5, 0x21, 0x00


	//----- nvinfo : EIATTR_KPARAM_INFO
	.align		4
.L_397:
        /*0048*/ 	.byte	0x04, 0x17
        /*004a*/ 	.short	(.L_399 - .L_398)
.L_398:
        /*004c*/ 	.word	0x00000000
        /*0050*/ 	.short	0x0001
        /*0052*/ 	.short	0x0008
        /*0054*/ 	.byte	0x00, 0xf5, 0x21, 0x00


	//----- nvinfo : EIATTR_KPARAM_INFO
	.align		4
.L_399:
        /*0058*/ 	.byte	0x04, 0x17
        /*005a*/ 	.short	(.L_401 - .L_400)
.L_400:
        /*005c*/ 	.word	0x00000000
        /*0060*/ 	.short	0x0000
        /*0062*/ 	.short	0x0000
        /*0064*/ 	.byte	0x00, 0xf5, 0x21, 0x00


	//----- nvinfo : EIATTR_SPARSE_MMA_MASK
	.align		4
.L_401:
        /*0068*/ 	.byte	0x03, 0x50
        /*006a*/ 	.short	0x0000


	//----- nvinfo : EIATTR_MAXREG_COUNT
	.align		4
        /*006c*/ 	.byte	0x03, 0x1b
        /*006e*/ 	.short	0x00ff


	//----- nvinfo : EIATTR_MERCURY_ISA_VERSION
	.align		4
        /*0070*/ 	.byte	0x03, 0x5f
        /*0072*/ 	.short	0x0101


	//----- nvinfo : EIATTR_VRC_CTA_INIT_COUNT
	.align		4
        /*0074*/ 	.byte	0x02, 0x4a
	.zero		1
	.zero		1


	//----- nvinfo : EIATTR_EXIT_INSTR_OFFSETS
	.align		4
        /*0078*/ 	.byte	0x04, 0x1c
        /*007a*/ 	.short	(.L_403 - .L_402)


	//   ....[0]....
.L_402:
        /*007c*/ 	.word	0x00000290


	//----- nvinfo : EIATTR_CRS_STACK_SIZE
	.align		4
.L_403:
        /*0080*/ 	.byte	0x04, 0x1e
        /*0082*/ 	.short	(.L_405 - .L_404)
.L_404:
        /*0084*/ 	.word	0x00000000


	//----- nvinfo : EIATTR_CBANK_PARAM_SIZE
	.align		4
.L_405:
        /*0088*/ 	.byte	0x03, 0x19
        /*008a*/ 	.short	0x0030


	//----- nvinfo : EIATTR_PARAM_CBANK
	.align		4
        /*008c*/ 	.byte	0x04, 0x0a
        /*008e*/ 	.short	(.L_407 - .L_406)
	.align		4
.L_406:
        /*0090*/ 	.word	index@(.nv.constant0._Z20filterDomainMINUS_LTPiS_S_PhS0_S0_)
        /*0094*/ 	.short	0x0380
        /*0096*/ 	.short	0x0030


	//----- nvinfo : EIATTR_SW_WAR
	.align		4
.L_407:
        /*0098*/ 	.byte	0x04, 0x36
        /*009a*/ 	.short	(.L_409 - .L_408)
.L_408:
        /*009c*/ 	.word	0x00000008
.L_409:


//--------------------- .nv.info._Z20filterDomainMINUS_GTPiS_S_PhS0_S0_ --------------------------
	.section	.nv.info._Z20filterDomainMINUS_GTPiS_S_PhS0_S0_,"",@"SHT_CUDA_INFO"
	.sectionflags	@""
	.align	4


	//----- nvinfo : EIATTR_CUDA_API_VERSION
	.align		4
        /*0000*/ 	.byte	0x04, 0x37
        /*0002*/ 	.short	(.L_411 - .L_410)
.L_410:
        /*0004*/ 	.word	0x00000082


	//----- nvinfo : EIATTR_KPARAM_INFO
	.align		4
.L_411:
        /*0008*/ 	.byte	0x04, 0x17
        /*000a*/ 	.short	(.L_413 - .L_412)
.L_412:
        /*000c*/ 	.word	0x00000000
        /*0010*/ 	.short	0x0005
        /*0012*/ 	.short	0x0028
        /*0014*/ 	.byte	0x00, 0xf5, 0x21, 0x00


	//----- nvinfo : EIATTR_KPARAM_INFO
	.align		4
.L_413:
        /*0018*/ 	.byte	0x04, 0x17
        /*001a*/ 	.short	(.L_415 - .L_414)
.L_414:
        /*001c*/ 	.word	0x00000000
        /*0020*/ 	.short	0x0004
        /*0022*/ 	.short	0x0020
        /*0024*/ 	.byte	0x00, 0xf5, 0x21, 0x00


	//----- nvinfo : EIATTR_KPARAM_INFO
	.align		4
.L_415:
        /*0028*/ 	.byte	0x04, 0x17
        /*002a*/ 	.short	(.L_417 - .L_416)
.L_416:
        /*002c*/ 	.word	0x00000000
        /*0030*/ 	.short	0x0003
        /*0032*/ 	.short	0x0018
        /*0034*/ 	.byte	0x00, 0xf5, 0x21, 0x00


	//----- nvinfo : EIATTR_KPARAM_INFO
	.align		4
.L_417:
        /*0038*/ 	.byte	0x04, 0x17
        /*003a*/ 	.short	(.L_419 - .L_418)
.L_418:
        /*003c*/ 	.word	0x00000000
        /*0040*/ 	.short	0x0002
        /*0042*/ 	.short	0x0010
        /*0044*/ 	.byte	0x00, 0xf5, 0x21, 0x00


	//----- nvinfo : EIATTR_KPARAM_INFO
	.align		4
.L_419:
        /*0048*/ 	.byte	0x04, 0x17
        /*004a*/ 	.short	(.L_421 - .L_420)
.L_420:
        /*004c*/ 	.word	0x00000000
        /*0050*/ 	.short	0x0001
        /*0052*/ 	.short	0x0008
        /*0054*/ 	.byte	0x00, 0xf5, 0x21, 0x00


	//----- nvinfo : EIATTR_KPARAM_INFO
	.align		4
.L_421:
        /*0058*/ 	.byte	0x04, 0x17
        /*005a*/ 	.short	(.L_423 - .L_422)
.L_422:
        /*005c*/ 	.word	0x00000000
        /*0060*/ 	.short	0x0000
        /*0062*/ 	.short	0x0000
        /*0064*/ 	.byte	0x00, 0xf5, 0x21, 0x00


	//----- nvinfo : EIATTR_SPARSE_MMA_MASK
	.align		4
.L_423:
        /*0068*/ 	.byte	0x03, 0x50
        /*006a*/ 	.short	0x0000


	//----- nvinfo : EIATTR_MAXREG_COUNT
	.align		4
        /*006c*/ 	.byte	0x03, 0x1b
        /*006e*/ 	.short	0x00ff


	//----- nvinfo : EIATTR_MERCURY_ISA_VERSION
	.align		4
        /*0070*/ 	.byte	0x03, 0x5f
        /*0072*/ 	.short	0x0101


	//----- nvinfo : EIATTR_VRC_CTA_INIT_COUNT
	.align		4
        /*0074*/ 	.byte	0x02, 0x4a
	.zero		1
	.zero		1


	//----- nvinfo : EIATTR_EXIT_INSTR_OFFSETS
	.align		4
        /*0078*/ 	.byte	0x04, 0x1c
        /*007a*/ 	.short	(.L_425 - .L_424)


	//   ....[0]....
.L_424:
        /*007c*/ 	.word	0x00000290


	//----- nvinfo : EIATTR_CRS_STACK_SIZE
	.align		4
.L_425:
        /*0080*/ 	.byte	0x04, 0x1e
        /*0082*/ 	.short	(.L_427 - .L_426)
.L_426:
        /*0084*/ 	.word	0x00000000


	//----- nvinfo : EIATTR_CBANK_PARAM_SIZE
	.align		4
.L_427:
        /*0088*/ 	.byte	0x03, 0x19
        /*008a*/ 	.short	0x0030


	//----- nvinfo : EIATTR_PARAM_CBANK
	.align		4
        /*008c*/ 	.byte	0x04, 0x0a
        /*008e*/ 	.short	(.L_429 - .L_428)
	.align		4
.L_428:
        /*0090*/ 	.word	index@(.nv.constant0._Z20filterDomainMINUS_GTPiS_S_PhS0_S0_)
        /*0094*/ 	.short	0x0380
        /*0096*/ 	.short	0x0030


	//----- nvinfo : EIATTR_SW_WAR
	.align		4
.L_429:
        /*0098*/ 	.byte	0x04, 0x36
        /*009a*/ 	.short	(.L_431 - .L_430)
.L_430:
        /*009c*/ 	.word	0x00000008
.L_431:


//--------------------- .nv.info._Z20filterDomainPLUS_NEQPiS_S_PhS0_S0_ --------------------------
	.section	.nv.info._Z20filterDomainPLUS_NEQPiS_S_PhS0_S0_,"",@"SHT_CUDA_INFO"
	.sectionflags	@""
	.align	4


	//----- nvinfo : EIATTR_CUDA_API_VERSION
	.align		4
        /*0000*/ 	.byte	0x04, 0x37
        /*0002*/ 	.short	(.L_433 - .L_432)
.L_432:
        /*0004*/ 	.word	0x00000082


	//----- nvinfo : EIATTR_KPARAM_INFO
	.align		4
.L_433:
        /*0008*/ 	.byte	0x04, 0x17
        /*000a*/ 	.short	(.L_435 - .L_434)
.L_434:
        /*000c*/ 	.word	0x00000000
        /*0010*/ 	.short	0x0005
        /*0012*/ 	.short	0x0028
        /*0014*/ 	.byte	0x00, 0xf5, 0x21, 0x00


	//----- nvinfo : EIATTR_KPARAM_INFO
	.align		4
.L_435:
        /*0018*/ 	.byte	0x04, 0x17
        /*001a*/ 	.short	(.L_437 - .L_436)
.L_436:
        /*001c*/ 	.word	0x00000000
        /*0020*/ 	.short	0x0004
        /*0022*/ 	.short	0x0020
        /*0024*/ 	.byte	0x00, 0xf5, 0x21, 0x00


	//----- nvinfo : EIATTR_KPARAM_INFO
	.align		4
.L_437:
        /*0028*/ 	.byte	0x04, 0x17
        /*002a*/ 	.short	(.L_439 - .L_438)
.L_438:
        /*002c*/ 	.word	0x00000000
        /*0030*/ 	.short	0x0003
        /*0032*/ 	.short	0x0018
        /*0034*/ 	.byte	0x00, 0xf5, 0x21, 0x00


	//----- nvinfo : EIATTR_KPARAM_INFO
	.align		4
.L_439:
        /*0038*/ 	.byte	0x04, 0x17
        /*003a*/ 	.short	(.L_441 - .L_440)
.L_440:
        /*003c*/ 	.word	0x00000000
        /*0040*/ 	.short	0x0002
        /*0042*/ 	.short	0x0010
        /*0044*/ 	.byte	0x00, 0xf5, 0x21, 0x00


	//----- nvinfo : EIATTR_KPARAM_INFO
	.align		4
.L_441:
        /*0048*/ 	.byte	0x04, 0x17
        /*004a*/ 	.short	(.L_443 - .L_442)
.L_442:
        /*004c*/ 	.word	0x00000000
        /*0050*/ 	.short	0x0001
        /*0052*/ 	.short	0x0008
        /*0054*/ 	.byte	0x00, 0xf5, 0x21, 0x00


	//----- nvinfo : EIATTR_KPARAM_INFO
	.align		4
.L_443:
        /*0058*/ 	.byte	0x04, 0x17
        /*005a*/ 	.short	(.L_445 - .L_444)
.L_444:
        /*005c*/ 	.word	0x00000000
        /*0060*/ 	.short	0x0000
        /*0062*/ 	.short	0x0000
        /*0064*/ 	.byte	0x00, 0xf5, 0x21, 0x00


	//----- nvinfo : EIATTR_SPARSE_MMA_MASK
	.align		4
.L_445:
        /*0068*/ 	.byte	0x03, 0x50
        /*006a*/ 	.short	0x0000


	//----- nvinfo : EIATTR_MAXREG_COUNT
	.align		4
        /*006c*/ 	.byte	0x03, 0x1b
        /*006e*/ 	.short	0x00ff


	//----- nvinfo : EIATTR_MERCURY_ISA_VERSION
	.align		4
        /*0070*/ 	.byte	0x03, 0x5f
        /*0072*/ 	.short	0x0101


	//----- nvinfo : EIATTR_VRC_CTA_INIT_COUNT
	.align		4
        /*0074*/ 	.byte	0x02, 0x4a
	.zero		1
	.zero		1


	//----- nvinfo : EIATTR_EXIT_INSTR_OFFSETS
	.align		4
        /*0078*/ 	.byte	0x04, 0x1c
        /*007a*/ 	.short	(.L_447 - .L_446)


	//   ....[0]....
.L_446:
        /*007c*/ 	.word	0x00000290


	//----- nvinfo : EIATTR_CRS_STACK_SIZE
	.align		4
.L_447:
        /*0080*/ 	.byte	0x04, 0x1e
        /*0082*/ 	.short	(.L_449 - .L_448)
.L_448:
        /*0084*/ 	.word	0x00000000


	//----- nvinfo : EIATTR_CBANK_PARAM_SIZE
	.align		4
.L_449:
        /*0088*/ 	.byte	0x03, 0x19
        /*008a*/ 	.short	0x0030


	//----- nvinfo : EIATTR_PARAM_CBANK
	.align		4
        /*008c*/ 	.byte	0x04, 0x0a
        /*008e*/ 	.short	(.L_451 - .L_450)
	.align		4
.L_450:
        /*0090*/ 	.word	index@(.nv.constant0._Z20filterDomainPLUS_NEQPiS_S_PhS0_S0_)
        /*0094*/ 	.short	0x0380
        /*0096*/ 	.short	0x0030


	//----- nvinfo : EIATTR_SW_WAR
	.align		4
.L_451:
        /*0098*/ 	.byte	0x04, 0x36
        /*009a*/ 	.short	(.L_453 - .L_452)
.L_452:
        /*009c*/ 	.word	0x00000008
.L_453:


//--------------------- .nv.info._Z19filterDomainPLUS_EQPiS_S_PhS0_S0_ --------------------------
	.section	.nv.info._Z19filterDomainPLUS_EQPiS_S_PhS0_S0_,"",@"SHT_CUDA_INFO"
	.sectionflags	@""
	.align	4


	//----- nvinfo : EIATTR_CUDA_API_VERSION
	.align		4
        /*0000*/ 	.byte	0x04, 0x37
        /*0002*/ 	.short	(.L_455 - .L_454)
.L_454:
        /*0004*/ 	.word	0x00000082


	//----- nvinfo : EIATTR_KPARAM_INFO
	.align		4
.L_455:
        /*0008*/ 	.byte	0x04, 0x17
        /*000a*/ 	.short	(.L_457 - .L_456)
.L_456:
        /*000c*/ 	.word	0x00000000
        /*0010*/ 	.short	0x0005
        /*0012*/ 	.short	0x0028
        /*0014*/ 	.byte	0x00, 0xf5, 0x21, 0x00


	//----- nvinfo : EIATTR_KPARAM_INFO
	.align		4
.L_457:
        /*0018*/ 	.byte	0x04, 0x17
        /*001a*/ 	.short	(.L_459 - .L_458)
.L_458:
        /*001c*/ 	.word	0x00000000
        /*0020*/ 	.short	0x0004
        /*0022*/ 	.short	0x0020
        /*0024*/ 	.byte	0x00, 0xf5, 0x21, 0x00


	//----- nvinfo : EIATTR_KPARAM_INFO
	.align		4
.L_459:
        /*0028*/ 	.byte	0x04, 0x17
        /*002a*/ 	.short	(.L_461 - .L_460)
.L_460:
        /*002c*/ 	.word	0x00000000
        /*0030*/ 	.short	0x0003
        /*0032*/ 	.short	0x0018
        /*0034*/ 	.byte	0x00, 0xf5, 0x21, 0x00


	//----- nvinfo : EIATTR_KPARAM_INFO
	.align		4
.L_461:
        /*0038*/ 	.byte	0x04, 0x17
        /*003a*/ 	.short	(.L_463 - .L_462)
.L_462:
        /*003c*/ 	.word	0x00000000
        /*0040*/ 	.short	0x0002
        /*0042*/ 	.short	0x0010
        /*0044*/ 	.byte	0x00, 0xf5, 0x21, 0x00


	//----- nvinfo : EIATTR_KPARAM_INFO
	.align		4
.L_463:
        /*0048*/ 	.byte	0x04, 0x17
        /*004a*/ 	.short	(.L_465 - .L_464)
.L_464:
        /*004c*/ 	.word	0x00000000
        /*0050*/ 	.short	0x0001
        /*0052*/ 	.short	0x0008
        /*0054*/ 	.byte	0x00, 0xf5, 0x21, 0x00


	//----- nvinfo : EIATTR_KPARAM_INFO
	.align		4
.L_465:
        /*0058*/ 	.byte	0x04, 0x17
        /*005a*/ 	.short	(.L_467 - .L_466)
.L_466:
        /*005c*/ 	.word	0x00000000
        /*0060*/ 	.short	0x0000
        /*0062*/ 	.short	0x0000
        /*0064*/ 	.byte	0x00, 0xf5, 0x21, 0x00


	//----- nvinfo : EIATTR_SPARSE_MMA_MASK
	.align		4
.L_467:
        /*0068*/ 	.byte	0x03, 0x50
        /*006a*/ 	.short	0x0000


	//----- nvinfo : EIATTR_MAXREG_COUNT
	.align		4
        /*006c*/ 	.byte	0x03, 0x1b
        /*006e*/ 	.short	0x00ff


	//----- nvinfo : EIATTR_MERCURY_ISA_VERSION
	.align		4
        /*0070*/ 	.byte	0x03, 0x5f
        /*0072*/ 	.short	0x0101


	//----- nvinfo : EIATTR_VRC_CTA_INIT_COUNT
	.align		4
        /*0074*/ 	.byte	0x02, 0x4a
	.zero		1
	.zero		1


	//----- nvinfo : EIATTR_EXIT_INSTR_OFFSETS
	.align		4
        /*0078*/ 	.byte	0x04, 0x1c
        /*007a*/ 	.short	(.L_469 - .L_468)


	//   ....[0]....
.L_468:
        /*007c*/ 	.word	0x00000290


	//----- nvinfo : EIATTR_CRS_STACK_SIZE
	.align		4
.L_469:
        /*0080*/ 	.byte	0x04, 0x1e
        /*0082*/ 	.short	(.L_471 - .L_470)
.L_470:
        /*0084*/ 	.word	0x00000000


	//----- nvinfo : EIATTR_CBANK_PARAM_SIZE
	.align		4
.L_471:
        /*0088*/ 	.byte	0x03, 0x19
        /*008a*/ 	.short	0x0030


	//----- nvinfo : EIATTR_PARAM_CBANK
	.align		4
        /*008c*/ 	.byte	0x04, 0x0a
        /*008e*/ 	.short	(.L_473 - .L_472)
	.align		4
.L_472:
        /*0090*/ 	.word	index@(.nv.constant0._Z19filterDomainPLUS_EQPiS_S_PhS0_S0_)
        /*0094*/ 	.short	0x0380
        /*0096*/ 	.short	0x0030


	//----- nvinfo : EIATTR_SW_WAR
	.align		4
.L_473:
        /*0098*/ 	.byte	0x04, 0x36
        /*009a*/ 	.short	(.L_475 - .L_474)
.L_474:
        /*009c*/ 	.word	0x00000008
.L_475:


//--------------------- .nv.info._Z20filterDomainPLUS_GEQPiS_S_PhS0_S0_ --------------------------
	.section	.nv.info._Z20filterDomainPLUS_GEQPiS_S_PhS0_S0_,"",@"SHT_CUDA_INFO"
	.sectionflags	@""
	.align	4


	//----- nvinfo : EIATTR_CUDA_API_VERSION
	.align		4
        /*0000*/ 	.byte	0x04, 0x37
        /*0002*/ 	.short	(.L_477 - .L_476)
.L_476:
        /*0004*/ 	.word	0x00000082


	//----- nvinfo : EIATTR_KPARAM_INFO
	.align		4
.L_477:
        /*0008*/ 	.byte	0x04, 0x17
        /*000a*/ 	.short	(.L_479 - .L_478)
.L_478:
        /*000c*/ 	.word	0x00000000
        /*0010*/ 	.short	0x0005
        /*0012*/ 	.short	0x0028
        /*0014*/ 	.byte	0x00, 0xf5, 0x21, 0x00


	//----- nvinfo : EIATTR_KPARAM_INFO
	.align		4
.L_479:
        /*0018*/ 	.byte	0x04, 0x17
        /*001a*/ 	.short	(.L_481 - .L_480)
.L_480:
        /*001c*/ 	.word	0x00000000
        /*0020*/ 	.short	0x0004
        /*0022*/ 	.short	0x0020
        /*0024*/ 	.byte	0x00, 0xf5, 0x21, 0x00


	//----- nvinfo : EIATTR_KPARAM_INFO
	.align		4
.L_481:
        /*0028*/ 	.byte	0x04, 0x17
        /*002a*/ 	.short	(.L_483 - .L_482)
.L_482:
        /*002c*/ 	.word	0x00000000
        /*0030*/ 	.short	0x0003
        /*0032*/ 	.short	0x0018
        /*0034*/ 	.byte	0x00, 0xf5, 0x21, 0x00


	//----- nvinfo : EIATTR_KPARAM_INFO
	.align		4
.L_483:
        /*0038*/ 	.byte	0x04, 0x17
        /*003a*/ 	.short	(.L_485 - .L_484)
.L_484:
        /*003c*/ 	.word	0x00000000
        /*0040*/ 	.short	0x0002
        /*0042*/ 	.short	0x0010
        /*0044*/ 	.byte	0x00, 0xf5, 0x21, 0x00


	//----- nvinfo : EIATTR_KPARAM_INFO
	.align		4
.L_485:
        /*0048*/ 	.byte	0x04, 0x17
        /*004a*/ 	.short	(.L_487 - .L_486)
.L_486:
        /*004c*/ 	.word	0x00000000
        /*0050*/ 	.short	0x0001
        /*0052*/ 	.short	0x0008
        /*0054*/ 	.byte	0x00, 0xf5, 0x21, 0x00


	//----- nvinfo : EIATTR_KPARAM_INFO
	.align		4
.L_487:
        /*0058*/ 	.byte	0x04, 0x17
        /*005a*/ 	.short	(.L_489 - .L_488)
.L_488:
        /*005c*/ 	.word	0x00000000
        /*0060*/ 	.short	0x0000
        /*0062*/ 	.short	0x0000
        /*0064*/ 	.byte	0x00, 0xf5, 0x21, 0x00


	//----- nvinfo : EIATTR_SPARSE_MMA_MASK
	.align		4
.L_489:
        /*0068*/ 	.byte	0x03, 0x50
        /*006a*/ 	.short	0x0000


	//----- nvinfo : EIATTR_MAXREG_COUNT
	.align		4
        /*006c*/ 	.byte	0x03, 0x1b
        /*006e*/ 	.short	0x00ff


	//----- nvinfo : EIATTR_MERCURY_ISA_VERSION
	.align		4
        /*0070*/ 	.byte	0x03, 0x5f
        /*0072*/ 	.short	0x0101


	//----- nvinfo : EIATTR_VRC_CTA_INIT_COUNT
	.align		4
        /*0074*/ 	.byte	0x02, 0x4a
	.zero		1
	.zero		1


	//----- nvinfo : EIATTR_EXIT_INSTR_OFFSETS
	.align		4
        /*0078*/ 	.byte	0x04, 0x1c
        /*007a*/ 	.short	(.L_491 - .L_490)


	//   ....[0]....
.L_490:
        /*007c*/ 	.word	0x00000290


	//----- nvinfo : EIATTR_CRS_STACK_SIZE
	.align		4
.L_491:
        /*0080*/ 	.byte	0x04, 0x1e
        /*0082*/ 	.short	(.L_493 - .L_492)
.L_492:
        /*0084*/ 	.word	0x00000000


	//----- nvinfo : EIATTR_CBANK_PARAM_SIZE
	.align		4
.L_493:
        /*0088*/ 	.byte	0x03, 0x19
        /*008a*/ 	.short	0x0030


	//----- nvinfo : EIATTR_PARAM_CBANK
	.align		4
        /*008c*/ 	.byte	0x04, 0x0a
        /*008e*/ 	.short	(.L_495 - .L_494)
	.align		4
.L_494:
        /*0090*/ 	.word	index@(.nv.constant0._Z20filterDomainPLUS_GEQPiS_S_PhS0_S0_)
        /*0094*/ 	.short	0x0380
        /*0096*/ 	.short	0x0030


	//----- nvinfo : EIATTR_SW_WAR
	.align		4
.L_495:
        /*0098*/ 	.byte	0x04, 0x36
        /*009a*/ 	.short	(.L_497 - .L_496)
.L_496:
        /*009c*/ 	.word	0x00000008
.L_497:


//--------------------- .nv.info._Z20filterDomainPLUS_LEQPiS_S_PhS0_S0_ --------------------------
	.section	.nv.info._Z20filterDomainPLUS_LEQPiS_S_PhS0_S0_,"",@"SHT_CUDA_INFO"
	.sectionflags	@""
	.align	4


	//----- nvinfo : EIATTR_CUDA_API_VERSION
	.align		4
        /*0000*/ 	.byte	0x04, 0x37
        /*0002*/ 	.short	(.L_499 - .L_498)
.L_498:
        /*0004*/ 	.word	0x00000082


	//----- nvinfo : EIATTR_KPARAM_INFO
	.align		4
.L_499:
        /*0008*/ 	.byte	0x04, 0x17
        /*000a*/ 	.short	(.L_501 - .L_500)
.L_500:
        /*000c*/ 	.word	0x00000000
        /*0010*/ 	.short	0x0005
        /*0012*/ 	.short	0x0028
        /*0014*/ 	.byte	0x00, 0xf5, 0x21, 0x00


	//----- nvinfo : EIATTR_KPARAM_INFO
	.align		4
.L_501:
        /*0018*/ 	.byte	0x04, 0x17
        /*001a*/ 	.short	(.L_503 - .L_502)
.L_502:
        /*001c*/ 	.word	0x00000000
        /*0020*/ 	.short	0x0004
        /*0022*/ 	.short	0x0020
        /*0024*/ 	.byte	0x00, 0xf5, 0x21, 0x00


	//----- nvinfo : EIATTR_KPARAM_INFO
	.align		4
.L_503:
        /*0028*/ 	.byte	0x04, 0x17
        /*002a*/ 	.short	(.L_505 - .L_504)
.L_504:
        /*002c*/ 	.word	0x00000000
        /*0030*/ 	.short	0x0003
        /*0032*/ 	.short	0x0018
        /*0034*/ 	.byte	0x00, 0xf5, 0x21, 0x00


	//----- nvinfo : EIATTR_KPARAM_INFO
	.align		4
.L_505:
        /*0038*/ 	.byte	0x04, 0x17
        /*003a*/ 	.short	(.L_507 - .L_506)
.L_506:
        /*003c*/ 	.word	0x00000000
        /*0040*/ 	.short	0x0002
        /*0042*/ 	.short	0x0010
        /*0044*/ 	.byte	0x00, 0xf5, 0x21, 0x00


	//----- nvinfo : EIATTR_KPARAM_INFO
	.align		4
.L_507:
        /*0048*/ 	.byte	0x04, 0x17
        /*004a*/ 	.short	(.L_509 - .L_508)
.L_508:
        /*004c*/ 	.word	0x00000000
        /*0050*/ 	.short	0x0001
        /*0052*/ 	.short	0x0008
        /*0054*/ 	.byte	0x00, 0xf5, 0x21, 0x00


	//----- nvinfo : EIATTR_KPARAM_INFO
	.align		4
.L_509:
        /*0058*/ 	.byte	0x04, 0x17
        /*005a*/ 	.short	(.L_511 - .L_510)
.L_510:
        /*005c*/ 	.word	0x00000000
        /*0060*/ 	.short	0x0000
        /*0062*/ 	.short	0x0000
        /*0064*/ 	.byte	0x00, 0xf5, 0x21, 0x00


	//----- nvinfo : EIATTR_SPARSE_MMA_MASK
	.align		4
.L_511:
        /*0068*/ 	.byte	0x03, 0x50
        /*006a*/ 	.short	0x0000


	//----- nvinfo : EIATTR_MAXREG_COUNT
	.align		4
        /*006c*/ 	.byte	0x03, 0x1b
        /*006e*/ 	.short	0x00ff


	//----- nvinfo : EIATTR_MERCURY_ISA_VERSION
	.align		4
        /*0070*/ 	.byte	0x03, 0x5f
        /*0072*/ 	.short	0x0101


	//----- nvinfo : EIATTR_VRC_CTA_INIT_COUNT
	.align		4
        /*0074*/ 	.byte	0x02, 0x4a
	.zero		1
	.zero		1


	//----- nvinfo : EIATTR_EXIT_INSTR_OFFSETS
	.align		4
        /*0078*/ 	.byte	0x04, 0x1c
        /*007a*/ 	.short	(.L_513 - .L_512)


	//   ....[0]....
.L_512:
        /*007c*/ 	.word	0x00000290


	//----- nvinfo : EIATTR_CRS_STACK_SIZE
	.align		4
.L_513:
        /*0080*/ 	.byte	0x04, 0x1e
        /*0082*/ 	.short	(.L_515 - .L_514)
.L_514:
        /*0084*/ 	.word	0x00000000


	//----- nvinfo : EIATTR_CBANK_PARAM_SIZE
	.align		4
.L_515:
        /*0088*/ 	.byte	0x03, 0x19
        /*008a*/ 	.short	0x0030


	//----- nvinfo : EIATTR_PARAM_CBANK
	.align		4
        /*008c*/ 	.byte	0x04, 0x0a
        /*008e*/ 	.short	(.L_517 - .L_516)
	.align		4
.L_516:
        /*0090*/ 	.word	index@(.nv.constant0._Z20filterDomainPLUS_LEQPiS_S_PhS0_S0_)
        /*0094*/ 	.short	0x0380
        /*0096*/ 	.short	0x0030


	//----- nvinfo : EIATTR_SW_WAR
	.align		4
.L_517:
        /*0098*/ 	.byte	0x04, 0x36
        /*009a*/ 	.short	(.L_519 - .L_518)
.L_518:
        /*009c*/ 	.word	0x00000008
.L_519:


//--------------------- .nv.info._Z19filterDomainPLUS_LTPiS_S_PhS0_S0_ --------------------------
	.section	.nv.info._Z19filterDomainPLUS_LTPiS_S_PhS0_S0_,"",@"SHT_CUDA_INFO"
	.sectionflags	@""
	.align	4


	//----- nvinfo : EIATTR_CUDA_API_VERSION
	.align		4
        /*0000*/ 	.byte	0x04, 0x37
        /*0002*/ 	.short	(.L_521 - .L_520)
.L_520:
        /*0004*/ 	.word	0x00000082


	//----- nvinfo : EIATTR_KPARAM_INFO
	.align		4
.L_521:
        /*0008*/ 	.byte	0x04, 0x17
        /*000a*/ 	.short	(.L_523 - .L_522)
.L_522:
        /*000c*/ 	.word	0x00000000
        /*0010*/ 	.short	0x0005
        /*0012*/ 	.short	0x0028
        /*0014*/ 	.byte	0x00, 0xf5, 0x21, 0x00


	//----- nvinfo : EIATTR_KPARAM_INFO
	.align		4
.L_523:
        /*0018*/ 	.byte	0x04, 0x17
        /*001a*/ 	.short	(.L_525 - .L_524)
.L_524:
        /*001c*/ 	.word	0x00000000
        /*0020*/ 	.short	0x0004
        /*0022*/ 	.short	0x0020
        /*0024*/ 	.byte	0x00, 0xf5, 0x21, 0x00


	//----- nvinfo : EIATTR_KPARAM_INFO
	.align		4
.L_525:
        /*0028*/ 	.byte	0x04, 0x17
        /*002a*/ 	.short	(.L_527 - .L_526)
.L_526:
        /*002c*/ 	.word	0x00000000
        /*0030*/ 	.short	0x0003
        /*0032*/ 	.short	0x0018
        /*0034*/ 	.byte	0x00, 0xf5, 0x21, 0x00


	//----- nvinfo : EIATTR_KPARAM_INFO
	.align		4
.L_527:
        /*0038*/ 	.byte	0x04, 0x17
        /*003a*/ 	.short	(.L_529 - .L_528)
.L_528:
        /*003c*/ 	.word	0x00000000
        /*0040*/ 	.short	0x0002
        /*0042*/ 	.short	0x0010
        /*0044*/ 	.byte	0x00, 0xf5, 0x21, 0x00


	//----- nvinfo : EIATTR_KPARAM_INFO
	.align		4
.L_529:
        /*0048*/ 	.byte	0x04, 0x17
        /*004a*/ 	.short	(.L_531 - .L_530)
.L_530:
        /*004c*/ 	.word	0x00000000
        /*0050*/ 	.short	0x0001
        /*0052*/ 	.short	0x0008
        /*0054*/ 	.byte	0x00, 0xf5, 0x21, 0x00


	//----- nvinfo : EIATTR_KPARAM_INFO
	.align		4
.L_531:
        /*0058*/ 	.byte	0x04, 0x17
        /*005a*/ 	.short	(.L_533 - .L_532)
.L_532:
        /*005c*/ 	.word	0x00000000
        /*0060*/ 	.short	0x0000
        /*0062*/ 	.short	0x0000
        /*0064*/ 	.byte	0x00, 0xf5, 0x21, 0x00


	//----- nvinfo : EIATTR_SPARSE_MMA_MASK
	.align		4
.L_533:
        /*0068*/ 	.byte	0x03, 0x50
        /*006a*/ 	.short	0x0000


	//----- nvinfo : EIATTR_MAXREG_COUNT
	.align		4
        /*006c*/ 	.byte	0x03, 0x1b
        /*006e*/ 	.short	0x00ff


	//----- nvinfo : EIATTR_MERCURY_ISA_VERSION
	.align		4
        /*0070*/ 	.byte	0x03, 0x5f
        /*0072*/ 	.short	0x0101


	//----- nvinfo : EIATTR_VRC_CTA_INIT_COUNT
	.align		4
        /*0074*/ 	.byte	0x02, 0x4a
	.zero		1
	.zero		1


	//----- nvinfo : EIATTR_EXIT_INSTR_OFFSETS
	.align		4
        /*0078*/ 	.byte	0x04, 0x1c
        /*007a*/ 	.short	(.L_535 - .L_534)


	//   ....[0]....
.L_534:
        /*007c*/ 	.word	0x00000290


	//----- nvinfo : EIATTR_CRS_STACK_SIZE
	.align		4
.L_535:
        /*0080*/ 	.byte	0x04, 0x1e
        /*0082*/ 	.short	(.L_537 - .L_536)
.L_536:
        /*0084*/ 	.word	0x00000000


	//----- nvinfo : EIATTR_CBANK_PARAM_SIZE
	.align		4
.L_537:
        /*0088*/ 	.byte	0x03, 0x19
        /*008a*/ 	.short	0x0030


	//----- nvinfo : EIATTR_PARAM_CBANK
	.align		4
        /*008c*/ 	.byte	0x04, 0x0a
        /*008e*/ 	.short	(.L_539 - .L_538)
	.align		4
.L_538:
        /*0090*/ 	.word	index@(.nv.constant0._Z19filterDomainPLUS_LTPiS_S_PhS0_S0_)
        /*0094*/ 	.short	0x0380
        /*0096*/ 	.short	0x0030


	//----- nvinfo : EIATTR_SW_WAR
	.align		4
.L_539:
        /*0098*/ 	.byte	0x04, 0x36
        /*009a*/ 	.short	(.L_541 - .L_540)
.L_540:
        /*009c*/ 	.word	0x00000008
.L_541:


//--------------------- .nv.info._Z19filterDomainPLUS_GTPiS_S_PhS0_S0_ --------------------------
	.section	.nv.info._Z19filterDomainPLUS_GTPiS_S_PhS0_S0_,"",@"SHT_CUDA_INFO"
	.sectionflags	@""
	.align	4


	//----- nvinfo : EIATTR_CUDA_API_VERSION
	.align		4
        /*0000*/ 	.byte	0x04, 0x37
        /*0002*/ 	.short	(.L_543 - .L_542)
.L_542:
        /*0004*/ 	.word	0x00000082


	//----- nvinfo : EIATTR_KPARAM_INFO
	.align		4
.L_543:
        /*0008*/ 	.byte	0x04, 0x17
        /*000a*/ 	.short	(.L_545 - .L_544)
.L_544:
        /*000c*/ 	.word	0x00000000
        /*0010*/ 	.short	0x0005
        /*0012*/ 	.short	0x0028
        /*0014*/ 	.byte	0x00, 0xf5, 0x21, 0x00


	//----- nvinfo : EIATTR_KPARAM_INFO
	.align		4
.L_545:
        /*0018*/ 	.byte	0x04, 0x17
        /*001a*/ 	.short	(.L_547 - .L_546)
.L_546:
        /*001c*/ 	.word	0x00000000
        /*0020*/ 	.short	0x0004
        /*0022*/ 	.short	0x0020
        /*0024*/ 	.byte	0x00, 0xf5, 0x21, 0x00


	//----- nvinfo : EIATTR_KPARAM_INFO
	.align		4
.L_547:
        /*0028*/ 	.byte	0x04, 0x17
        /*002a*/ 	.short	(.L_549 - .L_548)
.L_548:
        /*002c*/ 	.word	0x00000000
        /*0030*/ 	.short	0x0003
        /*0032*/ 	.short	0x0018
        /*0034*/ 	.byte	0x00, 0xf5, 0x21, 0x00


	//----- nvinfo : EIATTR_KPARAM_INFO
	.align		4
.L_549:
        /*0038*/ 	.byte	0x04, 0x17
        /*003a*/ 	.short	(.L_551 - .L_550)
.L_550:
        /*003c*/ 	.word	0x00000000
        /*0040*/ 	.short	0x0002
        /*0042*/ 	.short	0x0010
        /*0044*/ 	.byte	0x00, 0xf5, 0x21, 0x00


	//----- nvinfo : EIATTR_KPARAM_INFO
	.align		4
.L_551:
        /*0048*/ 	.byte	0x04, 0x17
        /*004a*/ 	.short	(.L_553 - .L_552)
.L_552:
        /*004c*/ 	.word	0x00000000
        /*0050*/ 	.short	0x0001
        /*0052*/ 	.short	0x0008
        /*0054*/ 	.byte	0x00, 0xf5, 0x21, 0x00


	//----- nvinfo : EIATTR_KPARAM_INFO
	.align		4
.L_553:
        /*0058*/ 	.byte	0x04, 0x17
        /*005a*/ 	.short	(.L_555 - .L_554)
.L_554:
        /*005c*/ 	.word	0x00000000
        /*0060*/ 	.short	0x0000
        /*0062*/ 	.short	0x0000
        /*0064*/ 	.byte	0x00, 0xf5, 0x21, 0x00


	//----- nvinfo : EIATTR_SPARSE_MMA_MASK
	.align		4
.L_555:
        /*0068*/ 	.byte	0x03, 0x50
        /*006a*/ 	.short	0x0000


	//----- nvinfo : EIATTR_MAXREG_COUNT
	.align		4
        /*006c*/ 	.byte	0x03, 0x1b
        /*006e*/ 	.short	0x00ff


	//----- nvinfo : EIATTR_MERCURY_ISA_VERSION
	.align		4
        /*0070*/ 	.byte	0x03, 0x5f
        /*0072*/ 	.short	0x0101


	//----- nvinfo : EIATTR_VRC_CTA_INIT_COUNT
	.align		4
        /*0074*/ 	.byte	0x02, 0x4a
	.zero		1
	.zero		1


	//----- nvinfo : EIATTR_EXIT_INSTR_OFFSETS
	.align		4
        /*0078*/ 	.byte	0x04, 0x1c
        /*007a*/ 	.short	(.L_557 - .L_556)


	//   ....[0]....
.L_556:
        /*007c*/ 	.word	0x00000290


	//----- nvinfo : EIATTR_CRS_STACK_SIZE
	.align		4
.L_557:
        /*0080*/ 	.byte	0x04, 0x1e
        /*0082*/ 	.short	(.L_559 - .L_558)
.L_558:
        /*0084*/ 	.word	0x00000000


	//----- nvinfo : EIATTR_CBANK_PARAM_SIZE
	.align		4
.L_559:
        /*0088*/ 	.byte	0x03, 0x19
        /*008a*/ 	.short	0x0030


	//----- nvinfo : EIATTR_PARAM_CBANK
	.align		4
        /*008c*/ 	.byte	0x04, 0x0a
        /*008e*/ 	.short	(.L_561 - .L_560)
	.align		4
.L_560:
        /*0090*/ 	.word	index@(.nv.constant0._Z19filterDomainPLUS_GTPiS_S_PhS0_S0_)
        /*0094*/ 	.short	0x0380
        /*0096*/ 	.short	0x0030


	//----- nvinfo : EIATTR_SW_WAR
	.align		4
.L_561:
        /*0098*/ 	.byte	0x04, 0x36
        /*009a*/ 	.short	(.L_563 - .L_562)
.L_562:
        /*009c*/ 	.word	0x00000008
.L_563:


//--------------------- .nv.info._Z26filterDomainMULTIPLIES_NEQPiS_S_PhS0_S0_ --------------------------
	.section	.nv.info._Z26filterDomainMULTIPLIES_NEQPiS_S_PhS0_S0_,"",@"SHT_CUDA_INFO"
	.sectionflags	@""
	.align	4


	//----- nvinfo : EIATTR_CUDA_API_VERSION
	.align		4
        /*0000*/ 	.byte	0x04, 0x37
        /*0002*/ 	.short	(.L_565 - .L_564)
.L_564:
        /*0004*/ 	.word	0x00000082


	//----- nvinfo : EIATTR_KPARAM_INFO
	.align		4
.L_565:
        /*0008*/ 	.byte	0x04, 0x17
        /*000a*/ 	.short	(.L_567 - .L_566)
.L_566:
        /*000c*/ 	.word	0x00000000
        /*0010*/ 	.short	0x0005
        /*0012*/ 	.short	0x0028
        /*0014*/ 	.byte	0x00, 0xf5, 0x21, 0x00


	//----- nvinfo : EIATTR_KPARAM_INFO
	.align		4
.L_567:
        /*0018*/ 	.byte	0x04, 0x17
        /*001a*/ 	.short	(.L_569 - .L_568)
.L_568:
        /*001c*/ 	.word	0x00000000
        /*0020*/ 	.short	0x0004
        /*0022*/ 	.short	0x0020
        /*0024*/ 	.byte	0x00, 0xf5, 0x21, 0x00


	//----- nvinfo : EIATTR_KPARAM_INFO
	.align		4
.L_569:
        /*0028*/ 	.byte	0x04, 0x17
        /*002a*/ 	.short	(.L_571 - .L_570)
.L_570:
        /*002c*/ 	.word	0x00000000
        /*0030*/ 	.short	0x0003
        /*0032*/ 	.short	0x0018
        /*0034*/ 	.byte	0x00, 0xf5, 0x21, 0x00


	//----- nvinfo : EIATTR_KPARAM_INFO
	.align		4
.L_571:
        /*0038*/ 	.byte	0x04, 0x17
        /*003a*/ 	.short	(.L_573 - .L_572)
.L_572:
        /*003c*/ 	.word	0x00000000
        /*0040*/ 	.short	0x0002
        /*0042*/ 	.short	0x0010
        /*0044*/ 	.byte	0x00, 0xf5, 0x21, 0x00


	//----- nvinfo : EIATTR_KPARAM_INFO
	.align		4
.L_573:
        /*0048*/ 	.byte	0x04, 0x17
        /*004a*/ 	.short	(.L_575 - .L_574)
.L_574:
        /*004c*/ 	.word	0x00000000
        /*0050*/ 	.short	0x0001
        /*0052*/ 	.short	0x0008
        /*0054*/ 	.byte	0x00, 0xf5, 0x21, 0x00


	//----- nvinfo : EIATTR_KPARAM_INFO
	.align		4
.L_575:
        /*0058*/ 	.byte	0x04, 0x17
        /*005a*/ 	.short	(.L_577 - .L_576)
.L_576:
        /*005c*/ 	.word	0x00000000
        /*0060*/ 	.short	0x0000
        /*0062*/ 	.short	0x0000
        /*0064*/ 	.byte	0x00, 0xf5, 0x21, 0x00


	//----- nvinfo : EIATTR_SPARSE_MMA_MASK
	.align		4
.L_577:
        /*0068*/ 	.byte	0x03, 0x50
        /*006a*/ 	.short	0x0000


	//----- nvinfo : EIATTR_MAXREG_COUNT
	.align		4
        /*006c*/ 	.byte	0x03, 0x1b
        /*006e*/ 	.short	0x00ff


	//----- nvinfo : EIATTR_MERCURY_ISA_VERSION
	.align		4
        /*0070*/ 	.byte	0x03, 0x5f
        /*0072*/ 	.short	0x0101


	//----- nvinfo : EIATTR_VRC_CTA_INIT_COUNT
	.align		4
        /*0074*/ 	.byte	0x02, 0x4a
	.zero		1
	.zero		1


	//----- nvinfo : EIATTR_EXIT_INSTR_OFFSETS
	.align		4
        /*0078*/ 	.byte	0x04, 0x1c
        /*007a*/ 	.short	(.L_579 - .L_578)


	//   ....[0]....
.L_578:
        /*007c*/ 	.word	0x000002a0


	//----- nvinfo : EIATTR_CRS_STACK_SIZE
	.align		4
.L_579:
        /*0080*/ 	.byte	0x04, 0x1e
        /*0082*/ 	.short	(.L_581 - .L_580)
.L_580:
        /*0084*/ 	.word	0x00000000


	//----- nvinfo : EIATTR_CBANK_PARAM_SIZE
	.align		4
.L_581:
        /*0088*/ 	.byte	0x03, 0x19
        /*008a*/ 	.short	0x0030


	//----- nvinfo : EIATTR_PARAM_CBANK
	.align		4
        /*008c*/ 	.byte	0x04, 0x0a
        /*008e*/ 	.short	(.L_583 - .L_582)
	.align		4
.L_582:
        /*0090*/ 	.word	index@(.nv.constant0._Z26filterDomainMULTIPLIES_NEQPiS_S_PhS0_S0_)
        /*0094*/ 	.short	0x0380
        /*0096*/ 	.short	0x0030


	//----- nvinfo : EIATTR_SW_WAR
	.align		4
.L_583:
        /*0098*/ 	.byte	0x04, 0x36
        /*009a*/ 	.short	(.L_585 - .L_584)
.L_584:
        /*009c*/ 	.word	0x00000008
.L_585:


//--------------------- .nv.info._Z25filterDomainMULTIPLIES_EQPiS_S_PhS0_S0_ --------------------------
	.section	.nv.info._Z25filterDomainMULTIPLIES_EQPiS_S_PhS0_S0_,"",@"SHT_CUDA_INFO"
	.sectionflags	@""
	.align	4


	//----- nvinfo : EIATTR_CUDA_API_VERSION
	.align		4
        /*0000*/ 	.byte	0x04, 0x37
        /*0002*/ 	.short	(.L_587 - .L_586)
.L_586:
        /*0004*/ 	.word	0x00000082


	//----- nvinfo : EIATTR_KPARAM_INFO
	.align		4
.L_587:
        /*0008*/ 	.byte	0x04, 0x17
        /*000a*/ 	.short	(.L_589 - .L_588)
.L_588:
        /*000c*/ 	.word	0x00000000
        /*0010*/ 	.short	0x0005
        /*0012*/ 	.short	0x0028
        /*0014*/ 	.byte	0x00, 0xf5, 0x21, 0x00


	//----- nvinfo : EIATTR_KPARAM_INFO
	.align		4
.L_589:
        /*0018*/ 	.byte	0x04, 0x17
        /*001a*/ 	.short	(.L_591 - .L_590)
.L_590:
        /*001c*/ 	.word	0x00000000
        /*0020*/ 	.short	0x0004
        /*0022*/ 	.short	0x0020
        /*0024*/ 	.byte	0x00, 0xf5, 0x21, 0x00


	//----- nvinfo : EIATTR_KPARAM_INFO
	.align		4
.L_591:
        /*0028*/ 	.byte	0x04, 0x17
        /*002a*/ 	.short	(.L_593 - .L_592)
.L_592:
        /*002c*/ 	.word	0x00000000
        /*0030*/ 	.short	0x0003
        /*0032*/ 	.short	0x0018
        /*0034*/ 	.byte	0x00, 0xf5, 0x21, 0x00


	//----- nvinfo : EIATTR_KPARAM_INFO
	.align		4
.L_593:
        /*0038*/ 	.byte	0x04, 0x17
        /*003a*/ 	.short	(.L_595 - .L_594)
.L_594:
        /*003c*/ 	.word	0x00000000
        /*0040*/ 	.short	0x0002
        /*0042*/ 	.short	0x0010
        /*0044*/ 	.byte	0x00, 0xf5, 0x21, 0x00


	//----- nvinfo : EIATTR_KPARAM_INFO
	.align		4
.L_595:
        /*0048*/ 	.byte	0x04, 0x17
        /*004a*/ 	.short	(.L_597 - .L_596)
.L_596:
        /*004c*/ 	.word	0x00000000
        /*0050*/ 	.short	0x0001
        /*0052*/ 	.short	0x0008
        /*0054*/ 	.byte	0x00, 0xf5, 0x21, 0x00


	//----- nvinfo : EIATTR_KPARAM_INFO
	.align		4
.L_597:
        /*0058*/ 	.byte	0x04, 0x17
        /*005a*/ 	.short	(.L_599 - .L_598)
.L_598:
        /*005c*/ 	.word	0x00000000
        /*0060*/ 	.short	0x0000
        /*0062*/ 	.short	0x0000
        /*0064*/ 	.byte	0x00, 0xf5, 0x21, 0x00


	//----- nvinfo : EIATTR_SPARSE_MMA_MASK
	.align		4
.L_599:
        /*0068*/ 	.byte	0x03, 0x50
        /*006a*/ 	.short	0x0000


	//----- nvinfo : EIATTR_MAXREG_COUNT
	.align		4
        /*006c*/ 	.byte	0x03, 0x1b
        /*006e*/ 	.short	0x00ff


	//----- nvinfo : EIATTR_MERCURY_ISA_VERSION
	.align		4
        /*0070*/ 	.byte	0x03, 0x5f
        /*0072*/ 	.short	0x0101


	//----- nvinfo : EIATTR_VRC_CTA_INIT_COUNT
	.align		4
        /*0074*/ 	.byte	0x02, 0x4a
	.zero		1
	.zero		1


	//----- nvinfo : EIATTR_EXIT_INSTR_OFFSETS
	.align		4
        /*0078*/ 	.byte	0x04, 0x1c
        /*007a*/ 	.short	(.L_601 - .L_600)


	//   ....[0]....
.L_600:
        /*007c*/ 	.word	0x000002a0


	//----- nvinfo : EIATTR_CRS_STACK_SIZE
	.align		4
.L_601:
        /*0080*/ 	.byte	0x04, 0x1e
        /*0082*/ 	.short	(.L_603 - .L_602)
.L_602:
        /*0084*/ 	.word	0x00000000


	//----- nvinfo : EIATTR_CBANK_PARAM_SIZE
	.align		4
.L_603:
        /*0088*/ 	.byte	0x03, 0x19
        /*008a*/ 	.short	0x0030


	//----- nvinfo : EIATTR_PARAM_CBANK
	.align		4
        /*008c*/ 	.byte	0x04, 0x0a
        /*008e*/ 	.short	(.L_605 - .L_604)
	.align		4
.L_604:
        /*0090*/ 	.word	index@(.nv.constant0._Z25filterDomainMULTIPLIES_EQPiS_S_PhS0_S0_)
        /*0094*/ 	.short	0x0380
        /*0096*/ 	.short	0x0030


	//----- nvinfo : EIATTR_SW_WAR
	.align		4
.L_605:
        /*0098*/ 	.byte	0x04, 0x36
        /*009a*/ 	.short	(.L_607 - .L_606)
.L_606:
        /*009c*/ 	.word	0x00000008
.L_607:


//--------------------- .nv.info._Z26filterDomainMULTIPLIES_GEQPiS_S_PhS0_S0_ --------------------------
	.section	.nv.info._Z26filterDomainMULTIPLIES_GEQPiS_S_PhS0_S0_,"",@"SHT_CUDA_INFO"
	.sectionflags	@""
	.align	4


	//----- nvinfo : EIATTR_CUDA_API_VERSION
	.align		4
        /*0000*/ 	.byte	0x04, 0x37
        /*0002*/ 	.short	(.L_609 - .L_608)
.L_608:
        /*0004*/ 	.word	0x00000082


	//----- nvinfo : EIATTR_KPARAM_INFO
	.align		4
.L_609:
        /*0008*/ 	.byte	0x04, 0x17
        /*000a*/ 	.short	(.L_611 - .L_610)
.L_610:
        /*000c*/ 	.word	0x00000000
        /*0010*/ 	.short	0x0005
        /*0012*/ 	.short	0x0028
        /*0014*/ 	.byte	0x00, 0xf5, 0x21, 0x00


	//----- nvinfo : EIATTR_KPARAM_INFO
	.align		4
.L_611:
        /*0018*/ 	.byte	0x04, 0x17
        /*001a*/ 	.short	(.L_613 - .L_612)
.L_612:
        /*001c*/ 	.word	0x00000000
        /*0020*/ 	.short	0x0004
        /*0022*/ 	.short	0x0020
        /*0024*/ 	.byte	0x00, 0xf5, 0x21, 0x00


	//----- nvinfo : EIATTR_KPARAM_INFO
	.align		4
.L_613:
        /*0028*/ 	.byte	0x04, 0x17
        /*002a*/ 	.short	(.L_615 - .L_614)
.L_614:
        /*002c*/ 	.word	0x00000000
        /*0030*/ 	.short	0x0003
        /*0032*/ 	.short	0x0018
        /*0034*/ 	.byte	0x00, 0xf5, 0x21, 0x00


	//----- nvinfo : EIATTR_KPARAM_INFO
	.align		4
.L_615:
        /*0038*/ 	.byte	0x04, 0x17
        /*003a*/ 	.short	(.L_617 - .L_616)
.L_616:
        /*003c*/ 	.word	0x00000000
        /*0040*/ 	.short	0x0002
        /*0042*/ 	.short	0x0010
        /*0044*/ 	.byte	0x00, 0xf5, 0x21, 0x00


	//----- nvinfo : EIATTR_KPARAM_INFO
	.align		4
.L_617:
        /*0048*/ 	.byte	0x04, 0x17
        /*004a*/ 	.short	(.L_619 - .L_618)
.L_618:
        /*004c*/ 	.word	0x00000000
        /*0050*/ 	.short	0x0001
        /*0052*/ 	.short	0x0008
        /*0054*/ 	.byte	0x00, 0xf5, 0x21, 0x00


	//----- nvinfo : EIATTR_KPARAM_INFO
	.align		4
.L_619:
        /*0058*/ 	.byte	0x04, 0x17
        /*005a*/ 	.short	(.L_621 - .L_620)
.L_620:
        /*005c*/ 	.word	0x00000000
        /*0060*/ 	.short	0x0000
        /*0062*/ 	.short	0x0000
        /*0064*/ 	.byte	0x00, 0xf5, 0x21, 0x00


	//----- nvinfo : EIATTR_SPARSE_MMA_MASK
	.align		4
.L_621:
        /*0068*/ 	.byte	0x03, 0x50
        /*006a*/ 	.short	0x0000


	//----- nvinfo : EIATTR_MAXREG_COUNT
	.align		4
        /*006c*/ 	.byte	0x03, 0x1b
        /*006e*/ 	.short	0x00ff


	//----- nvinfo : EIATTR_MERCURY_ISA_VERSION
	.align		4
        /*0070*/ 	.byte	0x03, 0x5f
        /*0072*/ 	.short	0x0101


	//----- nvinfo : EIATTR_VRC_CTA_INIT_COUNT
	.align		4
        /*0074*/ 	.byte	0x02, 0x4a
	.zero		1
	.zero		1


	//----- nvinfo : EIATTR_EXIT_INSTR_OFFSETS
	.align		4
        /*0078*/ 	.byte	0x04, 0x1c
        /*007a*/ 	.short	(.L_623 - .L_622)


	//   ....[0]....
.L_622:
        /*007c*/ 	.word	0x000002a0


	//----- nvinfo : EIATTR_CRS_STACK_SIZE
	.align		4
.L_623:
        /*0080*/ 	.byte	0x04, 0x1e
        /*0082*/ 	.short	(.L_625 - .L_624)
.L_624:
        /*0084*/ 	.word	0x00000000


	//----- nvinfo : EIATTR_CBANK_PARAM_SIZE
	.align		4
.L_625:
        /*0088*/ 	.byte	0x03, 0x19
        /*008a*/ 	.short	0x0030


	//----- nvinfo : EIATTR_PARAM_CBANK
	.align		4
        /*008c*/ 	.byte	0x04, 0x0a
        /*008e*/ 	.short	(.L_627 - .L_626)
	.align		4
.L_626:
        /*0090*/ 	.word	index@(.nv.constant0._Z26filterDomainMULTIPLIES_GEQPiS_S_PhS0_S0_)
        /*0094*/ 	.short	0x0380
        /*0096*/ 	.short	0x0030


	//----- nvinfo : EIATTR_SW_WAR
	.align		4
.L_627:
        /*0098*/ 	.byte	0x04, 0x36
        /*009a*/ 	.short	(.L_629 - .L_628)
.L_628:
        /*009c*/ 	.word	0x00000008
.L_629:


//--------------------- .nv.info._Z26filterDomainMULTIPLIES_LEQPiS_S_PhS0_S0_ --------------------------
	.section	.nv.info._Z26filterDomainMULTIPLIES_LEQPiS_S_PhS0_S0_,"",@"SHT_CUDA_INFO"
	.sectionflags	@""
	.align	4


	//----- nvinfo : EIATTR_CUDA_API_VERSION
	.align		4
        /*0000*/ 	.byte	0x04, 0x37
        /*0002*/ 	.short	(.L_631 - .L_630)
.L_630:
        /*0004*/ 	.word	0x00000082


	//----- nvinfo : EIATTR_KPARAM_INFO
	.align		4
.L_631:
        /*0008*/ 	.byte	0x04, 0x17
        /*000a*/ 	.short	(.L_633 - .L_632)
.L_632:
        /*000c*/ 	.word	0x00000000
        /*0010*/ 	.short	0x0005
        /*0012*/ 	.short	0x0028
        /*0014*/ 	.byte	0x00, 0xf5, 0x21, 0x00


	//----- nvinfo : EIATTR_KPARAM_INFO
	.align		4
.L_633:
        /*0018*/ 	.byte	0x04, 0x17
        /*001a*/ 	.short	(.L_635 - .L_634)
.L_634:
        /*001c*/ 	.word	0x00000000
        /*0020*/ 	.short	0x0004
        /*0022*/ 	.short	0x0020
        /*0024*/ 	.byte	0x00, 0xf5, 0x21, 0x00


	//----- nvinfo : EIATTR_KPARAM_INFO
	.align		4
.L_635:
        /*0028*/ 	.byte	0x04, 0x17
        /*002a*/ 	.short	(.L_637 - .L_636)
.L_636:
        /*002c*/ 	.word	0x00000000
        /*0030*/ 	.short	0x0003
        /*0032*/ 	.short	0x0018
        /*0034*/ 	.byte	0x00, 0xf5, 0x21, 0x00


	//----- nvinfo : EIATTR_KPARAM_INFO
	.align		4
.L_637:
        /*0038*/ 	.byte	0x04, 0x17
        /*003a*/ 	.short	(.L_639 - .L_638)
.L_638:
        /*003c*/ 	.word	0x00000000
        /*0040*/ 	.short	0x0002
        /*0042*/ 	.short	0x0010
        /*0044*/ 	.byte	0x00, 0xf5, 0x21, 0x00


	//----- nvinfo : EIATTR_KPARAM_INFO
	.align		4
.L_639:
        /*0048*/ 	.byte	0x04, 0x17
        /*004a*/ 	.short	(.L_641 - .L_640)
.L_640:
        /*004c*/ 	.word	0x00000000
        /*0050*/ 	.short	0x0001
        /*0052*/ 	.short	0x0008
        /*0054*/ 	.byte	0x00, 0xf5, 0x21, 0x00


	//----- nvinfo : EIATTR_KPARAM_INFO
	.align		4
.L_641:
        /*0058*/ 	.byte	0x04, 0x17
        /*005a*/ 	.short	(.L_643 - .L_642)
.L_642:
        /*005c*/ 	.word	0x00000000
        /*0060*/ 	.short	0x0000
        /*0062*/ 	.short	0x0000
        /*0064*/ 	.byte	0x00, 0xf5, 0x21, 0x00


	//----- nvinfo : EIATTR_SPARSE_MMA_MASK
	.align		4
.L_643:
        /*0068*/ 	.byte	0x03, 0x50
        /*006a*/ 	.short	0x0000


	//----- nvinfo : EIATTR_MAXREG_COUNT
	.align		4
        /*006c*/ 	.byte	0x03, 0x1b
        /*006e*/ 	.short	0x00ff


	//----- nvinfo : EIATTR_MERCURY_ISA_VERSION
	.align		4
        /*0070*/ 	.byte	0x03, 0x5f
        /*0072*/ 	.short	0x0101


	//----- nvinfo : EIATTR_VRC_CTA_INIT_COUNT
	.align		4
        /*0074*/ 	.byte	0x02, 0x4a
	.zero		1
	.zero		1


	//----- nvinfo : EIATTR_EXIT_INSTR_OFFSETS
	.align		4
        /*0078*/ 	.byte	0x04, 0x1c
        /*007a*/ 	.short	(.L_645 - .L_644)


	//   ....[0]....
.L_644:
        /*007c*/ 	.word	0x000002a0


	//----- nvinfo : EIATTR_CRS_STACK_SIZE
	.align		4
.L_645:
        /*0080*/ 	.byte	0x04, 0x1e
        /*0082*/ 	.short	(.L_647 - .L_646)
.L_646:
        /*0084*/ 	.word	0x00000000


	//----- nvinfo : EIATTR_CBANK_PARAM_SIZE
	.align		4
.L_647:
        /*0088*/ 	.byte	0x03, 0x19
        /*008a*/ 	.short	0x0030


	//----- nvinfo : EIATTR_PARAM_CBANK
	.align		4
        /*008c*/ 	.byte	0x04, 0x0a
        /*008e*/ 	.short	(.L_649 - .L_648)
	.align		4
.L_648:
        /*0090*/ 	.word	index@(.nv.constant0._Z26filterDomainMULTIPLIES_LEQPiS_S_PhS0_S0_)
        /*0094*/ 	.short	0x0380
        /*0096*/ 	.short	0x0030


	//----- nvinfo : EIATTR_SW_WAR
	.align		4
.L_649:
        /*0098*/ 	.byte	0x04, 0x36
        /*009a*/ 	.short	(.L_651 - .L_650)
.L_650:
        /*009c*/ 	.word	0x00000008
.L_651:


//--------------------- .nv.info._Z25filterDomainMULTIPLIES_LTPiS_S_PhS0_S0_ --------------------------
	.section	.nv.info._Z25filterDomainMULTIPLIES_LTPiS_S_PhS0_S0_,"",@"SHT_CUDA_INFO"
	.sectionflags	@""
	.align	4


	//----- nvinfo : EIATTR_CUDA_API_VERSION
	.align		4
        /*0000*/ 	.byte	0x04, 0x37
        /*0002*/ 	.short	(.L_653 - .L_652)
.L_652:
        /*0004*/ 	.word	0x00000082


	//----- nvinfo : EIATTR_KPARAM_INFO
	.align		4
.L_653:
        /*0008*/ 	.byte	0x04, 0x17
        /*000a*/ 	.short	(.L_655 - .L_654)
.L_654:
        /*000c*/ 	.word	0x00000000
        /*0010*/ 	.short	0x0005
        /*0012*/ 	.short	0x0028
        /*0014*/ 	.byte	0x00, 0xf5, 0x21, 0x00


	//----- nvinfo : EIATTR_KPARAM_INFO
	.align		4
.L_655:
        /*0018*/ 	.byte	0x04, 0x17
        /*001a*/ 	.short	(.L_657 - .L_656)
.L_656:
        /*001c*/ 	.word	0x00000000
        /*0020*/ 	.short	0x0004
        /*0022*/ 	.short	0x0020
        /*0024*/ 	.byte	0x00, 0xf5, 0x21, 0x00


	//----- nvinfo : EIATTR_KPARAM_INFO
	.align		4
.L_657:
        /*0028*/ 	.byte	0x04, 0x17
        /*002a*/ 	.short	(.L_659 - .L_658)
.L_658:
        /*002c*/ 	.word	0x00000000
        /*0030*/ 	.short	0x0003
        /*0032*/ 	.short	0x0018
        /*0034*/ 	.byte	0x00, 0xf5, 0x21, 0x00


	//----- nvinfo : EIATTR_KPARAM_INFO
	.align		4
.L_659:
        /*0038*/ 	.byte	0x04, 0x17
        /*003a*/ 	.short	(.L_661 - .L_660)
.L_660:
        /*003c*/ 	.word	0x00000000
        /*0040*/ 	.short	0x0002
        /*0042*/ 	.short	0x0010
        /*0044*/ 	.byte	0x00, 0xf5, 0x21, 0x00


	//----- nvinfo : EIATTR_KPARAM_INFO
	.align		4
.L_661:
        /*0048*/ 	.byte	0x04, 0x17
        /*004a*/ 	.short	(.L_663 - .L_662)
.L_662:
        /*004c*/ 	.word	0x00000000
        /*0050*/ 	.short	0x0001
        /*0052*/ 	.short	0x0008
        /*0054*/ 	.byte	0x00, 0xf5, 0x21, 0x00


	//----- nvinfo : EIATTR_KPARAM_INFO
	.align		4
.L_663:
        /*0058*/ 	.byte	0x04, 0x17
        /*005a*/ 	.short	(.L_665 - .L_664)
.L_664:
        /*005c*/ 	.word	0x00000000
        /*0060*/ 	.short	0x0000
        /*0062*/ 	.short	0x0000
        /*0064*/ 	.byte	0x00, 0xf5, 0x21, 0x00


	//----- nvinfo : EIATTR_SPARSE_MMA_MASK
	.align		4
.L_665:
        /*0068*/ 	.byte	0x03, 0x50
        /*006a*/ 	.short	0x0000


	//----- nvinfo : EIATTR_MAXREG_COUNT
	.align		4
        /*006c*/ 	.byte	0x03, 0x1b
        /*006e*/ 	.short	0x00ff


	//----- nvinfo : EIATTR_MERCURY_ISA_VERSION
	.align		4
        /*0070*/ 	.byte	0x03, 0x5f
        /*0072*/ 	.short	0x0101


	//----- nvinfo : EIATTR_VRC_CTA_INIT_COUNT
	.align		4
        /*0074*/ 	.byte	0x02, 0x4a
	.zero		1
	.zero		1


	//----- nvinfo : EIATTR_EXIT_INSTR_OFFSETS
	.align		4
        /*0078*/ 	.byte	0x04, 0x1c
        /*007a*/ 	.short	(.L_667 - .L_666)


	//   ....[0]....
.L_666:
        /*007c*/ 	.word	0x000002a0


	//----- nvinfo : EIATTR_CRS_STACK_SIZE
	.align		4
.L_667:
        /*0080*/ 	.byte	0x04, 0x1e
        /*0082*/ 	.short	(.L_669 - .L_668)
.L_668:
        /*0084*/ 	.word	0x00000000


	//----- nvinfo : EIATTR_CBANK_PARAM_SIZE
	.align		4
.L_669:
        /*0088*/ 	.byte	0x03, 0x19
        /*008a*/ 	.short	0x0030


	//----- nvinfo : EIATTR_PARAM_CBANK
	.align		4
        /*008c*/ 	.byte	0x04, 0x0a
        /*008e*/ 	.short	(.L_671 - .L_670)
	.align		4
.L_670:
        /*0090*/ 	.word	index@(.nv.constant0._Z25filterDomainMULTIPLIES_LTPiS_S_PhS0_S0_)
        /*0094*/ 	.short	0x0380
        /*0096*/ 	.short	0x0030


	//----- nvinfo : EIATTR_SW_WAR
	.align		4
.L_671:
        /*0098*/ 	.byte	0x04, 0x36
        /*009a*/ 	.short	(.L_673 - .L_672)
.L_672:
        /*009c*/ 	.word	0x00000008
.L_673:


//--------------------- .nv.info._Z25filterDomainMULTIPLIES_GTPiS_S_PhS0_S0_ --------------------------
	.section	.nv.info._Z25filterDomainMULTIPLIES_GTPiS_S_PhS0_S0_,"",@"SHT_CUDA_INFO"
	.sectionflags	@""
	.align	4


	//----- nvinfo : EIATTR_CUDA_API_VERSION
	.align		4
        /*0000*/ 	.byte	0x04, 0x37
        /*0002*/ 	.short	(.L_675 - .L_674)
.L_674:
        /*0004*/ 	.word	0x00000082


	//----- nvinfo : EIATTR_KPARAM_INFO
	.align		4
.L_675:
        /*0008*/ 	.byte	0x04, 0x17
        /*000a*/ 	.short	(.L_677 - .L_676)
.L_676:
        /*000c*/ 	.word	0x00000000
        /*0010*/ 	.short	0x0005
        /*0012*/ 	.short	0x0028
        /*0014*/ 	.byte	0x00, 0xf5, 0x21, 0x00


	//----- nvinfo : EIATTR_KPARAM_INFO
	.align		4
.L_677:
        /*0018*/ 	.byte	0x04, 0x17
        /*001a*/ 	.short	(.L_679 - .L_678)
.L_678:
        /*001c*/ 	.word	0x00000000
        /*0020*/ 	.short	0x0004
        /*0022*/ 	.short	0x0020
        /*0024*/ 	.byte	0x00, 0xf5, 0x21, 0x00


	//----- nvinfo : EIATTR_KPARAM_INFO
	.align		4
.L_679:
        /*0028*/ 	.byte	0x04, 0x17
        /*002a*/ 	.short	(.L_681 - .L_680)
.L_680:
        /*002c*/ 	.word	0x00000000
        /*0030*/ 	.short	0x0003
        /*0032*/ 	.short	0x0018
        /*0034*/ 	.byte	0x00, 0xf5, 0x21, 0x00


	//----- nvinfo : EIATTR_KPARAM_INFO
	.align		4
.L_681:
        /*0038*/ 	.byte	0x04, 0x17
        /*003a*/ 	.short	(.L_683 - .L_682)
.L_682:
        /*003c*/ 	.word	0x00000000
        /*0040*/ 	.short	0x0002
        /*0042*/ 	.short	0x0010
        /*0044*/ 	.byte	0x00, 0xf5, 0x21, 0x00


	//----- nvinfo : EIATTR_KPARAM_INFO
	.align		4
.L_683:
        /*0048*/ 	.byte	0x04, 0x17
        /*004a*/ 	.short	(.L_685 - .L_684)
.L_684:
        /*004c*/ 	.word	0x00000000
        /*0050*/ 	.short	0x0001
        /*0052*/ 	.short	0x0008
        /*0054*/ 	.byte	0x00, 0xf5, 0x21, 0x00


	//----- nvinfo : EIATTR_KPARAM_INFO
	.align		4
.L_685:
        /*0058*/ 	.byte	0x04, 0x17
        /*005a*/ 	.short	(.L_687 - .L_686)
.L_686:
        /*005c*/ 	.word	0x00000000
        /*0060*/ 	.short	0x0000
        /*0062*/ 	.short	0x0000
        /*0064*/ 	.byte	0x00, 0xf5, 0x21, 0x00


	//----- nvinfo : EIATTR_SPARSE_MMA_MASK
	.align		4
.L_687:
        /*0068*/ 	.byte	0x03, 0x50
        /*006a*/ 	.short	0x0000


	//----- nvinfo : EIATTR_MAXREG_COUNT
	.align		4
        /*006c*/ 	.byte	0x03, 0x1b
        /*006e*/ 	.short	0x00ff


	//----- nvinfo : EIATTR_MERCURY_ISA_VERSION
	.align		4
        /*0070*/ 	.byte	0x03, 0x5f
        /*0072*/ 	.short	0x0101


	//----- nvinfo : EIATTR_VRC_CTA_INIT_COUNT
	.align		4
        /*0074*/ 	.byte	0x02, 0x4a
	.zero		1
	.zero		1


	//----- nvinfo : EIATTR_EXIT_INSTR_OFFSETS
	.align		4
        /*0078*/ 	.byte	0x04, 0x1c
        /*007a*/ 	.short	(.L_689 - .L_688)


	//   ....[0]....
.L_688:
        /*007c*/ 	.word	0x000002a0


	//----- nvinfo : EIATTR_CRS_STACK_SIZE
	.align		4
.L_689:
        /*0080*/ 	.byte	0x04, 0x1e
        /*0082*/ 	.short	(.L_691 - .L_690)
.L_690:
        /*0084*/ 	.word	0x00000000


	//----- nvinfo : EIATTR_CBANK_PARAM_SIZE
	.align		4
.L_691:
        /*0088*/ 	.byte	0x03, 0x19
        /*008a*/ 	.short	0x0030


	//----- nvinfo : EIATTR_PARAM_CBANK
	.align		4
        /*008c*/ 	.byte	0x04, 0x0a
        /*008e*/ 	.short	(.L_693 - .L_692)
	.align		4
.L_692:
        /*0090*/ 	.word	index@(.nv.constant0._Z25filterDomainMULTIPLIES_GTPiS_S_PhS0_S0_)
        /*0094*/ 	.short	0x0380
        /*0096*/ 	.short	0x0030


	//----- nvinfo : EIATTR_SW_WAR
	.align		4
.L_693:
        /*0098*/ 	.byte	0x04, 0x36
        /*009a*/ 	.short	(.L_695 - .L_694)
.L_694:
        /*009c*/ 	.word	0x00000008
.L_695:


//--------------------- .nv.info._Z23filterDomainDIVIDES_NEQPiS_S_PhS0_S0_ --------------------------
	.section	.nv.info._Z23filterDomainDIVIDES_NEQPiS_S_PhS0_S0_,"",@"SHT_CUDA_INFO"
	.sectionflags	@""
	.align	4


	//----- nvinfo : EIATTR_CUDA_API_VERSION
	.align		4
        /*0000*/ 	.byte	0x04, 0x37
        /*0002*/ 	.short	(.L_697 - .L_696)
.L_696:
        /*0004*/ 	.word	0x00000082


	//----- nvinfo : EIATTR_KPARAM_INFO
	.align		4
.L_697:
        /*0008*/ 	.byte	0x04, 0x17
        /*000a*/ 	.short	(.L_699 - .L_698)
.L_698:
        /*000c*/ 	.word	0x00000000
        /*0010*/ 	.short	0x0005
        /*0012*/ 	.short	0x0028
        /*0014*/ 	.byte	0x00, 0xf5, 0x21, 0x00


	//----- nvinfo : EIATTR_KPARAM_INFO
	.align		4
.L_699:
        /*0018*/ 	.byte	0x04, 0x17
        /*001a*/ 	.short	(.L_701 - .L_700)
.L_700:
        /*001c*/ 	.word	0x00000000
        /*0020*/ 	.short	0x0004
        /*0022*/ 	.short	0x0020
        /*0024*/ 	.byte	0x00, 0xf5, 0x21, 0x00


	//----- nvinfo : EIATTR_KPARAM_INFO
	.align		4
.L_701:
        /*0028*/ 	.byte	0x04, 0x17
        /*002a*/ 	.short	(.L_703 - .L_702)
.L_702:
        /*002c*/ 	.word	0x00000000
        /*0030*/ 	.short	0x0003
        /*0032*/ 	.short	0x0018
        /*0034*/ 	.byte	0x00, 0xf5, 0x21, 0x00


	//----- nvinfo : EIATTR_KPARAM_INFO
	.align		4
.L_703:
        /*0038*/ 	.byte	0x04, 0x17
        /*003a*/ 	.short	(.L_705 - .L_704)
.L_704:
        /*003c*/ 	.word	0x00000000
        /*0040*/ 	.short	0x0002
        /*0042*/ 	.short	0x0010
        /*0044*/ 	.byte	0x00, 0xf5, 0x21, 0x00


	//----- nvinfo : EIATTR_KPARAM_INFO
	.align		4
.L_705:
        /*0048*/ 	.byte	0x04, 0x17
        /*004a*/ 	.short	(.L_707 - .L_706)
.L_706:
        /*004c*/ 	.word	0x00000000
        /*0050*/ 	.short	0x0001
        /*0052*/ 	.short	0x0008
        /*0054*/ 	.byte	0x00, 0xf5, 0x21, 0x00


	//----- nvinfo : EIATTR_KPARAM_INFO
	.align		4
.L_707:
        /*0058*/ 	.byte	0x04, 0x17
        /*005a*/ 	.short	(.L_709 - .L_708)
.L_708:
        /*005c*/ 	.word	0x00000000
        /*0060*/ 	.short	0x0000
        /*0062*/ 	.short	0x0000
        /*0064*/ 	.byte	0x00, 0xf5, 0x21, 0x00


	//----- nvinfo : EIATTR_SPARSE_MMA_MASK
	.align		4
.L_709:
        /*0068*/ 	.byte	0x03, 0x50
        /*006a*/ 	.short	0x0000


	//----- nvinfo : EIATTR_MAXREG_COUNT
	.align		4
        /*006c*/ 	.byte	0x03, 0x1b
        /*006e*/ 	.short	0x00ff


	//----- nvinfo : EIATTR_MERCURY_ISA_VERSION
	.align		4
        /*0070*/ 	.byte	0x03, 0x5f
        /*0072*/ 	.short	0x0101


	//----- nvinfo : EIATTR_VRC_CTA_INIT_COUNT
	.align		4
        /*0074*/ 	.byte	0x02, 0x4a
	.zero		1
	.zero		1


	//----- nvinfo : EIATTR_EXIT_INSTR_OFFSETS
	.align		4
        /*0078*/ 	.byte	0x04, 0x1c
        /*007a*/ 	.short	(.L_711 - .L_710)


	//   ....[0]....
.L_710:
        /*007c*/ 	.word	0x00000410


	//----- nvinfo : EIATTR_CRS_STACK_SIZE
	.align		4
.L_711:
        /*0080*/ 	.byte	0x04, 0x1e
        /*0082*/ 	.short	(.L_713 - .L_712)
.L_712:
        /*0084*/ 	.word	0x00000000


	//----- nvinfo : EIATTR_CBANK_PARAM_SIZE
	.align		4
.L_713:
        /*0088*/ 	.byte	0x03, 0x19
        /*008a*/ 	.short	0x0030


	//----- nvinfo : EIATTR_PARAM_CBANK
	.align		4
        /*008c*/ 	.byte	0x04, 0x0a
        /*008e*/ 	.short	(.L_715 - .L_714)
	.align		4
.L_714:
        /*0090*/ 	.word	index@(.nv.constant0._Z23filterDomainDIVIDES_NEQPiS_S_PhS0_S0_)
        /*0094*/ 	.short	0x0380
        /*0096*/ 	.short	0x0030


	//----- nvinfo : EIATTR_SW_WAR
	.align		4
.L_715:
        /*0098*/ 	.byte	0x04, 0x36
        /*009a*/ 	.short	(.L_717 - .L_716)
.L_716:
        /*009c*/ 	.word	0x00000008
.L_717:


//--------------------- .nv.info._Z22filterDomainDIVIDES_EQPiS_S_PhS0_S0_ --------------------------
	.section	.nv.info._Z22filterDomainDIVIDES_EQPiS_S_PhS0_S0_,"",@"SHT_CUDA_INFO"
	.sectionflags	@""
	.align	4


	//----- nvinfo : EIATTR_CUDA_API_VERSION
	.align		4
        /*0000*/ 	.byte	0x04, 0x37
        /*0002*/ 	.short	(.L_719 - .L_718)
.L_718:
        /*0004*/ 	.word	0x00000082


	//----- nvinfo : EIATTR_KPARAM_INFO
	.align		4
.L_719:
        /*0008*/ 	.byte	0x04, 0x17
        /*000a*/ 	.short	(.L_721 - .L_720)
.L_720:
        /*000c*/ 	.word	0x00000000
        /*0010*/ 	.short	0x0005
        /*0012*/ 	.short	0x0028
        /*0014*/ 	.byte	0x00, 0xf5, 0x21, 0x00


	//----- nvinfo : EIATTR_KPARAM_INFO
	.align		4
.L_721:
        /*0018*/ 	.byte	0x04, 0x17
        /*001a*/ 	.short	(.L_723 - .L_722)
.L_722:
        /*001c*/ 	.word	0x00000000
        /*0020*/ 	.short	0x0004
        /*0022*/ 	.short	0x0020
        /*0024*/ 	.byte	0x00, 0xf5, 0x21, 0x00


	//----- nvinfo : EIATTR_KPARAM_INFO
	.align		4
.L_723:
        /*0028*/ 	.byte	0x04, 0x17
        /*002a*/ 	.short	(.L_725 - .L_724)
.L_724:
        /*002c*/ 	.word	0x00000000
        /*0030*/ 	.short	0x0003
        /*0032*/ 	.short	0x0018
        /*0034*/ 	.byte	0x00, 0xf5, 0x21, 0x00


	//----- nvinfo : EIATTR_KPARAM_INFO
	.align		4
.L_725:
        /*0038*/ 	.byte	0x04, 0x17
        /*003a*/ 	.short	(.L_727 - .L_726)
.L_726:
        /*003c*/ 	.word	0x00000000
        /*0040*/ 	.short	0x0002
        /*0042*/ 	.short	0x0010
        /*0044*/ 	.byte	0x00, 0xf5, 0x21, 0x00


	//----- nvinfo : EIATTR_KPARAM_INFO
	.align		4
.L_727:
        /*0048*/ 	.byte	0x04, 0x17
        /*004a*/ 	.short	(.L_729 - .L_728)
.L_728:
        /*004c*/ 	.word	0x00000000
        /*0050*/ 	.short	0x0001
        /*0052*/ 	.short	0x0008
        /*0054*/ 	.byte	0x00, 0xf5, 0x21, 0x00


	//----- nvinfo : EIATTR_KPARAM_INFO
	.align		4
.L_729:
        /*0058*/ 	.byte	0x04, 0x17
        /*005a*/ 	.short	(.L_731 - .L_730)
.L_730:
        /*005c*/ 	.word	0x00000000
        /*0060*/ 	.short	0x0000
        /*0062*/ 	.short	0x0000
        /*0064*/ 	.byte	0x00, 0xf5, 0x21, 0x00


	//----- nvinfo : EIATTR_SPARSE_MMA_MASK
	.align		4
.L_731:
        /*0068*/ 	.byte	0x03, 0x50
        /*006a*/ 	.short	0x0000


	//----- nvinfo : EIATTR_MAXREG_COUNT
	.align		4
        /*006c*/ 	.byte	0x03, 0x1b
        /*006e*/ 	.short	0x00ff


	//----- nvinfo : EIATTR_MERCURY_ISA_VERSION
	.align		4
        /*0070*/ 	.byte	0x03, 0x5f
        /*0072*/ 	.short	0x0101


	//----- nvinfo : EIATTR_VRC_CTA_INIT_COUNT
	.align		4
        /*0074*/ 	.byte	0x02, 0x4a
	.zero		1
	.zero		1


	//----- nvinfo : EIATTR_EXIT_INSTR_OFFSETS
	.align		4
        /*0078*/ 	.byte	0x04, 0x1c
        /*007a*/ 	.short	(.L_733 - .L_732)


	//   ....[0]....
.L_732:
        /*007c*/ 	.word	0x00000410


	//----- nvinfo : EIATTR_CRS_STACK_SIZE
	.align		4
.L_733:
        /*0080*/ 	.byte	0x04, 0x1e
        /*0082*/ 	.short	(.L_735 - .L_734)
.L_734:
        /*0084*/ 	.word	0x00000000


	//----- nvinfo : EIATTR_CBANK_PARAM_SIZE
	.align		4
.L_735:
        /*0088*/ 	.byte	0x03, 0x19
        /*008a*/ 	.short	0x0030


	//----- nvinfo : EIATTR_PARAM_CBANK
	.align		4
        /*008c*/ 	.byte	0x04, 0x0a
        /*008e*/ 	.short	(.L_737 - .L_736)
	.align		4
.L_736:
        /*0090*/ 	.word	index@(.nv.constant0._Z22filterDomainDIVIDES_EQPiS_S_PhS0_S0_)
        /*0094*/ 	.short	0x0380
        /*0096*/ 	.short	0x0030


	//----- nvinfo : EIATTR_SW_WAR
	.align		4
.L_737:
        /*0098*/ 	.byte	0x04, 0x36
        /*009a*/ 	.short	(.L_739 - .L_738)
.L_738:
        /*009c*/ 	.word	0x00000008
.L_739:


//--------------------- .nv.info._Z23filterDomainDIVIDES_GEQPiS_S_PhS0_S0_ --------------------------
	.section	.nv.info._Z23filterDomainDIVIDES_GEQPiS_S_PhS0_S0_,"",@"SHT_CUDA_INFO"
	.sectionflags	@""
	.align	4


	//----- nvinfo : EIATTR_CUDA_API_VERSION
	.align		4
        /*0000*/ 	.byte	0x04, 0x37
        /*0002*/ 	.short	(.L_741 - .L_740)
.L_740:
        /*0004*/ 	.word	0x00000082


	//----- nvinfo : EIATTR_KPARAM_INFO
	.align		4
.L_741:
        /*0008*/ 	.byte	0x04, 0x17
        /*000a*/ 	.short	(.L_743 - .L_742)
.L_742:
        /*000c*/ 	.word	0x00000000
        /*0010*/ 	.short	0x0005
        /*0012*/ 	.short	0x0028
        /*0014*/ 	.byte	0x00, 0xf5, 0x21, 0x00


	//----- nvinfo : EIATTR_KPARAM_INFO
	.align		4
.L_743:
        /*0018*/ 	.byte	0x04, 0x17
        /*001a*/ 	.short	(.L_745 - .L_744)
.L_744:
        /*001c*/ 	.word	0x00000000
        /*0020*/ 	.short	0x0004
        /*0022*/ 	.short	0x0020
        /*0024*/ 	.byte	0x00, 0xf5, 0x21, 0x00


	//----- nvinfo : EIATTR_KPARAM_INFO
	.align		4
.L_745:
        /*0028*/ 	.byte	0x04, 0x17
        /*002a*/ 	.short	(.L_747 - .L_746)
.L_746:
        /*002c*/ 	.word	0x00000000
        /*0030*/ 	.short	0x0003
        /*0032*/ 	.short	0x0018
        /*0034*/ 	.byte	0x00, 0xf5, 0x21, 0x00


	//----- nvinfo : EIATTR_KPARAM_INFO
	.align		4
.L_747:
        /*0038*/ 	.byte	0x04, 0x17
        /*003a*/ 	.short	(.L_749 - .L_748)
.L_748:
        /*003c*/ 	.word	0x00000000
        /*0040*/ 	.short	0x0002
        /*0042*/ 	.short	0x0010
        /*0044*/ 	.byte	0x00, 0xf5, 0x21, 0x00


	//----- nvinfo : EIATTR_KPARAM_INFO
	.align		4
.L_749:
        /*0048*/ 	.byte	0x04, 0x17
        /*004a*/ 	.short	(.L_751 - .L_750)
.L_750:
        /*004c*/ 	.word	0x00000000
        /*0050*/ 	.short	0x0001
        /*0052*/ 	.short	0x0008
        /*0054*/ 	.byte	0x00, 0xf5, 0x21, 0x00


	//----- nvinfo : EIATTR_KPARAM_INFO
	.align		4
.L_751:
        /*0058*/ 	.byte	0x04, 0x17
        /*005a*/ 	.short	(.L_753 - .L_752)
.L_752:
        /*005c*/ 	.word	0x00000000
        /*0060*/ 	.short	0x0000
        /*0062*/ 	.short	0x0000
        /*0064*/ 	.byte	0x00, 0xf5, 0x21, 0x00


	//----- nvinfo : EIATTR_SPARSE_MMA_MASK
	.align		4
.L_753:
        /*0068*/ 	.byte	0x03, 0x50
        /*006a*/ 	.short	0x0000


	//----- nvinfo : EIATTR_MAXREG_COUNT
	.align		4
        /*006c*/ 	.byte	0x03, 0x1b
        /*006e*/ 	.short	0x00ff


	//----- nvinfo : EIATTR_MERCURY_ISA_VERSION
	.align		4
        /*0070*/ 	.byte	0x03, 0x5f
        /*0072*/ 	.short	0x0101


	//----- nvinfo : EIATTR_VRC_CTA_INIT_COUNT
	.align		4
        /*0074*/ 	.byte	0x02, 0x4a
	.zero		1
	.zero		1


	//----- nvinfo : EIATTR_EXIT_INSTR_OFFSETS
	.align		4
        /*0078*/ 	.byte	0x04, 0x1c
        /*007a*/ 	.short	(.L_755 - .L_754)


	//   ....[0]....
.L_754:
        /*007c*/ 	.word	0x00000410


	//----- nvinfo : EIATTR_CRS_STACK_SIZE
	.align		4
.L_755:
        /*0080*/ 	.byte	0x04, 0x1e
        /*0082*/ 	.short	(.L_757 - .L_756)
.L_756:
        /*0084*/ 	.word	0x00000000


	//----- nvinfo : EIATTR_CBANK_PARAM_SIZE
	.align		4
.L_757:
        /*0088*/ 	.byte	0x03, 0x19
        /*008a*/ 	.short	0x0030


	//----- nvinfo : EIATTR_PARAM_CBANK
	.align		4
        /*008c*/ 	.byte	0x04, 0x0a
        /*008e*/ 	.short	(.L_759 - .L_758)
	.align		4
.L_758:
        /*0090*/ 	.word	index@(.nv.constant0._Z23filterDomainDIVIDES_GEQPiS_S_PhS0_S0_)
        /*0094*/ 	.short	0x0380
        /*0096*/ 	.short	0x0030


	//----- nvinfo : EIATTR_SW_WAR
	.align		4
.L_759:
        /*0098*/ 	.byte	0x04, 0x36
        /*009a*/ 	.short	(.L_761 - .L_760)
.L_760:
        /*009c*/ 	.word	0x00000008
.L_761:


//--------------------- .nv.info._Z23filterDomainDIVIDES_LEQPiS_S_PhS0_S0_ --------------------------
	.section	.nv.info._Z23filterDomainDIVIDES_LEQPiS_S_PhS0_S0_,"",@"SHT_CUDA_INFO"
	.sectionflags	@""
	.align	4


	//----- nvinfo : EIATTR_CUDA_API_VERSION
	.align		4
        /*0000*/ 	.byte	0x04, 0x37
        /*0002*/ 	.short	(.L_763 - .L_762)
.L_762:
        /*0004*/ 	.word	0x00000082


	//----- nvinfo : EIATTR_KPARAM_INFO
	.align		4
.L_763:
        /*0008*/ 	.byte	0x04, 0x17
        /*000a*/ 	.short	(.L_765 - .L_764)
.L_764:
        /*000c*/ 	.word	0x00000000
        /*0010*/ 	.short	0x0005
        /*0012*/ 	.short	0x0028
        /*0014*/ 	.byte	0x00, 0xf5, 0x21, 0x00


	//----- nvinfo : EIATTR_KPARAM_INFO
	.align		4
.L_765:
        /*0018*/ 	.byte	0x04, 0x17
        /*001a*/ 	.short	(.L_767 - .L_766)
.L_766:
        /*001c*/ 	.word	0x00000000
        /*0020*/ 	.short	0x0004
        /*0022*/ 	.short	0x0020
        /*0024*/ 	.byte	0x00, 0xf5, 0x21, 0x00


	//----- nvinfo : EIATTR_KPARAM_INFO
	.align		4
.L_767:
        /*0028*/ 	.byte	0x04, 0x17
        /*002a*/ 	.short	(.L_769 - .L_768)
.L_768:
        /*002c*/ 	.word	0x00000000
        /*0030*/ 	.short	0x0003
        /*0032*/ 	.short	0x0018
        /*0034*/ 	.byte	0x00, 0xf5, 0x21, 0x00


	//----- nvinfo : EIATTR_KPARAM_INFO
	.align		4
.L_769:
        /*0038*/ 	.byte	0x04, 0x17
        /*003a*/ 	.short	(.L_771 - .L_770)
.L_770:
        /*003c*/ 	.word	0x00000000
        /*0040*/ 	.short	0x0002
        /*0042*/ 	.short	0x0010
        /*0044*/ 	.byte	0x00, 0xf5, 0x21, 0x00


	//----- nvinfo : EIATTR_KPARAM_INFO
	.align		4
.L_771:
        /*0048*/ 	.byte	0x04, 0x17
        /*004a*/ 	.short	(.L_773 - .L_772)
.L_772:
        /*004c*/ 	.word	0x00000000
        /*0050*/ 	.short	0x0001
        /*0052*/ 	.short	0x0008
        /*0054*/ 	.byte	0x00, 0xf5, 0x21, 0x00


	//----- nvinfo : EIATTR_KPARAM_INFO
	.align		4
.L_773:
        /*0058*/ 	.byte	0x04, 0x17
        /*005a*/ 	.short	(.L_775 - .L_774)
.L_774:
        /*005c*/ 	.word	0x00000000
        /*0060*/ 	.short	0x0000
        /*0062*/ 	.short	0x0000
        /*0064*/ 	.byte	0x00, 0xf5, 0x21, 0x00


	//----- nvinfo : EIATTR_SPARSE_MMA_MASK
	.align		4
.L_775:
        /*0068*/ 	.byte	0x03, 0x50
        /*006a*/ 	.short	0x0000


	//----- nvinfo : EIATTR_MAXREG_COUNT
	.align		4
        /*006c*/ 	.byte	0x03, 0x1b
        /*006e*/ 	.short	0x00ff


	//----- nvinfo : EIATTR_MERCURY_ISA_VERSION
	.align		4
        /*0070*/ 	.byte	0x03, 0x5f
        /*0072*/ 	.short	0x0101


	//----- nvinfo : EIATTR_VRC_CTA_INIT_COUNT
	.align		4
        /*0074*/ 	.byte	0x02, 0x4a
	.zero		1
	.zero		1


	//----- nvinfo : EIATTR_EXIT_INSTR_OFFSETS
	.align		4
        /*0078*/ 	.byte	0x04, 0x1c
        /*007a*/ 	.short	(.L_777 - .L_776)


	//   ....[0]....
.L_776:
        /*007c*/ 	.word	0x00000410


	//----- nvinfo : EIATTR_CRS_STACK_SIZE
	.align		4
.L_777:
        /*0080*/ 	.byte	0x04, 0x1e
        /*0082*/ 	.short	(.L_779 - .L_778)
.L_778:
        /*0084*/ 	.word	0x00000000


	//----- nvinfo : EIATTR_CBANK_PARAM_SIZE
	.align		4
.L_779:
        /*0088*/ 	.byte	0x03, 0x19
        /*008a*/ 	.short	0x0030


	//----- nvinfo : EIATTR_PARAM_CBANK
	.align		4
        /*008c*/ 	.byte	0x04, 0x0a
        /*008e*/ 	.short	(.L_781 - .L_780)
	.align		4
.L_780:
        /*0090*/ 	.word	index@(.nv.constant0._Z23filterDomainDIVIDES_LEQPiS_S_PhS0_S0_)
        /*0094*/ 	.short	0x0380
        /*0096*/ 	.short	0x0030


	//----- nvinfo : EIATTR_SW_WAR
	.align		4
.L_781:
        /*0098*/ 	.byte	0x04, 0x36
        /*009a*/ 	.short	(.L_783 - .L_782)
.L_782:
        /*009c*/ 	.word	0x00000008
.L_783:


//--------------------- .nv.info._Z22filterDomainDIVIDES_LTPiS_S_PhS0_S0_ --------------------------
	.section	.nv.info._Z22filterDomainDIVIDES_LTPiS_S_PhS0_S0_,"",@"SHT_CUDA_INFO"
	.sectionflags	@""
	.align	4


	//----- nvinfo : EIATTR_CUDA_API_VERSION
	.align		4
        /*0000*/ 	.byte	0x04, 0x37
        /*0002*/ 	.short	(.L_785 - .L_784)
.L_784:
        /*0004*/ 	.word	0x00000082


	//----- nvinfo : EIATTR_KPARAM_INFO
	.align		4
.L_785:
        /*0008*/ 	.byte	0x04, 0x17
        /*000a*/ 	.short	(.L_787 - .L_786)
.L_786:
        /*000c*/ 	.word	0x00000000
        /*0010*/ 	.short	0x0005
        /*0012*/ 	.short	0x0028
        /*0014*/ 	.byte	0x00, 0xf5, 0x21, 0x00


	//----- nvinfo : EIATTR_KPARAM_INFO
	.align		4
.L_787:
        /*0018*/ 	.byte	0x04, 0x17
        /*001a*/ 	.short	(.L_789 - .L_788)
.L_788:
        /*001c*/ 	.word	0x00000000
        /*0020*/ 	.short	0x0004
        /*0022*/ 	.short	0x0020
        /*0024*/ 	.byte	0x00, 0xf5, 0x21, 0x00


	//----- nvinfo : EIATTR_KPARAM_INFO
	.align		4
.L_789:
        /*0028*/ 	.byte	0x04, 0x17
        /*002a*/ 	.short	(.L_791 - .L_790)
.L_790:
        /*002c*/ 	.word	0x00000000
        /*0030*/ 	.short	0x0003
        /*0032*/ 	.short	0x0018
        /*0034*/ 	.byte	0x00, 0xf5, 0x21, 0x00


	//----- nvinfo : EIATTR_KPARAM_INFO
	.align		4
.L_791:
        /*0038*/ 	.byte	0x04, 0x17
        /*003a*/ 	.short	(.L_793 - .L_792)
.L_792:
        /*003c*/ 	.word	0x00000000
        /*0040*/ 	.short	0x0002
        /*0042*/ 	.short	0x0010
        /*0044*/ 	.byte	0x00, 0xf5, 0x21, 0x00


	//----- nvinfo : EIATTR_KPARAM_INFO
	.align		4
.L_793:
        /*0048*/ 	.byte	0x04, 0x17
        /*004a*/ 	.short	(.L_795 - .L_794)
.L_794:
        /*004c*/ 	.word	0x00000000
        /*0050*/ 	.short	0x0001
        /*0052*/ 	.short	0x0008
        /*0054*/ 	.byte	0x00, 0xf5, 0x21, 0x00


	//----- nvinfo : EIATTR_KPARAM_INFO
	.align		4
.L_795:
        /*0058*/ 	.byte	0x04, 0x17
        /*005a*/ 	.short	(.L_797 - .L_796)
.L_796:
        /*005c*/ 	.word	0x00000000
        /*0060*/ 	.short	0x0000
        /*0062*/ 	.short	0x0000
        /*0064*/ 	.byte	0x00, 0xf5, 0x21, 0x00


	//----- nvinfo : EIATTR_SPARSE_MMA_MASK
	.align		4
.L_797:
        /*0068*/ 	.byte	0x03, 0x50
        /*006a*/ 	.short	0x0000


	//----- nvinfo : EIATTR_MAXREG_COUNT
	.align		4
        /*006c*/ 	.byte	0x03, 0x1b
        /*006e*/ 	.short	0x00ff


	//----- nvinfo : EIATTR_MERCURY_ISA_VERSION
	.align		4
        /*0070*/ 	.byte	0x03, 0x5f
        /*0072*/ 	.short	0x0101


	//----- nvinfo : EIATTR_VRC_CTA_INIT_COUNT
	.align		4
        /*0074*/ 	.byte	0x02, 0x4a
	.zero		1
	.zero		1


	//----- nvinfo : EIATTR_EXIT_INSTR_OFFSETS
	.align		4
        /*0078*/ 	.byte	0x04, 0x1c
        /*007a*/ 	.short	(.L_799 - .L_798)


	//   ....[0]....
.L_798:
        /*007c*/ 	.word	0x00000410


	//----- nvinfo : EIATTR_CRS_STACK_SIZE
	.align		4
.L_799:
        /*0080*/ 	.byte	0x04, 0x1e
        /*0082*/ 	.short	(.L_801 - .L_800)
.L_800:
        /*0084*/ 	.word	0x00000000


	//----- nvinfo : EIATTR_CBANK_PARAM_SIZE
	.align		4
.L_801:
        /*0088*/ 	.byte	0x03, 0x19
        /*008a*/ 	.short	0x0030


	//----- nvinfo : EIATTR_PARAM_CBANK
	.align		4
        /*008c*/ 	.byte	0x04, 0x0a
        /*008e*/ 	.short	(.L_803 - .L_802)
	.align		4
.L_802:
        /*0090*/ 	.word	index@(.nv.constant0._Z22filterDomainDIVIDES_LTPiS_S_PhS0_S0_)
        /*0094*/ 	.short	0x0380
        /*0096*/ 	.short	0x0030


	//----- nvinfo : EIATTR_SW_WAR
	.align		4
.L_803:
        /*0098*/ 	.byte	0x04, 0x36
        /*009a*/ 	.short	(.L_805 - .L_804)
.L_804:
        /*009c*/ 	.word	0x00000008
.L_805:


//--------------------- .nv.info._Z22filterDomainDIVIDES_GTPiS_S_PhS0_S0_ --------------------------
	.section	.nv.info._Z22filterDomainDIVIDES_GTPiS_S_PhS0_S0_,"",@"SHT_CUDA_INFO"
	.sectionflags	@""
	.align	4


	//----- nvinfo : EIATTR_CUDA_API_VERSION
	.align		4
        /*0000*/ 	.byte	0x04, 0x37
        /*0002*/ 	.short	(.L_807 - .L_806)
.L_806:
        /*0004*/ 	.word	0x00000082


	//----- nvinfo : EIATTR_KPARAM_INFO
	.align		4
.L_807:
        /*0008*/ 	.byte	0x04, 0x17
        /*000a*/ 	.short	(.L_809 - .L_808)
.L_808:
        /*000c*/ 	.word	0x00000000
        /*0010*/ 	.short	0x0005
        /*0012*/ 	.short	0x0028
        /*0014*/ 	.byte	0x00, 0xf5, 0x21, 0x00


	//----- nvinfo : EIATTR_KPARAM_INFO
	.align		4
.L_809:
        /*0018*/ 	.byte	0x04, 0x17
        /*001a*/ 	.short	(.L_811 - .L_810)
.L_810:
        /*001c*/ 	.word	0x00000000
        /*0020*/ 	.short	0x0004
        /*0022*/ 	.short	0x0020
        /*0024*/ 	.byte	0x00, 0xf5, 0x21, 0x00


	//----- nvinfo : EIATTR_KPARAM_INFO
	.align		4
.L_811:
        /*0028*/ 	.byte	0x04, 0x17
        /*002a*/ 	.short	(.L_813 - .L_812)
.L_812:
        /*002c*/ 	.word	0x00000000
        /*0030*/ 	.short	0x0003
        /*0032*/ 	.short	0x0018
        /*0034*/ 	.byte	0x00, 0xf5, 0x21, 0x00


	//----- nvinfo : EIATTR_KPARAM_INFO
	.align		4
.L_813:
        /*0038*/ 	.byte	0x04, 0x17
        /*003a*/ 	.short	(.L_815 - .L_814)
.L_814:
        /*003c*/ 	.word	0x00000000
        /*0040*/ 	.short	0x0002
        /*0042*/ 	.short	0x0010
        /*0044*/ 	.byte	0x00, 0xf5, 0x21, 0x00


	//----- nvinfo : EIATTR_KPARAM_INFO
	.align		4
.L_815:
        /*0048*/ 	.byte	0x04, 0x17
        /*004a*/ 	.short	(.L_817 - .L_816)
.L_816:
        /*004c*/ 	.word	0x00000000
        /*0050*/ 	.short	0x0001
        /*0052*/ 	.short	0x0008
        /*0054*/ 	.byte	0x00, 0xf5, 0x21, 0x00


	//----- nvinfo : EIATTR_KPARAM_INFO
	.align		4
.L_817:
        /*0058*/ 	.byte	0x04, 0x17
        /*005a*/ 	.short	(.L_819 - .L_818)
.L_818:
        /*005c*/ 	.word	0x00000000
        /*0060*/ 	.short	0x0000
        /*0062*/ 	.short	0x0000
        /*0064*/ 	.byte	0x00, 0xf5, 0x21, 0x00


	//----- nvinfo : EIATTR_SPARSE_MMA_MASK
	.align		4
.L_819:
        /*0068*/ 	.byte	0x03, 0x50
        /*006a*/ 	.short	0x0000


	//----- nvinfo : EIATTR_MAXREG_COUNT
	.align		4
        /*006c*/ 	.byte	0x03, 0x1b
        /*006e*/ 	.short	0x00ff


	//----- nvinfo : EIATTR_MERCURY_ISA_VERSION
	.align		4
        /*0070*/ 	.byte	0x03, 0x5f
        /*0072*/ 	.short	0x0101


	//----- nvinfo : EIATTR_VRC_CTA_INIT_COUNT
	.align		4
        /*0074*/ 	.byte	0x02, 0x4a
	.zero		1
	.zero		1


	//----- nvinfo : EIATTR_EXIT_INSTR_OFFSETS
	.align		4
        /*0078*/ 	.byte	0x04, 0x1c
        /*007a*/ 	.short	(.L_821 - .L_820)


	//   ....[0]....
.L_820:
        /*007c*/ 	.word	0x00000410


	//----- nvinfo : EIATTR_CRS_STACK_SIZE
	.align		4
.L_821:
        /*0080*/ 	.byte	0x04, 0x1e
        /*0082*/ 	.short	(.L_823 - .L_822)
.L_822:
        /*0084*/ 	.word	0x00000000


	//----- nvinfo : EIATTR_CBANK_PARAM_SIZE
	.align		4
.L_823:
        /*0088*/ 	.byte	0x03, 0x19
        /*008a*/ 	.short	0x0030


	//----- nvinfo : EIATTR_PARAM_CBANK
	.align		4
        /*008c*/ 	.byte	0x04, 0x0a
        /*008e*/ 	.short	(.L_825 - .L_824)
	.align		4
.L_824:
        /*0090*/ 	.word	index@(.nv.constant0._Z22filterDomainDIVIDES_GTPiS_S_PhS0_S0_)
        /*0094*/ 	.short	0x0380
        /*0096*/ 	.short	0x0030


	//----- nvinfo : EIATTR_SW_WAR
	.align		4
.L_825:
        /*0098*/ 	.byte	0x04, 0x36
        /*009a*/ 	.short	(.L_827 - .L_826)
.L_826:
        /*009c*/ 	.word	0x00000008
.L_827:


//--------------------- .nv.info._Z13sumMatrixColsPhjjS_ --------------------------
	.section	.nv.info._Z13sumMatrixColsPhjjS_,"",@"SHT_CUDA_INFO"
	.sectionflags	@""
	.align	4


	//----- nvinfo : EIATTR_CUDA_API_VERSION
	.align		4
        /*0000*/ 	.byte	0x04, 0x37
        /*0002*/ 	.short	(.L_829 - .L_828)
.L_828:
        /*0004*/ 	.word	0x00000082


	//----- nvinfo : EIATTR_KPARAM_INFO
	.align		4
.L_829:
        /*0008*/ 	.byte	0x04, 0x17
        /*000a*/ 	.short	(.L_831 - .L_830)
.L_830:
        /*000c*/ 	.word	0x00000000
        /*0010*/ 	.short	0x0003
        /*0012*/ 	.short	0x0010
        /*0014*/ 	.byte	0x00, 0xf5, 0x21, 0x00


	//----- nvinfo : EIATTR_KPARAM_INFO
	.align		4
.L_831:
        /*0018*/ 	.byte	0x04, 0x17
        /*001a*/ 	.short	(.L_833 - .L_832)
.L_832:
        /*001c*/ 	.word	0x00000000
        /*0020*/ 	.short	0x0002
        /*0022*/ 	.short	0x000c
        /*0024*/ 	.byte	0x00, 0xf0, 0x11, 0x00


	//----- nvinfo : EIATTR_KPARAM_INFO
	.align		4
.L_833:
        /*0028*/ 	.byte	0x04, 0x17
        /*002a*/ 	.short	(.L_835 - .L_834)
.L_834:
        /*002c*/ 	.word	0x00000000
        /*0030*/ 	.short	0x0001
        /*0032*/ 	.short	0x0008
        /*0034*/ 	.byte	0x00, 0xf0, 0x11, 0x00


	//----- nvinfo : EIATTR_KPARAM_INFO
	.align		4
.L_835:
        /*0038*/ 	.byte	0x04, 0x17
        /*003a*/ 	.short	(.L_837 - .L_836)
.L_836:
        /*003c*/ 	.word	0x00000000
        /*0040*/ 	.short	0x0000
        /*0042*/ 	.short	0x0000
        /*0044*/ 	.byte	0x00, 0xf5, 0x21, 0x00


	//----- nvinfo : EIATTR_SPARSE_MMA_MASK
	.align		4
.L_837:
        /*0048*/ 	.byte	0x03, 0x50
        /*004a*/ 	.short	0x0000


	//----- nvinfo : EIATTR_MAXREG_COUNT
	.align		4
        /*004c*/ 	.byte	0x03, 0x1b
        /*004e*/ 	.short	0x00ff


	//----- nvinfo : EIATTR_MERCURY_ISA_VERSION
	.align		4
        /*0050*/ 	.byte	0x03, 0x5f
        /*0052*/ 	.short	0x0101


	//----- nvinfo : EIATTR_VRC_CTA_INIT_COUNT
	.align		4
        /*0054*/ 	.byte	0x02, 0x4a
	.zero		1
	.zero		1


	//----- nvinfo : EIATTR_EXIT_INSTR_OFFSETS
	.align		4
        /*0058*/ 	.byte	0x04, 0x1c
        /*005a*/ 	.short	(.L_839 - .L_838)


	//   ....[0]....
.L_838:
        /*005c*/ 	.word	0x00000090


	//   ....[1]....
        /*0060*/ 	.word	0x00000880


	//   ....[2]....
        /*0064*/ 	.word	0x00000c10


	//   ....[3]....
        /*0068*/ 	.word	0x00000e20


	//   ....[4]....
        /*006c*/ 	.word	0x00000f10


	//----- nvinfo : EIATTR_CBANK_PARAM_SIZE
	.align		4
.L_839:
        /*0070*/ 	.byte	0x03, 0x19
        /*0072*/ 	.short	0x0018


	//----- nvinfo : EIATTR_PARAM_CBANK
	.align		4
        /*0074*/ 	.byte	0x04, 0x0a
        /*0076*/ 	.short	(.L_841 - .L_840)
	.align		4
.L_840:
        /*0078*/ 	.word	index@(.nv.constant0._Z13sumMatrixColsPhjjS_)
        /*007c*/ 	.short	0x0380
        /*007e*/ 	.short	0x0018


	//----- nvinfo : EIATTR_SW_WAR
	.align		4
.L_841:
        /*0080*/ 	.byte	0x04, 0x36
        /*0082*/ 	.short	(.L_843 - .L_842)
.L_842:
        /*0084*/ 	.word	0x00000008
.L_843:


//--------------------- .nv.info._Z13sumMatrixRowsPhjS_ --------------------------
	.section	.nv.info._Z13sumMatrixRowsPhjS_,"",@"SHT_CUDA_INFO"
	.sectionflags	@""
	.align	4


	//----- nvinfo : EIATTR_CUDA_API_VERSION
	.align		4
        /*0000*/ 	.byte	0x04, 0x37
        /*0002*/ 	.short	(.L_845 - .L_844)
.L_844:
        /*0004*/ 	.word	0x00000082


	//----- nvinfo : EIATTR_KPARAM_INFO
	.align		4
.L_845:
        /*0008*/ 	.byte	0x04, 0x17
        /*000a*/ 	.short	(.L_847 - .L_846)
.L_846:
        /*000c*/ 	.word	0x00000000
        /*0010*/ 	.short	0x0002
        /*0012*/ 	.short	0x0010
        /*0014*/ 	.byte	0x00, 0xf5, 0x21, 0x00


	//----- nvinfo : EIATTR_KPARAM_INFO
	.align		4
.L_847:
        /*0018*/ 	.byte	0x04, 0x17
        /*001a*/ 	.short	(.L_849 - .L_848)
.L_848:
        /*001c*/ 	.word	0x00000000
        /*0020*/ 	.short	0x0001
        /*0022*/ 	.short	0x0008
        /*0024*/ 	.byte	0x00, 0xf0, 0x11, 0x00


	//----- nvinfo : EIATTR_KPARAM_INFO
	.align		4
.L_849:
        /*0028*/ 	.byte	0x04, 0x17
        /*002a*/ 	.short	(.L_851 - .L_850)
.L_850:
        /*002c*/ 	.word	0x00000000
        /*0030*/ 	.short	0x0000
        /*0032*/ 	.short	0x0000
        /*0034*/ 	.byte	0x00, 0xf5, 0x21, 0x00


	//----- nvinfo : EIATTR_SPARSE_MMA_MASK
	.align		4
.L_851:
        /*0038*/ 	.byte	0x03, 0x50
        /*003a*/ 	.short	0x0000


	//----- nvinfo : EIATTR_MAXREG_COUNT
	.align		4
        /*003c*/ 	.byte	0x03, 0x1b
        /*003e*/ 	.short	0x00ff


	//----- nvinfo : EIATTR_MERCURY_ISA_VERSION
	.align		4
        /*0040*/ 	.byte	0x03, 0x5f
        /*0042*/ 	.short	0x0101


	//----- nvinfo : EIATTR_VRC_CTA_INIT_COUNT
	.align		4
        /*0044*/ 	.byte	0x02, 0x4a
	.zero		1
	.zero		1


	//----- nvinfo : EIATTR_EXIT_INSTR_OFFSETS
	.align		4
        /*0048*/ 	.byte	0x04, 0x1c
        /*004a*/ 	.short	(.L_853 - .L_852)


	//   ....[0]....
.L_852:
        /*004c*/ 	.word	0x00000090


	//   ....[1]....
        /*0050*/ 	.word	0x00000790


	//   ....[2]....
        /*0054*/ 	.word	0x00000b10


	//   ....[3]....
        /*0058*/ 	.word	0x00000d10


	//   ....[4]....
        /*005c*/ 	.word	0x00000df0


	//----- nvinfo : EIATTR_CBANK_PARAM_SIZE
	.align		4
.L_853:
        /*0060*/ 	.byte	0x03, 0x19
        /*0062*/ 	.short	0x0018


	//----- nvinfo : EIATTR_PARAM_CBANK
	.align		4
        /*0064*/ 	.byte	0x04, 0x0a
        /*0066*/ 	.short	(.L_855 - .L_854)
	.align		4
.L_854:
        /*0068*/ 	.word	index@(.nv.constant0._Z13sumMatrixRowsPhjS_)
        /*006c*/ 	.short	0x0380
        /*006e*/ 	.short	0x0018


	//----- nvinfo : EIATTR_SW_WAR
	.align		4
.L_855:
        /*0070*/ 	.byte	0x04, 0x36
        /*0072*/ 	.short	(.L_857 - .L_856)
.L_856:
        /*0074*/ 	.word	0x00000008
.L_857:


//--------------------- .nv.info._Z21filterBoundDIVIDES_LTPiS_S_S_PhPb --------------------------
	.section	.nv.info._Z21filterBoundDIVIDES_LTPiS_S_S_PhPb,"",@"SHT_CUDA_INFO"
	.sectionflags	@""
	.align	4


	//----- nvinfo : EIATTR_CUDA_API_VERSION
	.align		4
        /*0000*/ 	.byte	0x04, 0x37
        /*0002*/ 	.short	(.L_859 - .L_858)
.L_858:
        /*0004*/ 	.word	0x00000082


	//----- nvinfo : EIATTR_KPARAM_INFO
	.align		4
.L_859:
        /*0008*/ 	.byte	0x04, 0x17
        /*000a*/ 	.short	(.L_861 - .L_860)
.L_860:
        /*000c*/ 	.word	0x00000000
        /*0010*/ 	.short	0x0005
        /*0012*/ 	.short	0x0028
        /*0014*/ 	.byte	0x00, 0xf5, 0x21, 0x00


	//----- nvinfo : EIATTR_KPARAM_INFO
	.align		4
.L_861:
        /*0018*/ 	.byte	0x04, 0x17
        /*001a*/ 	.short	(.L_863 - .L_862)
.L_862:
        /*001c*/ 	.word	0x00000000
        /*0020*/ 	.short	0x0004
        /*0022*/ 	.short	0x0020
        /*0024*/ 	.byte	0x00, 0xf5, 0x21, 0x00


	//----- nvinfo : EIATTR_KPARAM_INFO
	.align		4
.L_863:
        /*0028*/ 	.byte	0x04, 0x17
        /*002a*/ 	.short	(.L_865 - .L_864)
.L_864:
        /*002c*/ 	.word	0x00000000
        /*0030*/ 	.short	0x0003
        /*0032*/ 	.short	0x0018
        /*0034*/ 	.byte	0x00, 0xf5, 0x21, 0x00


	//----- nvinfo : EIATTR_KPARAM_INFO
	.align		4
.L_865:
        /*0038*/ 	.byte	0x04, 0x17
        /*003a*/ 	.short	(.L_867 - .L_866)
.L_866:
        /*003c*/ 	.word	0x00000000
        /*0040*/ 	.short	0x0002
        /*0042*/ 	.short	0x0010
        /*0044*/ 	.byte	0x00, 0xf5, 0x21, 0x00


	//----- nvinfo : EIATTR_KPARAM_INFO
	.align		4
.L_867:
        /*0048*/ 	.byte	0x04, 0x17
        /*004a*/ 	.short	(.L_869 - .L_868)
.L_868:
        /*004c*/ 	.word	0x00000000
        /*0050*/ 	.short	0x0001
        /*0052*/ 	.short	0x0008
        /*0054*/ 	.byte	0x00, 0xf5, 0x21, 0x00


	//----- nvinfo : EIATTR_KPARAM_INFO
	.align		4
.L_869:
        /*0058*/ 	.byte	0x04, 0x17
        /*005a*/ 	.short	(.L_871 - .L_870)
.L_870:
        /*005c*/ 	.word	0x00000000
        /*0060*/ 	.short	0x0000
        /*0062*/ 	.short	0x0000
        /*0064*/ 	.byte	0x00, 0xf5, 0x21, 0x00


	//----- nvinfo : EIATTR_SPARSE_MMA_MASK
	.align		4
.L_871:
        /*0068*/ 	.byte	0x03, 0x50
        /*006a*/ 	.short	0x0000


	//----- nvinfo : EIATTR_MAXREG_COUNT
	.align		4
        /*006c*/ 	.byte	0x03, 0x1b
        /*006e*/ 	.short	0x00ff


	//----- nvinfo : EIATTR_MERCURY_ISA_VERSION
	.align		4
        /*0070*/ 	.byte	0x03, 0x5f
        /*0072*/ 	.short	0x0101


	//----- nvinfo : EIATTR_VRC_CTA_INIT_COUNT
	.align		4
        /*0074*/ 	.byte	0x02, 0x4a
	.zero		1
	.zero		1


	//----- nvinfo : EIATTR_EXIT_INSTR_OFFSETS
	.align		4
        /*0078*/ 	.byte	0x04, 0x1c
        /*007a*/ 	.short	(.L_873 - .L_872)


	//   ....[0]....
.L_872:
        /*007c*/ 	.word	0x000004a0


	//   ....[1]....
        /*0080*/ 	.word	0x00000810


	//----- nvinfo : EIATTR_CRS_STACK_SIZE
	.align		4
.L_873:
        /*0084*/ 	.byte	0x04, 0x1e
        /*0086*/ 	.short	(.L_875 - .L_874)
.L_874:
        /*0088*/ 	.word	0x00000000


	//----- nvinfo : EIATTR_CBANK_PARAM_SIZE
	.align		4
.L_875:
        /*008c*/ 	.byte	0x03, 0x19
        /*008e*/ 	.short	0x0030


	//----- nvinfo : EIATTR_PARAM_CBANK
	.align		4
        /*0090*/ 	.byte	0x04, 0x0a
        /*0092*/ 	.short	(.L_877 - .L_876)
	.align		4
.L_876:
        /*0094*/ 	.word	index@(.nv.constant0._Z21filterBoundDIVIDES_LTPiS_S_S_PhPb)
        /*0098*/ 	.short	0x0380
        /*009a*/ 	.short	0x0030


	//----- nvinfo : EIATTR_SW_WAR
	.align		4
.L_877:
        /*009c*/ 	.byte	0x04, 0x36
        /*009e*/ 	.short	(.L_879 - .L_878)
.L_878:
        /*00a0*/ 	.word	0x00000008
.L_879:


//--------------------- .nv.info._Z22filterBoundDIVIDES_LEQPiS_S_S_PhPb --------------------------
	.section	.nv.info._Z22filterBoundDIVIDES_LEQPiS_S_S_PhPb,"",@"SHT_CUDA_INFO"
	.sectionflags	@""
	.align	4


	//----- nvinfo : EIATTR_CUDA_API_VERSION
	.align		4
        /*0000*/ 	.byte	0x04, 0x37
        /*0002*/ 	.short	(.L_881 - .L_880)
.L_880:
        /*0004*/ 	.word	0x00000082


	//----- nvinfo : EIATTR_KPARAM_INFO
	.align		4
.L_881:
        /*0008*/ 	.byte	0x04, 0x17
        /*000a*/ 	.short	(.L_883 - .L_882)
.L_882:
        /*000c*/ 	.word	0x00000000
        /*0010*/ 	.short	0x0005
        /*0012*/ 	.short	0x0028
        /*0014*/ 	.byte	0x00, 0xf5, 0x21, 0x00


	//----- nvinfo : EIATTR_KPARAM_INFO
	.align		4
.L_883:
        /*0018*/ 	.byte	0x04, 0x17
        /*001a*/ 	.short	(.L_885 - .L_884)
.L_884:
        /*001c*/ 	.word	0x00000000
        /*0020*/ 	.short	0x0004
        /*0022*/ 	.short	0x0020
        /*0024*/ 	.byte	0x00, 0xf5, 0x21, 0x00


	//----- nvinfo : EIATTR_KPARAM_INFO
	.align		4
.L_885:
        /*0028*/ 	.byte	0x04, 0x17
        /*002a*/ 	.short	(.L_887 - .L_886)
.L_886:
        /*002c*/ 	.word	0x00000000
        /*0030*/ 	.short	0x0003
        /*0032*/ 	.short	0x0018
        /*0034*/ 	.byte	0x00, 0xf5, 0x21, 0x00


	//----- nvinfo : EIATTR_KPARAM_INFO
	.align		4
.L_887:
        /*0038*/ 	.byte	0x04, 0x17
        /*003a*/ 	.short	(.L_889 - .L_888)
.L_888:
        /*003c*/ 	.word	0x00000000
        /*0040*/ 	.short	0x0002
        /*0042*/ 	.short	0x0010
        /*0044*/ 	.byte	0x00, 0xf5, 0x21, 0x00


	//----- nvinfo : EIATTR_KPARAM_INFO
	.align		4
.L_889:
        /*0048*/ 	.byte	0x04, 0x17
        /*004a*/ 	.short	(.L_891 - .L_890)
.L_890:
        /*004c*/ 	.word	0x00000000
        /*0050*/ 	.short	0x0001
        /*0052*/ 	.short	0x0008
        /*0054*/ 	.byte	0x00, 0xf5, 0x21, 0x00


	//----- nvinfo : EIATTR_KPARAM_INFO
	.align		4
.L_891:
        /*0058*/ 	.byte	0x04, 0x17
        /*005a*/ 	.short	(.L_893 - .L_892)
.L_892:
        /*005c*/ 	.word	0x00000000
        /*0060*/ 	.short	0x0000
        /*0062*/ 	.short	0x0000
        /*0064*/ 	.byte	0x00, 0xf5, 0x21, 0x00


	//----- nvinfo : EIATTR_SPARSE_MMA_MASK
	.align		4
.L_893:
        /*0068*/ 	.byte	0x03, 0x50
        /*006a*/ 	.short	0x0000


	//----- nvinfo : EIATTR_MAXREG_COUNT
	.align		4
        /*006c*/ 	.byte	0x03, 0x1b
        /*006e*/ 	.short	0x00ff


	//----- nvinfo : EIATTR_MERCURY_ISA_VERSION
	.align		4
        /*0070*/ 	.byte	0x03, 0x5f
        /*0072*/ 	.short	0x0101


	//----- nvinfo : EIATTR_VRC_CTA_INIT_COUNT
	.align		4
        /*0074*/ 	.byte	0x02, 0x4a
	.zero		1
	.zero		1


	//----- nvinfo : EIATTR_EXIT_INSTR_OFFSETS
	.align		4
        /*0078*/ 	.byte	0x04, 0x1c
        /*007a*/ 	.short	(.L_895 - .L_894)


	//   ....[0]....
.L_894:
        /*007c*/ 	.word	0x000004a0


	//   ....[1]....
        /*0080*/ 	.word	0x00000810


	//----- nvinfo : EIATTR_CRS_STACK_SIZE
	.align		4
.L_895:
        /*0084*/ 	.byte	0x04, 0x1e
        /*0086*/ 	.short	(.L_897 - .L_896)
.L_896:
        /*0088*/ 	.word	0x00000000


	//----- nvinfo : EIATTR_CBANK_PARAM_SIZE
	.align		4
.L_897:
        /*008c*/ 	.byte	0x03, 0x19
        /*008e*/ 	.short	0x0030


	//----- nvinfo : EIATTR_PARAM_CBANK
	.align		4
        /*0090*/ 	.byte	0x04, 0x0a
        /*0092*/ 	.short	(.L_899 - .L_898)
	.align		4
.L_898:
        /*0094*/ 	.word	index@(.nv.constant0._Z22filterBoundDIVIDES_LEQPiS_S_S_PhPb)
        /*0098*/ 	.short	0x0380
        /*009a*/ 	.short	0x0030


	//----- nvinfo : EIATTR_SW_WAR
	.align		4
.L_899:
        /*009c*/ 	.byte	0x04, 0x36
        /*009e*/ 	.short	(.L_901 - .L_900)
.L_900:
        /*00a0*/ 	.word	0x00000008
.L_901:


//--------------------- .nv.info._Z21filterBoundDIVIDES_GTPiS_S_S_PhPb --------------------------
	.section	.nv.info._Z21filterBoundDIVIDES_GTPiS_S_S_PhPb,"",@"SHT_CUDA_INFO"
	.sectionflags	@""
	.align	4


	//----- nvinfo : EIATTR_CUDA_API_VERSION
	.align		4
        /*0000*/ 	.byte	0x04, 0x37
        /*0002*/ 	.short	(.L_903 - .L_902)
.L_902:
        /*0004*/ 	.word	0x00000082


	//----- nvinfo : EIATTR_KPARAM_INFO
	.align		4
.L_903:
        /*0008*/ 	.byte	0x04, 0x17
        /*000a*/ 	.short	(.L_905 - .L_904)
.L_904:
        /*000c*/ 	.word	0x00000000
        /*0010*/ 	.short	0x0005
        /*0012*/ 	.short	0x0028
        /*0014*/ 	.byte	0x00, 0xf5, 0x21, 0x00


	//----- nvinfo : EIATTR_KPARAM_INFO
	.align		4
.L_905:
        /*0018*/ 	.byte	0x04, 0x17
        /*001a*/ 	.short	(.L_907 - .L_906)
.L_906:
        /*001c*/ 	.word	0x00000000
        /*0020*/ 	.short	0x0004
        /*0022*/ 	.short	0x0020
        /*0024*/ 	.byte	0x00, 0xf5, 0x21, 0x00


	//----- nvinfo : EIATTR_KPARAM_INFO
	.align		4
.L_907:
        /*0028*/ 	.byte	0x04, 0x17
        /*002a*/ 	.short	(.L_909 - .L_908)
.L_908:
        /*002c*/ 	.word	0x00000000
        /*0030*/ 	.short	0x0003
        /*0032*/ 	.short	0x0018
        /*0034*/ 	.byte	0x00, 0xf5, 0x21, 0x00


	//----- nvinfo : EIATTR_KPARAM_INFO
	.align		4
.L_909:
        /*0038*/ 	.byte	0x04, 0x17
        /*003a*/ 	.short	(.L_911 - .L_910)
.L_910:
        /*003c*/ 	.word	0x00000000
        /*0040*/ 	.short	0x0002
        /*0042*/ 	.short	0x0010
        /*0044*/ 	.byte	0x00, 0xf5, 0x21, 0x00


	//----- nvinfo : EIATTR_KPARAM_INFO
	.align		4
.L_911:
        /*0048*/ 	.byte	0x04, 0x17
        /*004a*/ 	.short	(.L_913 - .L_912)
.L_912:
        /*004c*/ 	.word	0x00000000
        /*0050*/ 	.short	0x0001
        /*0052*/ 	.short	0x0008
        /*0054*/ 	.byte	0x00, 0xf5, 0x21, 0x00


	//----- nvinfo : EIATTR_KPARAM_INFO
	.align		4
.L_913:
        /*0058*/ 	.byte	0x04, 0x17
        /*005a*/ 	.short	(.L_915 - .L_914)
.L_914:
        /*005c*/ 	.word	0x00000000
        /*0060*/ 	.short	0x0000
        /*0062*/ 	.short	0x0000
        /*0064*/ 	.byte	0x00, 0xf5, 0x21, 0x00


	//----- nvinfo : EIATTR_SPARSE_MMA_MASK
	.align		4
.L_915:
        /*0068*/ 	.byte	0x03, 0x50
        /*006a*/ 	.short	0x0000


	//----- nvinfo : EIATTR_MAXREG_COUNT
	.align		4
        /*006c*/ 	.byte	0x03, 0x1b
        /*006e*/ 	.short	0x00ff


	//----- nvinfo : EIATTR_MERCURY_ISA_VERSION
	.align		4
        /*0070*/ 	.byte	0x03, 0x5f
        /*0072*/ 	.short	0x0101


	//----- nvinfo : EIATTR_VRC_CTA_INIT_COUNT
	.align		4
        /*0074*/ 	.byte	0x02, 0x4a
	.zero		1
	.zero		1


	//----- nvinfo : EIATTR_EXIT_INSTR_OFFSETS
	.align		4
        /*0078*/ 	.byte	0x04, 0x1c
        /*007a*/ 	.short	(.L_917 - .L_916)


	//   ....[0]....
.L_916:
        /*007c*/ 	.word	0x000004a0


	//   ....[1]....
        /*0080*/ 	.word	0x00000810


	//----- nvinfo : EIATTR_CRS_STACK_SIZE
	.align		4
.L_917:
        /*0084*/ 	.byte	0x04, 0x1e
        /*0086*/ 	.short	(.L_919 - .L_918)
.L_918:
        /*0088*/ 	.word	0x00000000


	//----- nvinfo : EIATTR_CBANK_PARAM_SIZE
	.align		4
.L_919:
        /*008c*/ 	.byte	0x03, 0x19
        /*008e*/ 	.short	0x0030


	//----- nvinfo : EIATTR_PARAM_CBANK
	.align		4
        /*0090*/ 	.byte	0x04, 0x0a
        /*0092*/ 	.short	(.L_921 - .L_920)
	.align		4
.L_920:
        /*0094*/ 	.word	index@(.nv.constant0._Z21filterBoundDIVIDES_GTPiS_S_S_PhPb)
        /*0098*/ 	.short	0x0380
        /*009a*/ 	.short	0x0030


	//----- nvinfo : EIATTR_SW_WAR
	.align		4
.L_921:
        /*009c*/ 	.byte	0x04, 0x36
        /*009e*/ 	.short	(.L_923 - .L_922)
.L_922:
        /*00a0*/ 	.word	0x00000008
.L_923:


//--------------------- .nv.info._Z22filterBoundDIVIDES_GEQPiS_S_S_PhPb --------------------------
	.section	.nv.info._Z22filterBoundDIVIDES_GEQPiS_S_S_PhPb,"",@"SHT_CUDA_INFO"
	.sectionflags	@""
	.align	4


	//----- nvinfo : EIATTR_CUDA_API_VERSION
	.align		4
        /*0000*/ 	.byte	0x04, 0x37
        /*0002*/ 	.short	(.L_925 - .L_924)
.L_924:
        /*0004*/ 	.word	0x00000082


	//----- nvinfo : EIATTR_KPARAM_INFO
	.align		4
.L_925:
        /*0008*/ 	.byte	0x04, 0x17
        /*000a*/ 	.short	(.L_927 - .L_926)
.L_926:
        /*000c*/ 	.word	0x00000000
        /*0010*/ 	.short	0x0005
        /*0012*/ 	.short	0x0028
        /*0014*/ 	.byte	0x00, 0xf5, 0x21, 0x00


	//----- nvinfo : EIATTR_KPARAM_INFO
	.align		4
.L_927:
        /*0018*/ 	.byte	0x04, 0x17
        /*001a*/ 	.short	(.L_929 - .L_928)
.L_928:
        /*001c*/ 	.word	0x00000000
        /*0020*/ 	.short	0x0004
        /*0022*/ 	.short	0x0020
        /*0024*/ 	.byte	0x00, 0xf5, 0x21, 0x00


	//----- nvinfo : EIATTR_KPARAM_INFO
	.align		4
.L_929:
        /*0028*/ 	.byte	0x04, 0x17
        /*002a*/ 	.short	(.L_931 - .L_930)
.L_930:
        /*002c*/ 	.word	0x00000000
        /*0030*/ 	.short	0x0003
        /*0032*/ 	.short	0x0018
        /*0034*/ 	.byte	0x00, 0xf5, 0x21, 0x00


	//----- nvinfo : EIATTR_KPARAM_INFO
	.align		4
.L_931:
        /*0038*/ 	.byte	0x04, 0x17
        /*003a*/ 	.short	(.L_933 - .L_932)
.L_932:
        /*003c*/ 	.word	0x00000000
        /*0040*/ 	.short	0x0002
        /*0042*/ 	.short	0x0010
        /*0044*/ 	.byte	0x00, 0xf5, 0x21, 0x00


	//----- nvinfo : EIATTR_KPARAM_INFO
	.align		4
.L_933:
        /*0048*/ 	.byte	0x04, 0x17
        /*004a*/ 	.short	(.L_935 - .L_934)
.L_934:
        /*004c*/ 	.word	0x00000000
        /*0050*/ 	.short	0x0001
        /*0052*/ 	.short	0x0008
        /*0054*/ 	.byte	0x00, 0xf5, 0x21, 0x00


	//----- nvinfo : EIATTR_KPARAM_INFO
	.align		4
.L_935:
        /*0058*/ 	.byte	0x04, 0x17
        /*005a*/ 	.short	(.L_937 - .L_936)
.L_936:
        /*005c*/ 	.word	0x00000000
        /*0060*/ 	.short	0x0000
        /*0062*/ 	.short	0x0000
        /*0064*/ 	.byte	0x00, 0xf5, 0x21, 0x00


	//----- nvinfo : EIATTR_SPARSE_MMA_MASK
	.align		4
.L_937:
        /*0068*/ 	.byte	0x03, 0x50
        /*006a*/ 	.short	0x0000


	//----- nvinfo : EIATTR_MAXREG_COUNT
	.align		4
        /*006c*/ 	.byte	0x03, 0x1b
        /*006e*/ 	.short	0x00ff


	//----- nvinfo : EIATTR_MERCURY_ISA_VERSION
	.align		4
        /*0070*/ 	.byte	0x03, 0x5f
        /*0072*/ 	.short	0x0101


	//----- nvinfo : EIATTR_VRC_CTA_INIT_COUNT
	.align		4
        /*0074*/ 	.byte	0x02, 0x4a
	.zero		1
	.zero		1


	//----- nvinfo : EIATTR_EXIT_INSTR_OFFSETS
	.align		4
        /*0078*/ 	.byte	0x04, 0x1c
        /*007a*/ 	.short	(.L_939 - .L_938)


	//   ....[0]....
.L_938:
        /*007c*/ 	.word	0x000004a0


	//   ....[1]....
        /*0080*/ 	.word	0x00000810


	//----- nvinfo : EIATTR_CRS_STACK_SIZE
	.align		4
.L_939:
        /*0084*/ 	.byte	0x04, 0x1e
        /*0086*/ 	.short	(.L_941 - .L_940)
.L_940:
        /*0088*/ 	.word	0x00000000


	//----- nvinfo : EIATTR_CBANK_PARAM_SIZE
	.align		4
.L_941:
        /*008c*/ 	.byte	0x03, 0x19
        /*008e*/ 	.short	0x0030


	//----- nvinfo : EIATTR_PARAM_CBANK
	.align		4
        /*0090*/ 	.byte	0x04, 0x0a
        /*0092*/ 	.short	(.L_943 - .L_942)
	.align		4
.L_942:
        /*0094*/ 	.word	index@(.nv.constant0._Z22filterBoundDIVIDES_GEQPiS_S_S_PhPb)
        /*0098*/ 	.short	0x0380
        /*009a*/ 	.short	0x0030


	//----- nvinfo : EIATTR_SW_WAR
	.align		4
.L_943:
        /*009c*/ 	.byte	0x04, 0x36
        /*009e*/ 	.short	(.L_945 - .L_944)
.L_944:
        /*00a0*/ 	.word	0x00000008
.L_945:


//--------------------- .nv.info._Z22filterBoundDIVIDES_NEQPiS_S_S_PhPb --------------------------
	.section	.nv.info._Z22filterBoundDIVIDES_NEQPiS_S_S_PhPb,"",@"SHT_CUDA_INFO"
	.sectionflags	@""
	.align	4


	//----- nvinfo : EIATTR_CUDA_API_VERSION
	.align		4
        /*0000*/ 	.byte	0x04, 0x37
        /*0002*/ 	.short	(.L_947 - .L_946)
.L_946:
        /*0004*/ 	.word	0x00000082


	//----- nvinfo : EIATTR_KPARAM_INFO
	.align		4
.L_947:
        /*0008*/ 	.byte	0x04, 0x17
        /*000a*/ 	.short	(.L_949 - .L_948)
.L_948:
        /*000c*/ 	.word	0x00000000
        /*0010*/ 	.short	0x0005
        /*0012*/ 	.short	0x0028
        /*0014*/ 	.byte	0x00, 0xf5, 0x21, 0x00


	//----- nvinfo : EIATTR_KPARAM_INFO
	.align		4
.L_949:
        /*0018*/ 	.byte	0x04, 0x17
        /*001a*/ 	.short	(.L_951 - .L_950)
.L_950:
        /*001c*/ 	.word	0x00000000
        /*0020*/ 	.short	0x0004
        /*0022*/ 	.short	0x0020
        /*0024*/ 	.byte	0x00, 0xf5, 0x21, 0x00


	//----- nvinfo : EIATTR_KPARAM_INFO
	.align		4
.L_951:
        /*0028*/ 	.byte	0x04, 0x17
        /*002a*/ 	.short	(.L_953 - .L_952)
.L_952:
        /*002c*/ 	.word	0x00000000
        /*0030*/ 	.short	0x0003
        /*0032*/ 	.short	0x0018
        /*0034*/ 	.byte	0x00, 0xf5, 0x21, 0x00


	//----- nvinfo : EIATTR_KPARAM_INFO
	.align		4
.L_953:
        /*0038*/ 	.byte	0x04, 0x17
        /*003a*/ 	.short	(.L_955 - .L_954)
.L_954:
        /*003c*/ 	.word	0x00000000
        /*0040*/ 	.short	0x0002
        /*0042*/ 	.short	0x0010
        /*0044*/ 	.byte	0x00, 0xf5, 0x21, 0x00


	//----- nvinfo : EIATTR_KPARAM_INFO
	.align		4
.L_955:
        /*0048*/ 	.byte	0x04, 0x17
        /*004a*/ 	.short	(.L_957 - .L_956)
.L_956:
        /*004c*/ 	.word	0x00000000
        /*0050*/ 	.short	0x0001
        /*0052*/ 	.short	0x0008
        /*0054*/ 	.byte	0x00, 0xf5, 0x21, 0x00


	//----- nvinfo : EIATTR_KPARAM_INFO
	.align		4
.L_957:
        /*0058*/ 	.byte	0x04, 0x17
        /*005a*/ 	.short	(.L_959 - .L_958)
.L_958:
        /*005c*/ 	.word	0x00000000
        /*0060*/ 	.short	0x0000
        /*0062*/ 	.short	0x0000
        /*0064*/ 	.byte	0x00, 0xf5, 0x21, 0x00


	//----- nvinfo : EIATTR_SPARSE_MMA_MASK
	.align		4
.L_959:
        /*0068*/ 	.byte	0x03, 0x50
        /*006a*/ 	.short	0x0000


	//----- nvinfo : EIATTR_MAXREG_COUNT
	.align		4
        /*006c*/ 	.byte	0x03, 0x1b
        /*006e*/ 	.short	0x00ff


	//----- nvinfo : EIATTR_MERCURY_ISA_VERSION
	.align		4
        /*0070*/ 	.byte	0x03, 0x5f
        /*0072*/ 	.short	0x0101


	//----- nvinfo : EIATTR_VRC_CTA_INIT_COUNT
	.align		4
        /*0074*/ 	.byte	0x02, 0x4a
	.zero		1
	.zero		1


	//----- nvinfo : EIATTR_EXIT_INSTR_OFFSETS
	.align		4
        /*0078*/ 	.byte	0x04, 0x1c
        /*007a*/ 	.short	(.L_961 - .L_960)


	//   ....[0]....
.L_960:
        /*007c*/ 	.word	0x000004c0


	//   ....[1]....
        /*0080*/ 	.word	0x00000830


	//----- nvinfo : EIATTR_CRS_STACK_SIZE
	.align		4
.L_961:
        /*0084*/ 	.byte	0x04, 0x1e
        /*0086*/ 	.short	(.L_963 - .L_962)
.L_962:
        /*0088*/ 	.word	0x00000000


	//----- nvinfo : EIATTR_CBANK_PARAM_SIZE
	.align		4
.L_963:
        /*008c*/ 	.byte	0x03, 0x19
        /*008e*/ 	.short	0x0030


	//----- nvinfo : EIATTR_PARAM_CBANK
	.align		4
        /*0090*/ 	.byte	0x04, 0x0a
        /*0092*/ 	.short	(.L_965 - .L_964)
	.align		4
.L_964:
        /*0094*/ 	.word	index@(.nv.constant0._Z22filterBoundDIVIDES_NEQPiS_S_S_PhPb)
        /*0098*/ 	.short	0x0380
        /*009a*/ 	.short	0x0030


	//----- nvinfo : EIATTR_SW_WAR
	.align		4
.L_965:
        /*009c*/ 	.byte	0x04, 0x36
        /*009e*/ 	.short	(.L_967 - .L_966)
.L_966:
        /*00a0*/ 	.word	0x00000008
.L_967:


//--------------------- .nv.info._Z21filterBoundDIVIDES_EQPiS_S_S_PhPb --------------------------
	.section	.nv.info._Z21filterBoundDIVIDES_EQPiS_S_S_PhPb,"",@"SHT_CUDA_INFO"
	.sectionflags	@""
	.align	4


	//----- nvinfo : EIATTR_CUDA_API_VERSION
	.align		4
        /*0000*/ 	.byte	0x04, 0x37
        /*0002*/ 	.short	(.L_969 - .L_968)
.L_968:
        /*0004*/ 	.word	0x00000082


	//----- nvinfo : EIATTR_KPARAM_INFO
	.align		4
.L_969:
        /*0008*/ 	.byte	0x04, 0x17
        /*000a*/ 	.short	(.L_971 - .L_970)
.L_970:
        /*000c*/ 	.word	0x00000000
        /*0010*/ 	.short	0x0005
        /*0012*/ 	.short	0x0028
        /*0014*/ 	.byte	0x00, 0xf5, 0x21, 0x00


	//----- nvinfo : EIATTR_KPARAM_INFO
	.align		4
.L_971:
        /*0018*/ 	.byte	0x04, 0x17
        /*001a*/ 	.short	(.L_973 - .L_972)
.L_972:
        /*001c*/ 	.word	0x00000000
        /*0020*/ 	.short	0x0004
        /*0022*/ 	.short	0x0020
        /*0024*/ 	.byte	0x00, 0xf5, 0x21, 0x00


	//----- nvinfo : EIATTR_KPARAM_INFO
	.align		4
.L_973:
        /*0028*/ 	.byte	0x04, 0x17
        /*002a*/ 	.short	(.L_975 - .L_974)
.L_974:
        /*002c*/ 	.word	0x00000000
        /*0030*/ 	.short	0x0003
        /*0032*/ 	.short	0x0018
        /*0034*/ 	.byte	0x00, 0xf5, 0x21, 0x00


	//----- nvinfo : EIATTR_KPARAM_INFO
	.align		4
.L_975:
        /*0038*/ 	.byte	0x04, 0x17
        /*003a*/ 	.short	(.L_977 - .L_976)
.L_976:
        /*003c*/ 	.word	0x00000000
        /*0040*/ 	.short	0x0002
        /*0042*/ 	.short	0x0010
        /*0044*/ 	.byte	0x00, 0xf5, 0x21, 0x00


	//----- nvinfo : EIATTR_KPARAM_INFO
	.align		4
.L_977:
        /*0048*/ 	.byte	0x04, 0x17
        /*004a*/ 	.short	(.L_979 - .L_978)
.L_978:
        /*004c*/ 	.word	0x00000000
        /*0050*/ 	.short	0x0001
        /*0052*/ 	.short	0x0008
        /*0054*/ 	.byte	0x00, 0xf5, 0x21, 0x00


	//----- nvinfo : EIATTR_KPARAM_INFO
	.align		4
.L_979:
        /*0058*/ 	.byte	0x04, 0x17
        /*005a*/ 	.short	(.L_981 - .L_980)
.L_980:
        /*005c*/ 	.word	0x00000000
        /*0060*/ 	.short	0x0000
        /*0062*/ 	.short	0x0000
        /*0064*/ 	.byte	0x00, 0xf5, 0x21, 0x00


	//----- nvinfo : EIATTR_SPARSE_MMA_MASK
	.align		4
.L_981:
        /*0068*/ 	.byte	0x03, 0x50
        /*006a*/ 	.short	0x0000


	//----- nvinfo : EIATTR_MAXREG_COUNT
	.align		4
        /*006c*/ 	.byte	0x03, 0x1b
        /*006e*/ 	.short	0x00ff


	//----- nvinfo : EIATTR_MERCURY_ISA_VERSION
	.align		4
        /*0070*/ 	.byte	0x03, 0x5f
        /*0072*/ 	.short	0x0101


	//----- nvinfo : EIATTR_VRC_CTA_INIT_COUNT
	.align		4
        /*0074*/ 	.byte	0x02, 0x4a
	.zero		1
	.zero		1


	//----- nvinfo : EIATTR_EXIT_INSTR_OFFSETS
	.align		4
        /*0078*/ 	.byte	0x04, 0x1c
        /*007a*/ 	.short	(.L_983 - .L_982)


	//   ....[0]....
.L_982:
        /*007c*/ 	.word	0x000004a0


	//   ....[1]....
        /*0080*/ 	.word	0x00000810


	//----- nvinfo : EIATTR_CRS_STACK_SIZE
	.align		4
.L_983:
        /*0084*/ 	.byte	0x04, 0x1e
        /*0086*/ 	.short	(.L_985 - .L_984)
.L_984:
        /*0088*/ 	.word	0x00000000


	//----- nvinfo : EIATTR_CBANK_PARAM_SIZE
	.align		4
.L_985:
        /*008c*/ 	.byte	0x03, 0x19
        /*008e*/ 	.short	0x0030


	//----- nvinfo : EIATTR_PARAM_CBANK
	.align		4
        /*0090*/ 	.byte	0x04, 0x0a
        /*0092*/ 	.short	(.L_987 - .L_986)
	.align		4
.L_986:
        /*0094*/ 	.word	index@(.nv.constant0._Z21filterBoundDIVIDES_EQPiS_S_S_PhPb)
        /*0098*/ 	.short	0x0380
        /*009a*/ 	.short	0x0030


	//----- nvinfo : EIATTR_SW_WAR
	.align		4
.L_987:
        /*009c*/ 	.byte	0x04, 0x36
        /*009e*/ 	.short	(.L_989 - .L_988)
.L_988:
        /*00a0*/ 	.word	0x00000008
.L_989:


//--------------------- .nv.info._Z24filterBoundMULTIPLIES_LTPiS_S_S_PhPb --------------------------
	.section	.nv.info._Z24filterBoundMULTIPLIES_LTPiS_S_S_PhPb,"",@"SHT_CUDA_INFO"
	.sectionflags	@""
	.align	4


	//----- nvinfo : EIATTR_CUDA_API_VERSION
	.align		4
        /*0000*/ 	.byte	0x04, 0x37
        /*0002*/ 	.short	(.L_991 - .L_990)
.L_990:
        /*0004*/ 	.word	0x00000082


	//----- nvinfo : EIATTR_KPARAM_INFO
	.align		4
.L_991:
        /*0008*/ 	.byte	0x04, 0x17
        /*000a*/ 	.short	(.L_993 - .L_992)
.L_992:
        /*000c*/ 	.word	0x00000000
        /*0010*/ 	.short	0x0005
        /*0012*/ 	.short	0x0028
        /*0014*/ 	.byte	0x00, 0xf5, 0x21, 0x00


	//----- nvinfo : EIATTR_KPARAM_INFO
	.align		4
.L_993:
        /*0018*/ 	.byte	0x04, 0x17
        /*001a*/ 	.short	(.L_995 - .L_994)
.L_994:
        /*001c*/ 	.word	0x00000000
        /*0020*/ 	.short	0x0004
        /*0022*/ 	.short	0x0020
        /*0024*/ 	.byte	0x00, 0xf5, 0x21, 0x00


	//----- nvinfo : EIATTR_KPARAM_INFO
	.align		4
.L_995:
        /*0028*/ 	.byte	0x04, 0x17
        /*002a*/ 	.short	(.L_997 - .L_996)
.L_996:
        /*002c*/ 	.word	0x00000000
        /*0030*/ 	.short	0x0003
        /*0032*/ 	.short	0x0018
        /*0034*/ 	.byte	0x00, 0xf5, 0x21, 0x00


	//----- nvinfo : EIATTR_KPARAM_INFO
	.align		4
.L_997:
        /*0038*/ 	.byte	0x04, 0x17
        /*003a*/ 	.short	(.L_999 - .L_998)
.L_998:
        /*003c*/ 	.word	0x00000000
        /*0040*/ 	.short	0x0002
        /*0042*/ 	.short	0x0010
        /*0044*/ 	.byte	0x00, 0xf5, 0x21, 0x00


	//----- nvinfo : EIATTR_KPARAM_INFO
	.align		4
.L_999:
        /*0048*/ 	.byte	0x04, 0x17
        /*004a*/ 	.short	(.L_1001 - .L_1000)
.L_1000:
        /*004c*/ 	.word	0x00000000
        /*0050*/ 	.short	0x0001
        /*0052*/ 	.short	0x0008
        /*0054*/ 	.byte	0x00, 0xf5, 0x21, 0x00


	//----- nvinfo : EIATTR_KPARAM_INFO
	.align		4
.L_1001:
        /*0058*/ 	.byte	0x04, 0x17
        /*005a*/ 	.short	(.L_1003 - .L_1002)
.L_1002:
        /*005c*/ 	.word	0x00000000
        /*0060*/ 	.short	0x0000
        /*0062*/ 	.short	0x0000
        /*0064*/ 	.byte	0x00, 0xf5, 0x21, 0x00


	//----- nvinfo : EIATTR_SPARSE_MMA_MASK
	.align		4
.L_1003:
        /*0068*/ 	.byte	0x03, 0x50
        /*006a*/ 	.short	0x0000


	//----- nvinfo : EIATTR_MAXREG_COUNT
	.align		4
        /*006c*/ 	.byte	0x03, 0x1b
        /*006e*/ 	.short	0x00ff


	//----- nvinfo : EIATTR_MERCURY_ISA_VERSION
	.align		4
        /*0070*/ 	.byte	0x03, 0x5f
        /*0072*/ 	.short	0x0101


	//----- nvinfo : EIATTR_VRC_CTA_INIT_COUNT
	.align		4
        /*0074*/ 	.byte	0x02, 0x4a
	.zero		1
	.zero		1


	//----- nvinfo : EIATTR_EXIT_INSTR_OFFSETS
	.align		4
        /*0078*/ 	.byte	0x04, 0x1c
        /*007a*/ 	.short	(.L_1005 - .L_1004)


	//   ....[0]....
.L_1004:
        /*007c*/ 	.word	0x00000190


	//   ....[1]....
        /*0080*/ 	.word	0x00000290


	//----- nvinfo : EIATTR_CBANK_PARAM_SIZE
	.align		4
.L_1005:
        /*0084*/ 	.byte	0x03, 0x19
        /*0086*/ 	.short	0x0030


	//----- nvinfo : EIATTR_PARAM_CBANK
	.align		4
        /*0088*/ 	.byte	0x04, 0x0a
        /*008a*/ 	.short	(.L_1007 - .L_1006)
	.align		4
.L_1006:
        /*008c*/ 	.word	index@(.nv.constant0._Z24filterBoundMULTIPLIES_LTPiS_S_S_PhPb)
        /*0090*/ 	.short	0x0380
        /*0092*/ 	.short	0x0030


	//----- nvinfo : EIATTR_SW_WAR
	.align		4
.L_1007:
        /*0094*/ 	.byte	0x04, 0x36
        /*0096*/ 	.short	(.L_1009 - .L_1008)
.L_1008:
        /*0098*/ 	.word	0x00000008
.L_1009:


//--------------------- .nv.info._Z25filterBoundMULTIPLIES_LEQPiS_S_S_PhPb --------------------------
	.section	.nv.info._Z25filterBoundMULTIPLIES_LEQPiS_S_S_PhPb,"",@"SHT_CUDA_INFO"
	.sectionflags	@""
	.align	4


	//----- nvinfo : EIATTR_CUDA_API_VERSION
	.align		4
        /*0000*/ 	.byte	0x04, 0x37
        /*0002*/ 	.short	(.L_1011 - .L_1010)
.L_1010:
        /*0004*/ 	.word	0x00000082


	//----- nvinfo : EIATTR_KPARAM_INFO
	.align		4
.L_1011:
        /*0008*/ 	.byte	0x04, 0x17
        /*000a*/ 	.short	(.L_1013 - .L_1012)
.L_1012:
        /*000c*/ 	.word	0x00000000
        /*0010*/ 	.short	0x0005
        /*0012*/ 	.short	0x0028
        /*0014*/ 	.byte	0x00, 0xf5, 0x21, 0x00


	//----- nvinfo : EIATTR_KPARAM_INFO
	.align		4
.L_1013:
        /*0018*/ 	.byte	0x04, 0x17
        /*001a*/ 	.short	(.L_1015 - .L_1014)
.L_1014:
        /*001c*/ 	.word	0x00000000
        /*0020*/ 	.short	0x0004
        /*0022*/ 	.short	0x0020
        /*0024*/ 	.byte	0x00, 0xf5, 0x21, 0x00


	//----- nvinfo : EIATTR_KPARAM_INFO
	.align		4
.L_1015:
        /*0028*/ 	.byte	0x04, 0x17
        /*002a*/ 	.short	(.L_1017 - .L_1016)
.L_1016:
        /*002c*/ 	.word	0x00000000
        /*0030*/ 	.short	0x0003
        /*0032*/ 	.short	0x0018
        /*0034*/ 	.byte	0x00, 0xf5, 0x21, 0x00


	//----- nvinfo : EIATTR_KPARAM_INFO
	.align		4
.L_1017:
        /*0038*/ 	.byte	0x04, 0x17
        /*003a*/ 	.short	(.L_1019 - .L_1018)
.L_1018:
        /*003c*/ 	.word	0x00000000
        /*0040*/ 	.short	0x0002
        /*0042*/ 	.short	0x0010
        /*0044*/ 	.byte	0x00, 0xf5, 0x21, 0x00


	//----- nvinfo : EIATTR_KPARAM_INFO
	.align		4
.L_1019:
        /*0048*/ 	.byte	0x04, 0x17
        /*004a*/ 	.short	(.L_1021 - .L_1020)
.L_1020:
        /*004c*/ 	.word	0x00000000
        /*0050*/ 	.short	0x0001
        /*0052*/ 	.short	0x0008
        /*0054*/ 	.byte	0x00, 0xf5, 0x21, 0x00


	//----- nvinfo : EIATTR_KPARAM_INFO
	.align		4
.L_1021:
        /*0058*/ 	.byte	0x04, 0x17
        /*005a*/ 	.short	(.L_1023 - .L_1022)
.L_1022:
        /*005c*/ 	.word	0x00000000
        /*0060*/ 	.short	0x0000
        /*0062*/ 	.short	0x0000
        /*0064*/ 	.byte	0x00, 0xf5, 0x21, 0x00


	//----- nvinfo : EIATTR_SPARSE_MMA_MASK
	.align		4
.L_1023:
        /*0068*/ 	.byte	0x03, 0x50
        /*006a*/ 	.short	0x0000


	//----- nvinfo : EIATTR_MAXREG_COUNT
	.align		4
        /*006c*/ 	.byte	0x03, 0x1b
        /*006e*/ 	.short	0x00ff


	//----- nvinfo : EIATTR_MERCURY_ISA_VERSION
	.align		4
        /*0070*/ 	.byte	0x03, 0x5f
        /*0072*/ 	.short	0x0101


	//----- nvinfo : EIATTR_VRC_CTA_INIT_COUNT
	.align		4
        /*0074*/ 	.byte	0x02, 0x4a
	.zero		1
	.zero		1


	//----- nvinfo : EIATTR_EXIT_INSTR_OFFSETS
	.align		4
        /*0078*/ 	.byte	0x04, 0x1c
        /*007a*/ 	.short	(.L_1025 - .L_1024)


	//   ....[0]....
.L_1024:
        /*007c*/ 	.word	0x00000190


	//   ....[1]....
        /*0080*/ 	.word	0x00000290


	//----- nvinfo : EIATTR_CBANK_PARAM_SIZE
	.align		4
.L_1025:
        /*0084*/ 	.byte	0x03, 0x19
        /*0086*/ 	.short	0x0030


	//----- nvinfo : EIATTR_PARAM_CBANK
	.align		4
        /*0088*/ 	.byte	0x04, 0x0a
        /*008a*/ 	.short	(.L_1027 - .L_1026)
	.align		4
.L_1026:
        /*008c*/ 	.word	index@(.nv.constant0._Z25filterBoundMULTIPLIES_LEQPiS_S_S_PhPb)
        /*0090*/ 	.short	0x0380
        /*0092*/ 	.short	0x0030


	//----- nvinfo : EIATTR_SW_WAR
	.align		4
.L_1027:
        /*0094*/ 	.byte	0x04, 0x36
        /*0096*/ 	.short	(.L_1029 - .L_1028)
.L_1028:
        /*0098*/ 	.word	0x00000008
.L_1029:


//--------------------- .nv.info._Z24filterBoundMULTIPLIES_GTPiS_S_S_PhPb --------------------------
	.section	.nv.info._Z24filterBoundMULTIPLIES_GTPiS_S_S_PhPb,"",@"SHT_CUDA_INFO"
	.sectionflags	@""
	.align	4


	//----- nvinfo : EIATTR_CUDA_API_VERSION
	.align		4
        /*0000*/ 	.byte	0x04, 0x37
        /*0002*/ 	.short	(.L_1031 - .L_1030)
.L_1030:
        /*0004*/ 	.word	0x00000082


	//----- nvinfo : EIATTR_KPARAM_INFO
	.align		4
.L_1031:
        /*0008*/ 	.byte	0x04, 0x17
        /*000a*/ 	.short	(.L_1033 - .L_1032)
.L_1032:
        /*000c*/ 	.word	0x00000000
        /*0010*/ 	.short	0x0005
        /*0012*/ 	.short	0x0028
        /*0014*/ 	.byte	0x00, 0xf5, 0x21, 0x00


	//----- nvinfo : EIATTR_KPARAM_INFO
	.align		4
.L_1033:
        /*0018*/ 	.byte	0x04, 0x17
        /*001a*/ 	.short	(.L_1035 - .L_1034)
.L_1034:
        /*001c*/ 	.word	0x00000000
        /*0020*/ 	.short	0x0004
        /*0022*/ 	.short	0x0020
        /*0024*/ 	.byte	0x00, 0xf5, 0x21, 0x00


	//----- nvinfo : EIATTR_KPARAM_INFO
	.align		4
.L_1035:
        /*0028*/ 	.byte	0x04, 0x17
        /*002a*/ 	.short	(.L_1037 - .L_1036)
.L_1036:
        /*002c*/ 	.word	0x00000000
        /*0030*/ 	.short	0x0003
        /*0032*/ 	.short	0x0018
        /*0034*/ 	.byte	0x00, 0xf5, 0x21, 0x00


	//----- nvinfo : EIATTR_KPARAM_INFO
	.align		4
.L_1037:
        /*0038*/ 	.byte	0x04, 0x17
        /*003a*/ 	.short	(.L_1039 - .L_1038)
.L_1038:
        /*003c*/ 	.word	0x00000000
        /*0040*/ 	.short	0x0002
        /*0042*/ 	.short	0x0010
        /*0044*/ 	.byte	0x00, 0xf5, 0x21, 0x00


	//----- nvinfo : EIATTR_KPARAM_INFO
	.align		4
.L_1039:
        /*0048*/ 	.byte	0x04, 0x17
        /*004a*/ 	.short	(.L_1041 - .L_1040)
.L_1040:
        /*004c*/ 	.word	0x00000000
        /*0050*/ 	.short	0x0001
        /*0052*/ 	.short	0x0008
        /*0054*/ 	.byte	0x00, 0xf5, 0x21, 0x00


	//----- nvinfo : EIATTR_KPARAM_INFO
	.align		4
.L_1041:
        /*0058*/ 	.byte	0x04, 0x17
        /*005a*/ 	.short	(.L_1043 - .L_1042)
.L_1042:
        /*005c*/ 	.word	0x00000000
        /*0060*/ 	.short	0x0000
        /*0062*/ 	.short	0x0000
        /*0064*/ 	.byte	0x00, 0xf5, 0x21, 0x00


	//----- nvinfo : EIATTR_SPARSE_MMA_MASK
	.align		4
.L_1043:
        /*0068*/ 	.byte	0x03, 0x50
        /*006a*/ 	.short	0x0000


	//----- nvinfo : EIATTR_MAXREG_COUNT
	.align		4
        /*006c*/ 	.byte	0x03, 0x1b
        /*006e*/ 	.short	0x00ff


	//----- nvinfo : EIATTR_MERCURY_ISA_VERSION
	.align		4
        /*0070*/ 	.byte	0x03, 0x5f
        /*0072*/ 	.short	0x0101


	//----- nvinfo : EIATTR_VRC_CTA_INIT_COUNT
	.align		4
        /*0074*/ 	.byte	0x02, 0x4a
	.zero		1
	.zero		1


	//----- nvinfo : EIATTR_EXIT_INSTR_OFFSETS
	.align		4
        /*0078*/ 	.byte	0x04, 0x1c
        /*007a*/ 	.short	(.L_1045 - .L_1044)


	//   ....[0]....
.L_1044:
        /*007c*/ 	.word	0x00000190


	//   ....[1]....
        /*0080*/ 	.word	0x00000290


	//----- nvinfo : EIATTR_CBANK_PARAM_SIZE
	.align		4
.L_1045:
        /*0084*/ 	.byte	0x03, 0x19
        /*0086*/ 	.short	0x0030


	//----- nvinfo : EIATTR_PARAM_CBANK
	.align		4
        /*0088*/ 	.byte	0x04, 0x0a
        /*008a*/ 	.short	(.L_1047 - .L_1046)
	.align		4
.L_1046:
        /*008c*/ 	.word	index@(.nv.constant0._Z24filterBoundMULTIPLIES_GTPiS_S_S_PhPb)
        /*0090*/ 	.short	0x0380
        /*0092*/ 	.short	0x0030


	//----- nvinfo : EIATTR_SW_WAR
	.align		4
.L_1047:
        /*0094*/ 	.byte	0x04, 0x36
        /*0096*/ 	.short	(.L_1049 - .L_1048)
.L_1048:
        /*0098*/ 	.word	0x00000008
.L_1049:


//--------------------- .nv.info._Z25filterBoundMULTIPLIES_GEQPiS_S_S_PhPb --------------------------
	.section	.nv.info._Z25filterBoundMULTIPLIES_GEQPiS_S_S_PhPb,"",@"SHT_CUDA_INFO"
	.sectionflags	@""
	.align	4


	//----- nvinfo : EIATTR_CUDA_API_VERSION
	.align		4
        /*0000*/ 	.byte	0x04, 0x37
        /*0002*/ 	.short	(.L_1051 - .L_1050)
.L_1050:
        /*0004*/ 	.word	0x00000082


	//----- nvinfo : EIATTR_KPARAM_INFO
	.align		4
.L_1051:
        /*0008*/ 	.byte	0x04, 0x17
        /*000a*/ 	.short	(.L_1053 - .L_1052)
.L_1052:
        /*000c*/ 	.word	0x00000000
        /*0010*/ 	.short	0x0005
        /*0012*/ 	.short	0x0028
        /*0014*/ 	.byte	0x00, 0xf5, 0x21, 0x00


	//----- nvinfo : EIATTR_KPARAM_INFO
	.align		4
.L_1053:
        /*0018*/ 	.byte	0x04, 0x17
        /*001a*/ 	.short	(.L_1055 - .L_1054)
.L_1054:
        /*001c*/ 	.word	0x00000000
        /*0020*/ 	.short	0x0004
        /*0022*/ 	.short	0x0020
        /*0024*/ 	.byte	0x00, 0xf5, 0x21, 0x00


	//----- nvinfo : EIATTR_KPARAM_INFO
	.align		4
.L_1055:
        /*0028*/ 	.byte	0x04, 0x17
        /*002a*/ 	.short	(.L_1057 - .L_1056)
.L_1056:
        /*002c*/ 	.word	0x00000000
        /*0030*/ 	.short	0x0003
        /*0032*/ 	.short	0x0018
        /*0034*/ 	.byte	0x00, 0xf5, 0x21, 0x00


	//----- nvinfo : EIATTR_KPARAM_INFO
	.align		4
.L_1057:
        /*0038*/ 	.byte	0x04, 0x17
        /*003a*/ 	.short	(.L_1059 - .L_1058)
.L_1058:
        /*003c*/ 	.word	0x00000000
        /*0040*/ 	.short	0x0002
        /*0042*/ 	.short	0x0010
        /*0044*/ 	.byte	0x00, 0xf5, 0x21, 0x00


	//----- nvinfo : EIATTR_KPARAM_INFO
	.align		4
.L_1059:
        /*0048*/ 	.byte	0x04, 0x17
        /*004a*/ 	.short	(.L_1061 - .L_1060)
.L_1060:
        /*004c*/ 	.word	0x00000000
        /*0050*/ 	.short	0x0001
        /*0052*/ 	.short	0x0008
        /*0054*/ 	.byte	0x00, 0xf5, 0x21, 0x00


	//----- nvinfo : EIATTR_KPARAM_INFO
	.align		4
.L_1061:
        /*0058*/ 	.byte	0x04, 0x17
        /*005a*/ 	.short	(.L_1063 - .L_1062)
.L_1062:
        /*005c*/ 	.word	0x00000000
        /*0060*/ 	.short	0x0000
        /*0062*/ 	.short	0x0000
        /*0064*/ 	.byte	0x00, 0xf5, 0x21, 0x00


	//----- nvinfo : EIATTR_SPARSE_MMA_MASK
	.align		4
.L_1063:
        /*0068*/ 	.byte	0x03, 0x50
        /*006a*/ 	.short	0x0000


	//----- nvinfo : EIATTR_MAXREG_COUNT
	.align		4
        /*006c*/ 	.byte	0x03, 0x1b
        /*006e*/ 	.short	0x00ff


	//----- nvinfo : EIATTR_MERCURY_ISA_VERSION
	.align		4
        /*0070*/ 	.byte	0x03, 0x5f
        /*0072*/ 	.short	0x0101


	//----- nvinfo : EIATTR_VRC_CTA_INIT_COUNT
	.align		4
        /*0074*/ 	.byte	0x02, 0x4a
	.zero		1
	.zero		1


	//----- nvinfo : EIATTR_EXIT_INSTR_OFFSETS
	.align		4
        /*0078*/ 	.byte	0x04, 0x1c
        /*007a*/ 	.short	(.L_1065 - .L_1064)


	//   ....[0]....
.L_1064:
        /*007c*/ 	.word	0x00000190


	//   ....[1]....
        /*0080*/ 	.word	0x00000290


	//----- nvinfo : EIATTR_CBANK_PARAM_SIZE
	.align		4
.L_1065:
        /*0084*/ 	.byte	0x03, 0x19
        /*0086*/ 	.short	0x0030


	//----- nvinfo : EIATTR_PARAM_CBANK
	.align		4
        /*0088*/ 	.byte	0x04, 0x0a
        /*008a*/ 	.short	(.L_1067 - .L_1066)
	.align		4
.L_1066:
        /*008c*/ 	.word	index@(.nv.constant0._Z25filterBoundMULTIPLIES_GEQPiS_S_S_PhPb)
        /*0090*/ 	.short	0x0380
        /*0092*/ 	.short	0x0030


	//----- nvinfo : EIATTR_SW_WAR
	.align		4
.L_1067:
        /*0094*/ 	.byte	0x04, 0x36
        /*0096*/ 	.short	(.L_1069 - .L_1068)
.L_1068:
        /*0098*/ 	.word	0x00000008
.L_1069:


//--------------------- .nv.info._Z25filterBoundMULTIPLIES_NEQPiS_S_S_PhPb --------------------------
	.section	.nv.info._Z25filterBoundMULTIPLIES_NEQPiS_S_S_PhPb,"",@"SHT_CUDA_INFO"
	.sectionflags	@""
	.align	4


	//----- nvinfo : EIATTR_CUDA_API_VERSION
	.align		4
        /*0000*/ 	.byte	0x04, 0x37
        /*0002*/ 	.short	(.L_1071 - .L_1070)
.L_1070:
        /*0004*/ 	.word	0x00000082


	//----- nvinfo : EIATTR_KPARAM_INFO
	.align		4
.L_1071:
        /*0008*/ 	.byte	0x04, 0x17
        /*000a*/ 	.short	(.L_1073 - .L_1072)
.L_1072:
        /*000c*/ 	.word	0x00000000
        /*0010*/ 	.short	0x0005
        /*0012*/ 	.short	0x0028
        /*0014*/ 	.byte	0x00, 0xf5, 0x21, 0x00


	//----- nvinfo : EIATTR_KPARAM_INFO
	.align		4
.L_1073:
        /*0018*/ 	.byte	0x04, 0x17
        /*001a*/ 	.short	(.L_1075 - .L_1074)
.L_1074:
        /*001c*/ 	.word	0x00000000
        /*0020*/ 	.short	0x0004
        /*0022*/ 	.short	0x0020
        /*0024*/ 	.byte	0x00, 0xf5, 0x21, 0x00


	//----- nvinfo : EIATTR_KPARAM_INFO
	.align		4
.L_1075:
        /*0028*/ 	.byte	0x04, 0x17
        /*002a*/ 	.short	(.L_1077 - .L_1076)
.L_1076:
        /*002c*/ 	.word	0x00000000
        /*0030*/ 	.short	0x0003
        /*0032*/ 	.short	0x0018
        /*0034*/ 	.byte	0x00, 0xf5, 0x21, 0x00


	//----- nvinfo : EIATTR_KPARAM_INFO
	.align		4
.L_1077:
        /*0038*/ 	.byte	0x04, 0x17
        /*003a*/ 	.short	(.L_1079 - .L_1078)
.L_1078:
        /*003c*/ 	.word	0x00000000
        /*0040*/ 	.short	0x0002
        /*0042*/ 	.short	0x0010
        /*0044*/ 	.byte	0x00, 0xf5, 0x21, 0x00


	//----- nvinfo : EIATTR_KPARAM_INFO
	.align		4
.L_1079:
        /*0048*/ 	.byte	0x04, 0x17
        /*004a*/ 	.short	(.L_1081 - .L_1080)
.L_1080:
        /*004c*/ 	.word	0x00000000
        /*0050*/ 	.short	0x0001
        /*0052*/ 	.short	0x0008
        /*0054*/ 	.byte	0x00, 0xf5, 0x21, 0x00


	//----- nvinfo : EIATTR_KPARAM_INFO
	.align		4
.L_1081:
        /*0058*/ 	.byte	0x04, 0x17
        /*005a*/ 	.short	(.L_1083 - .L_1082)
.L_1082:
        /*005c*/ 	.word	0x00000000
        /*0060*/ 	.short	0x0000
        /*0062*/ 	.short	0x0000
        /*0064*/ 	.byte	0x00, 0xf5, 0x21, 0x00


	//----- nvinfo : EIATTR_SPARSE_MMA_MASK
	.align		4
.L_1083:
        /*0068*/ 	.byte	0x03, 0x50
        /*006a*/ 	.short	0x0000


	//----- nvinfo : EIATTR_MAXREG_COUNT
	.align		4
        /*006c*/ 	.byte	0x03, 0x1b
        /*006e*/ 	.short	0x00ff


	//----- nvinfo : EIATTR_MERCURY_ISA_VERSION
	.align		4
        /*0070*/ 	.byte	0x03, 0x5f
        /*0072*/ 	.short	0x0101


	//----- nvinfo : EIATTR_VRC_CTA_INIT_COUNT
	.align		4
        /*0074*/ 	.byte	0x02, 0x4a
	.zero		1
	.zero		1


	//----- nvinfo : EIATTR_EXIT_INSTR_OFFSETS
	.align		4
        /*0078*/ 	.byte	0x04, 0x1c
        /*007a*/ 	.short	(.L_1085 - .L_1084)


	//   ....[0]....
.L_1084:
        /*007c*/ 	.word	0x00000190


	//   ....[1]....
        /*0080*/ 	.word	0x00000290


	//----- nvinfo : EIATTR_CBANK_PARAM_SIZE
	.align		4
.L_1085:
        /*0084*/ 	.byte	0x03, 0x19
        /*0086*/ 	.short	0x0030


	//----- nvinfo : EIATTR_PARAM_CBANK
	.align		4
        /*0088*/ 	.byte	0x04, 0x0a
        /*008a*/ 	.short	(.L_1087 - .L_1086)
	.align		4
.L_1086:
        /*008c*/ 	.word	index@(.nv.constant0._Z25filterBoundMULTIPLIES_NEQPiS_S_S_PhPb)
        /*0090*/ 	.short	0x0380
        /*0092*/ 	.short	0x0030


	//----- nvinfo : EIATTR_SW_WAR
	.align		4
.L_1087:
        /*0094*/ 	.byte	0x04, 0x36
        /*0096*/ 	.short	(.L_1089 - .L_1088)
.L_1088:
        /*0098*/ 	.word	0x00000008
.L_1089:


//--------------------- .nv.info._Z24filterBoundMULTIPLIES_EQPiS_S_S_PhPb --------------------------
	.section	.nv.info._Z24filterBoundMULTIPLIES_EQPiS_S_S_PhPb,"",@"SHT_CUDA_INFO"
	.sectionflags	@""
	.align	4


	//----- nvinfo : EIATTR_CUDA_API_VERSION
	.align		4
        /*0000*/ 	.byte	0x04, 0x37
        /*0002*/ 	.short	(.L_1091 - .L_1090)
.L_1090:
        /*0004*/ 	.word	0x00000082


	//----- nvinfo : EIATTR_KPARAM_INFO
	.align		4
.L_1091:
        /*0008*/ 	.byte	0x04, 0x17
        /*000a*/ 	.short	(.L_1093 - .L_1092)
.L_1092:
        /*000c*/ 	.word	0x00000000
        /*0010*/ 	.short	0x0005
        /*0012*/ 	.short	0x0028
        /*0014*/ 	.byte	0x00, 0xf5, 0x21, 0x00


	//----- nvinfo : EIATTR_KPARAM_INFO
	.align		4
.L_1093:
        /*0018*/ 	.byte	0x04, 0x17
        /*001a*/ 	.short	(.L_1095 - .L_1094)
.L_1094:
        /*001c*/ 	.word	0x00000000
        /*0020*/ 	.short	0x0004
        /*0022*/ 	.short	0x0020
        /*0024*/ 	.byte	0x00, 0xf5, 0x21, 0x00


	//----- nvinfo : EIATTR_KPARAM_INFO
	.align		4
.L_1095:
        /*0028*/ 	.byte	0x04, 0x17
        /*002a*/ 	.short	(.L_1097 - .L_1096)
.L_1096:
        /*002c*/ 	.word	0x00000000
        /*0030*/ 	.short	0x0003
        /*0032*/ 	.short	0x0018
        /*0034*/ 	.byte	0x00, 0xf5, 0x21, 0x00


	//----- nvinfo : EIATTR_KPARAM_INFO
	.align		4
.L_1097:
        /*0038*/ 	.byte	0x04, 0x17
        /*003a*/ 	.short	(.L_1099 - .L_1098)
.L_1098:
        /*003c*/ 	.word	0x00000000
        /*0040*/ 	.short	0x0002
        /*0042*/ 	.short	0x0010
        /*0044*/ 	.byte	0x00, 0xf5, 0x21, 0x00


	//----- nvinfo : EIATTR_KPARAM_INFO
	.align		4
.L_1099:
        /*0048*/ 	.byte	0x04, 0x17
        /*004a*/ 	.short	(.L_1101 - .L_1100)
.L_1100:
        /*004c*/ 	.word	0x00000000
        /*0050*/ 	.short	0x0001
        /*0052*/ 	.short	0x0008
        /*0054*/ 	.byte	0x00, 0xf5, 0x21, 0x00


	//----- nvinfo : EIATTR_KPARAM_INFO
	.align		4
.L_1101:
        /*0058*/ 	.byte	0x04, 0x17
        /*005a*/ 	.short	(.L_1103 - .L_1102)
.L_1102:
        /*005c*/ 	.word	0x00000000
        /*0060*/ 	.short	0x0000
        /*0062*/ 	.short	0x0000
        /*0064*/ 	.byte	0x00, 0xf5, 0x21, 0x00


	//----- nvinfo : EIATTR_SPARSE_MMA_MASK
	.align		4
.L_1103:
        /*0068*/ 	.byte	0x03, 0x50
        /*006a*/ 	.short	0x0000


	//----- nvinfo : EIATTR_MAXREG_COUNT
	.align		4
        /*006c*/ 	.byte	0x03, 0x1b
        /*006e*/ 	.short	0x00ff


	//----- nvinfo : EIATTR_MERCURY_ISA_VERSION
	.align		4
        /*0070*/ 	.byte	0x03, 0x5f
        /*0072*/ 	.short	0x0101


	//----- nvinfo : EIATTR_VRC_CTA_INIT_COUNT
	.align		4
        /*0074*/ 	.byte	0x02, 0x4a
	.zero		1
	.zero		1


	//----- nvinfo : EIATTR_EXIT_INSTR_OFFSETS
	.align		4
        /*0078*/ 	.byte	0x04, 0x1c
        /*007a*/ 	.short	(.L_1105 - .L_1104)


	//   ....[0]....
.L_1104:
        /*007c*/ 	.word	0x00000190


	//   ....[1]....
        /*0080*/ 	.word	0x00000290


	//----- nvinfo : EIATTR_CBANK_PARAM_SIZE
	.align		4
.L_1105:
        /*0084*/ 	.byte	0x03, 0x19
        /*0086*/ 	.short	0x0030


	//----- nvinfo : EIATTR_PARAM_CBANK
	.align		4
        /*0088*/ 	.byte	0x04, 0x0a
        /*008a*/ 	.short	(.L_1107 - .L_1106)
	.align		4
.L_1106:
        /*008c*/ 	.word	index@(.nv.constant0._Z24filterBoundMULTIPLIES_EQPiS_S_S_PhPb)
        /*0090*/ 	.short	0x0380
        /*0092*/ 	.short	0x0030


	//----- nvinfo : EIATTR_SW_WAR
	.align		4
.L_1107:
        /*0094*/ 	.byte	0x04, 0x36
        /*0096*/ 	.short	(.L_1109 - .L_1108)
.L_1108:
        /*0098*/ 	.word	0x00000008
.L_1109:


//--------------------- .nv.info._Z19filterBoundMINUS_LTPiS_S_S_PhPb --------------------------
	.section	.nv.info._Z19filterBoundMINUS_LTPiS_S_S_PhPb,"",@"SHT_CUDA_INFO"
	.sectionflags	@""
	.align	4


	//----- nvinfo : EIATTR_CUDA_API_VERSION
	.align		4
        /*0000*/ 	.byte	0x04, 0x37
        /*0002*/ 	.short	(.L_1111 - .L_1110)
.L_1110:
        /*0004*/ 	.word	0x00000082


	//----- nvinfo : EIATTR_KPARAM_INFO
	.align		4
.L_1111:
        /*0008*/ 	.byte	0x04, 0x17
        /*000a*/ 	.short	(.L_1113 - .L_1112)
.L_1112:
        /*000c*/ 	.word	0x00000000
        /*0010*/ 	.short	0x0005
        /*0012*/ 	.short	0x0028
        /*0014*/ 	.byte	0x00, 0xf5, 0x21, 0x00


	//----- nvinfo : EIATTR_KPARAM_INFO
	.align		4
.L_1113:
        /*0018*/ 	.byte	0x04, 0x17
        /*001a*/ 	.short	(.L_1115 - .L_1114)
.L_1114:
        /*001c*/ 	.word	0x00000000
        /*0020*/ 	.short	0x0004
        /*0022*/ 	.short	0x0020
        /*0024*/ 	.byte	0x00, 0xf5, 0x21, 0x00


	//----- nvinfo : EIATTR_KPARAM_INFO
	.align		4
.L_1115:
        /*0028*/ 	.byte	0x04, 0x17
        /*002a*/ 	.short	(.L_1117 - .L_1116)
.L_1116:
        /*002c*/ 	.word	0x00000000
        /*0030*/ 	.short	0x0003
        /*0032*/ 	.short	0x0018
        /*0034*/ 	.byte	0x00, 0xf5, 0x21, 0x00


	//----- nvinfo : EIATTR_KPARAM_INFO
	.align		4
.L_1117:
        /*0038*/ 	.byte	0x04, 0x17
        /*003a*/ 	.short	(.L_1119 - .L_1118)
.L_1118:
        /*003c*/ 	.word	0x00000000
        /*0040*/ 	.short	0x0002
        /*0042*/ 	.short	0x0010
        /*0044*/ 	.byte	0x00, 0xf5, 0x21, 0x00


	//----- nvinfo : EIATTR_KPARAM_INFO
	.align		4
.L_1119:
        /*0048*/ 	.byte	0x04, 0x17
        /*004a*/ 	.short	(.L_1121 - .L_1120)
.L_1120:
        /*004c*/ 	.word	0x00000000
        /*0050*/ 	.short	0x0001
        /*0052*/ 	.short	0x0008
        /*0054*/ 	.byte	0x00, 0xf5, 0x21, 0x00


	//----- nvinfo : EIATTR_KPARAM_INFO
	.align		4
.L_1121:
        /*0058*/ 	.byte	0x04, 0x17
        /*005a*/ 	.short	(.L_1123 - .L_1122)
.L_1122:
        /*005c*/ 	.word	0x00000000
        /*0060*/ 	.short	0x0000
        /*0062*/ 	.short	0x0000
        /*0064*/ 	.byte	0x00, 0xf5, 0x21, 0x00


	//----- nvinfo : EIATTR_SPARSE_MMA_MASK
	.align		4
.L_1123:
        /*0068*/ 	.byte	0x03, 0x50
        /*006a*/ 	.short	0x0000


	//----- nvinfo : EIATTR_MAXREG_COUNT
	.align		4
        /*006c*/ 	.byte	0x03, 0x1b
        /*006e*/ 	.short	0x00ff


	//----- nvinfo : EIATTR_MERCURY_ISA_VERSION
	.align		4
        /*0070*/ 	.byte	0x03, 0x5f
        /*0072*/ 	.short	0x0101


	//----- nvinfo : EIATTR_VRC_CTA_INIT_COUNT
	.align		4
        /*0074*/ 	.byte	0x02, 0x4a
	.zero		1
	.zero		1


	//----- nvinfo : EIATTR_EXIT_INSTR_OFFSETS
	.align		4
        /*0078*/ 	.byte	0x04, 0x1c
        /*007a*/ 	.short	(.L_1125 - .L_1124)


	//   ....[0]....
.L_1124:
        /*007c*/ 	.word	0x00000190


	//   ....[1]....
        /*0080*/ 	.word	0x00000290


	//----- nvinfo : EIATTR_CBANK_PARAM_SIZE
	.align		4
.L_1125:
        /*0084*/ 	.byte	0x03, 0x19
        /*0086*/ 	.short	0x0030


	//----- nvinfo : EIATTR_PARAM_CBANK
	.align		4
        /*0088*/ 	.byte	0x04, 0x0a
        /*008a*/ 	.short	(.L_1127 - .L_1126)
	.align		4
.L_1126:
        /*008c*/ 	.word	index@(.nv.constant0._Z19filterBoundMINUS_LTPiS_S_S_PhPb)
        /*0090*/ 	.short	0x0380
        /*0092*/ 	.short	0x0030


	//----- nvinfo : EIATTR_SW_WAR
	.align		4
.L_1127:
        /*0094*/ 	.byte	0x04, 0x36
        /*0096*/ 	.short	(.L_1129 - .L_1128)
.L_1128:
        /*0098*/ 	.word	0x00000008
.L_1129:


//--------------------- .nv.info._Z20filterBoundMINUS_LEQPiS_S_S_PhPb --------------------------
	.section	.nv.info._Z20filterBoundMINUS_LEQPiS_S_S_PhPb,"",@"SHT_CUDA_INFO"
	.sectionflags	@""
	.align	4


	//----- nvinfo : EIATTR_CUDA_API_VERSION
	.align		4
        /*0000*/ 	.byte	0x04, 0x37
        /*0002*/ 	.short	(.L_1131 - .L_1130)
.L_1130:
        /*0004*/ 	.word	0x00000082


	//----- nvinfo : EIATTR_KPARAM_INFO
	.align		4
.L_1131:
        /*0008*/ 	.byte	0x04, 0x17
        /*000a*/ 	.short	(.L_1133 - .L_1132)
.L_1132:
        /*000c*/ 	.word	0x00000000
        /*0010*/ 	.short	0x0005
        /*0012*/ 	.short	0x0028
        /*0014*/ 	.byte	0x00, 0xf5, 0x21, 0x00


	//----- nvinfo : EIATTR_KPARAM_INFO
	.align		4
.L_1133:
        /*0018*/ 	.byte	0x04, 0x17
        /*001a*/ 	.short	(.L_1135 - .L_1134)
.L_1134:
        /*001c*/ 	.word	0x00000000
        /*0020*/ 	.short	0x0004
        /*0022*/ 	.short	0x0020
        /*0024*/ 	.byte	0x00, 0xf5, 0x21, 0x00


	//----- nvinfo : EIATTR_KPARAM_INFO
	.align		4
.L_1135:
        /*0028*/ 	.byte	0x04, 0x17
        /*002a*/ 	.short	(.L_1137 - .L_1136)
.L_1136:
        /*002c*/ 	.word	0x00000000
        /*0030*/ 	.short	0x0003
        /*0032*/ 	.short	0x0018
        /*0034*/ 	.byte	0x00, 0xf5, 0x21, 0x00


	//----- nvinfo : EIATTR_KPARAM_INFO
	.align		4
.L_1137:
        /*0038*/ 	.byte	0x04, 0x17
        /*003a*/ 	.short	(.L_1139 - .L_1138)
.L_1138:
        /*003c*/ 	.word	0x00000000
        /*0040*/ 	.short	0x0002
        /*0042*/ 	.short	0x0010
        /*0044*/ 	.byte	0x00, 0xf5, 0x21, 0x00


	//----- nvinfo : EIATTR_KPARAM_INFO
	.align		4
.L_1139:
        /*0048*/ 	.byte	0x04, 0x17
        /*004a*/ 	.short	(.L_1141 - .L_1140)
.L_1140:
        /*004c*/ 	.word	0x00000000
        /*0050*/ 	.short	0x0001
        /*0052*/ 	.short	0x0008
        /*0054*/ 	.byte	0x00, 0xf5, 0x21, 0x00


	//----- nvinfo : EIATTR_KPARAM_INFO
	.align		4
.L_1141:
        /*0058*/ 	.byte	0x04, 0x17
        /*005a*/ 	.short	(.L_1143 - .L_1142)
.L_1142:
        /*005c*/ 	.word	0x00000000
        /*0060*/ 	.short	0x0000
        /*0062*/ 	.short	0x0000
        /*0064*/ 	.byte	0x00, 0xf5, 0x21, 0x00


	//----- nvinfo : EIATTR_SPARSE_MMA_MASK
	.align		4
.L_1143:
        /*0068*/ 	.byte	0x03, 0x50
        /*006a*/ 	.short	0x0000


	//----- nvinfo : EIATTR_MAXREG_COUNT
	.align		4
        /*006c*/ 	.byte	0x03, 0x1b
        /*006e*/ 	.short	0x00ff


	//----- nvinfo : EIATTR_MERCURY_ISA_VERSION
	.align		4
        /*0070*/ 	.byte	0x03, 0x5f
        /*0072*/ 	.short	0x0101


	//----- nvinfo : EIATTR_VRC_CTA_INIT_COUNT
	.align		4
        /*0074*/ 	.byte	0x02, 0x4a
	.zero		1
	.zero		1


	//----- nvinfo : EIATTR_EXIT_INSTR_OFFSETS
	.align		4
        /*0078*/ 	.byte	0x04, 0x1c
        /*007a*/ 	.short	(.L_1145 - .L_1144)


	//   ....[0]....
.L_1144:
        /*007c*/ 	.word	0x00000190


	//   ....[1]....
        /*0080*/ 	.word	0x00000290


	//----- nvinfo : EIATTR_CBANK_PARAM_SIZE
	.align		4
.L_1145:
        /*0084*/ 	.byte	0x03, 0x19
        /*0086*/ 	.short	0x0030


	//----- nvinfo : EIATTR_PARAM_CBANK
	.align		4
        /*0088*/ 	.byte	0x04, 0x0a
        /*008a*/ 	.short	(.L_1147 - .L_1146)
	.align		4
.L_1146:
        /*008c*/ 	.word	index@(.nv.constant0._Z20filterBoundMINUS_LEQPiS_S_S_PhPb)
        /*0090*/ 	.short	0x0380
        /*0092*/ 	.short	0x0030


	//----- nvinfo : EIATTR_SW_WAR
	.align		4
.L_1147:
        /*0094*/ 	.byte	0x04, 0x36
        /*0096*/ 	.short	(.L_1149 - .L_1148)
.L_1148:
        /*0098*/ 	.word	0x00000008
.L_1149:


//--------------------- .nv.info._Z19filterBoundMINUS_GTPiS_S_S_PhPb --------------------------
	.section	.nv.info._Z19filterBoundMINUS_GTPiS_S_S_PhPb,"",@"SHT_CUDA_INFO"
	.sectionflags	@""
	.align	4


	//----- nvinfo : EIATTR_CUDA_API_VERSION
	.align		4
        /*0000*/ 	.byte	0x04, 0x37
        /*0002*/ 	.short	(.L_1151 - .L_1150)
.L_1150:
        /*0004*/ 	.word	0x00000082


	//----- nvinfo : EIATTR_KPARAM_INFO
	.align		4
.L_1151:
        /*0008*/ 	.byte	0x04, 0x17
        /*000a*/ 	.short	(.L_1153 - .L_1152)
.L_1152:
        /*000c*/ 	.word	0x00000000
        /*0010*/ 	.short	0x0005
        /*0012*/ 	.short	0x0028
        /*0014*/ 	.byte	0x00, 0xf5, 0x21, 0x00


	//----- nvinfo : EIATTR_KPARAM_INFO
	.align		4
.L_1153:
        /*0018*/ 	.byte	0x04, 0x17
        /*001a*/ 	.short	(.L_1155 - .L_1154)
.L_1154:
        /*001c*/ 	.word	0x00000000
        /*0020*/ 	.short	0x0004
        /*0022*/ 	.short	0x0020
        /*0024*/ 	.byte	0x00, 0xf5, 0x21, 0x00


	//----- nvinfo : EIATTR_KPARAM_INFO
	.align		4
.L_1155:
        /*0028*/ 	.byte	0x04, 0x17
        /*002a*/ 	.short	(.L_1157 - .L_1156)
.L_1156:
        /*002c*/ 	.word	0x00000000
        /*0030*/ 	.short	0x0003
        /*0032*/ 	.short	0x0018
        /*0034*/ 	.byte	0x00, 0xf5, 0x21, 0x00


	//----- nvinfo : EIATTR_KPARAM_INFO
	.align		4
.L_1157:
        /*0038*/ 	.byte	0x04, 0x17
        /*003a*/ 	.short	(.L_1159 - .L_1158)
.L_1158:
        /*003c*/ 	.word	0x00000000
        /*0040*/ 	.short	0x0002
        /*0042*/ 	.short	0x0010
        /*0044*/ 	.byte	0x00, 0xf5, 0x21, 0x00


	//----- nvinfo : EIATTR_KPARAM_INFO
	.align		4
.L_1159:
        /*0048*/ 	.byte	0x04, 0x17
        /*004a*/ 	.short	(.L_1161 - .L_1160)
.L_1160:
        /*004c*/ 	.word	0x00000000
        /*0050*/ 	.short	0x0001
        /*0052*/ 	.short	0x0008
        /*0054*/ 	.byte	0x00, 0xf5, 0x21, 0x00


	//----- nvinfo : EIATTR_KPARAM_INFO
	.align		4
.L_1161:
        /*0058*/ 	.byte	0x04, 0x17
        /*005a*/ 	.short	(.L_1163 - .L_1162)
.L_1162:
        /*005c*/ 	.word	0x00000000
        /*0060*/ 	.short	0x0000
        /*0062*/ 	.short	0x0000
        /*0064*/ 	.byte	0x00, 0xf5, 0x21, 0x00


	//----- nvinfo : EIATTR_SPARSE_MMA_MASK
	.align		4
.L_1163:
        /*0068*/ 	.byte	0x03, 0x50
        /*006a*/ 	.short	0x0000


	//----- nvinfo : EIATTR_MAXREG_COUNT
	.align		4
        /*006c*/ 	.byte	0x03, 0x1b
        /*006e*/ 	.short	0x00ff


	//----- nvinfo : EIATTR_MERCURY_ISA_VERSION
	.align		4
        /*0070*/ 	.byte	0x03, 0x5f
        /*0072*/ 	.short	0x0101


	//----- nvinfo : EIATTR_VRC_CTA_INIT_COUNT
	.align		4
        /*0074*/ 	.byte	0x02, 0x4a
	.zero		1
	.zero		1


	//----- nvinfo : EIATTR_EXIT_INSTR_OFFSETS
	.align		4
        /*0078*/ 	.byte	0x04, 0x1c
        /*007a*/ 	.short	(.L_1165 - .L_1164)


	//   ....[0]....
.L_1164:
        /*007c*/ 	.word	0x00000190


	//   ....[1]....
        /*0080*/ 	.word	0x00000290


	//----- nvinfo : EIATTR_CBANK_PARAM_SIZE
	.align		4
.L_1165:
        /*0084*/ 	.byte	0x03, 0x19
        /*0086*/ 	.short	0x0030


	//----- nvinfo : EIATTR_PARAM_CBANK
	.align		4
        /*0088*/ 	.byte	0x04, 0x0a
        /*008a*/ 	.short	(.L_1167 - .L_1166)
	.align		4
.L_1166:
        /*008c*/ 	.word	index@(.nv.constant0._Z19filterBoundMINUS_GTPiS_S_S_PhPb)
        /*0090*/ 	.short	0x0380
        /*0092*/ 	.short	0x0030


	//----- nvinfo : EIATTR_SW_WAR
	.align		4
.L_1167:
        /*0094*/ 	.byte	0x04, 0x36
        /*0096*/ 	.short	(.L_1169 - .L_1168)
.L_1168:
        /*0098*/ 	.word	0x00000008
.L_1169:


//--------------------- .nv.info._Z20filterBoundMINUS_GEQPiS_S_S_PhPb --------------------------
	.section	.nv.info._Z20filterBoundMINUS_GEQPiS_S_S_PhPb,"",@"SHT_CUDA_INFO"
	.sectionflags	@""
	.align	4


	//----- nvinfo : EIATTR_CUDA_API_VERSION
	.align		4
        /*0000*/ 	.byte	0x04, 0x37
        /*0002*/ 	.short	(.L_1171 - .L_1170)
.L_1170:
        /*0004*/ 	.word	0x00000082


	//----- nvinfo : EIATTR_KPARAM_INFO
	.align		4
.L_1171:
        /*0008*/ 	.byte	0x04, 0x17
        /*000a*/ 	.short	(.L_1173 - .L_1172)
.L_1172:
        /*000c*/ 	.word	0x00000000
        /*0010*/ 	.short	0x0005
        /*0012*/ 	.short	0x0028
        /*0014*/ 	.byte	0x00, 0xf5, 0x21, 0x00


	//----- nvinfo : EIATTR_KPARAM_INFO
	.align		4
.L_1173:
        /*0018*/ 	.byte	0x04, 0x17
        /*001a*/ 	.short	(.L_1175 - .L_1174)
.L_1174:
        /*001c*/ 	.word	0x00000000
        /*0020*/ 	.short	0x0004
        /*0022*/ 	.short	0x0020
        /*0024*/ 	.byte	0x00, 0xf5, 0x21, 0x00


	//----- nvinfo : EIATTR_KPARAM_INFO
	.align		4
.L_1175:
        /*0028*/ 	.byte	0x04, 0x17
        /*002a*/ 	.short	(.L_1177 - .L_1176)
.L_1176:
        /*002c*/ 	.word	0x00000000
        /*0030*/ 	.short	0x0003
        /*0032*/ 	.short	0x0018
        /*0034*/ 	.byte	0x00, 0xf5, 0x21, 0x00


	//----- nvinfo : EIATTR_KPARAM_INFO
	.align		4
.L_1177:
        /*0038*/ 	.byte	0x04, 0x17
        /*003a*/ 	.short	(.L_1179 - .L_1178)
.L_1178:
        /*003c*/ 	.word	0x00000000
        /*0040*/ 	.short	0x0002
        /*0042*/ 	.short	0x0010
        /*0044*/ 	.byte	0x00, 0xf5, 0x21, 0x00


	//----- nvinfo : EIATTR_KPARAM_INFO
	.align		4
.L_1179:
        /*0048*/ 	.byte	0x04, 0x17
        /*004a*/ 	.short	(.L_1181 - .L_1180)
.L_1180:
        /*004c*/ 	.word	0x00000000
        /*0050*/ 	.short	0x0001
        /*0052*/ 	.short	0x0008
        /*0054*/ 	.byte	0x00, 0xf5, 0x21, 0x00


	//----- nvinfo : EIATTR_KPARAM_INFO
	.align		4
.L_1181:
        /*0058*/ 	.byte	0x04, 0x17
        /*005a*/ 	.short	(.L_1183 - .L_1182)
.L_1182:
        /*005c*/ 	.word	0x00000000
        /*0060*/ 	.short	0x0000
        /*0062*/ 	.short	0x0000
        /*0064*/ 	.byte	0x00, 0xf5, 0x21, 0x00


	//----- nvinfo : EIATTR_SPARSE_MMA_MASK
	.align		4
.L_1183:
        /*0068*/ 	.byte	0x03, 0x50
        /*006a*/ 	.short	0x0000


	//----- nvinfo : EIATTR_MAXREG_COUNT
	.align		4
        /*006c*/ 	.byte	0x03, 0x1b
        /*006e*/ 	.short	0x00ff


	//----- nvinfo : EIATTR_MERCURY_ISA_VERSION
	.align		4
        /*0070*/ 	.byte	0x03, 0x5f
        /*0072*/ 	.short	0x0101


	//----- nvinfo : EIATTR_VRC_CTA_INIT_COUNT
	.align		4
        /*0074*/ 	.byte	0x02, 0x4a
	.zero		1
	.zero		1


	//----- nvinfo : EIATTR_EXIT_INSTR_OFFSETS
	.align		4
        /*0078*/ 	.byte	0x04, 0x1c
        /*007a*/ 	.short	(.L_1185 - .L_1184)


	//   ....[0]....
.L_1184:
        /*007c*/ 	.word	0x00000190


	//   ....[1]....
        /*0080*/ 	.word	0x00000290


	//----- nvinfo : EIATTR_CBANK_PARAM_SIZE
	.align		4
.L_1185:
        /*0084*/ 	.byte	0x03, 0x19
        /*0086*/ 	.short	0x0030


	//----- nvinfo : EIATTR_PARAM_CBANK
	.align		4
        /*0088*/ 	.byte	0x04, 0x0a
        /*008a*/ 	.short	(.L_1187 - .L_1186)
	.align		4
.L_1186:
        /*008c*/ 	.word	index@(.nv.constant0._Z20filterBoundMINUS_GEQPiS_S_S_PhPb)
        /*0090*/ 	.short	0x0380
        /*0092*/ 	.short	0x0030


	//----- nvinfo : EIATTR_SW_WAR
	.align		4
.L_1187:
        /*0094*/ 	.byte	0x04, 0x36
        /*0096*/ 	.short	(.L_1189 - .L_1188)
.L_1188:
        /*0098*/ 	.word	0x00000008
.L_1189:


//--------------------- .nv.info._Z20filterBoundMINUS_NEQPiS_S_S_PhPb --------------------------
	.section	.nv.info._Z20filterBoundMINUS_NEQPiS_S_S_PhPb,"",@"SHT_CUDA_INFO"
	.sectionflags	@""
	.align	4


	//----- nvinfo : EIATTR_CUDA_API_VERSION
	.align		4
        /*0000*/ 	.byte	0x04, 0x37
        /*0002*/ 	.short	(.L_1191 - .L_1190)
.L_1190:
        /*0004*/ 	.word	0x00000082


	//----- nvinfo : EIATTR_KPARAM_INFO
	.align		4
.L_1191:
        /*0008*/ 	.byte	0x04, 0x17
        /*000a*/ 	.short	(.L_1193 - .L_1192)
.L_1192:
        /*000c*/ 	.word	0x00000000
        /*0010*/ 	.short	0x0005
        /*0012*/ 	.short	0x0028
        /*0014*/ 	.byte	0x00, 0xf5, 0x21, 0x00


	//----- nvinfo : EIATTR_KPARAM_INFO
	.align		4
.L_1193:
        /*0018*/ 	.byte	0x04, 0x17
        /*001a*/ 	.short	(.L_1195 - .L_1194)
.L_1194:
        /*001c*/ 	.word	0x00000000
        /*0020*/ 	.short	0x0004
        /*0022*/ 	.short	0x0020
        /*0024*/ 	.byte	0x00, 0xf5, 0x21, 0x00


	//----- nvinfo : EIATTR_KPARAM_INFO
	.align		4
.L_1195:
        /*0028*/ 	.byte	0x04, 0x17
        /*002a*/ 	.short	(.L_1197 - .L_1196)
.L_1196:
        /*002c*/ 	.word	0x00000000
        /*0030*/ 	.short	0x0003
        /*0032*/ 	.short	0x0018
        /*0034*/ 	.byte	0x00, 0xf5, 0x21, 0x00


	//----- nvinfo : EIATTR_KPARAM_INFO
	.align		4
.L_1197:
        /*0038*/ 	.byte	0x04, 0x17
        /*003a*/ 	.short	(.L_1199 - .L_1198)
.L_1198:
        /*003c*/ 	.word	0x00000000
        /*0040*/ 	.short	0x0002
        /*0042*/ 	.short	0x0010
        /*0044*/ 	.byte	0x00, 0xf5, 0x21, 0x00


	//----- nvinfo : EIATTR_KPARAM_INFO
	.align		4
.L_1199:
        /*0048*/ 	.byte	0x04, 0x17
        /*004a*/ 	.short	(.L_1201 - .L_1200)
.L_1200:
        /*004c*/ 	.word	0x00000000
        /*0050*/ 	.short	0x0001
        /*0052*/ 	.short	0x0008
        /*0054*/ 	.byte	0x00, 0xf5, 0x21, 0x00


	//----- nvinfo : EIATTR_KPARAM_INFO
	.align		4
.L_1201:
        /*0058*/ 	.byte	0x04, 0x17
        /*005a*/ 	.short	(.L_1203 - .L_1202)
.L_1202:
        /*005c*/ 	.word	0x00000000
        /*0060*/ 	.short	0x0000
        /*0062*/ 	.short	0x0000
        /*0064*/ 	.byte	0x00, 0xf5, 0x21, 0x00


	//----- nvinfo : EIATTR_SPARSE_MMA_MASK
	.align		4
.L_1203:
        /*0068*/ 	.byte	0x03, 0x50
        /*006a*/ 	.short	0x0000


	//----- nvinfo : EIATTR_MAXREG_COUNT
	.align		4
        /*006c*/ 	.byte	0x03, 0x1b
        /*006e*/ 	.short	0x00ff


	//----- nvinfo : EIATTR_MERCURY_ISA_VERSION
	.align		4
        /*0070*/ 	.byte	0x03, 0x5f
        /*0072*/ 	.short	0x0101


	//----- nvinfo : EIATTR_VRC_CTA_INIT_COUNT
	.align		4
        /*0074*/ 	.byte	0x02, 0x4a
	.zero		1
	.zero		1


	//----- nvinfo : EIATTR_EXIT_INSTR_OFFSETS
	.align		4
        /*0078*/ 	.byte	0x04, 0x1c
        /*007a*/ 	.short	(.L_1205 - .L_1204)


	//   ....[0]....
.L_1204:
        /*007c*/ 	.word	0x00000180


	//   ....[1]....
        /*0080*/ 	.word	0x00000270


	//----- nvinfo : EIATTR_CBANK_PARAM_SIZE
	.align		4
.L_1205:
        /*0084*/ 	.byte	0x03, 0x19
        /*0086*/ 	.short	0x0030


	//----- nvinfo : EIATTR_PARAM_CBANK
	.align		4
        /*0088*/ 	.byte	0x04, 0x0a
        /*008a*/ 	.short	(.L_1207 - .L_1206)
	.align		4
.L_1206:
        /*008c*/ 	.word	index@(.nv.constant0._Z20filterBoundMINUS_NEQPiS_S_S_PhPb)
        /*0090*/ 	.short	0x0380
        /*0092*/ 	.short	0x0030


	//----- nvinfo : EIATTR_SW_WAR
	.align		4
.L_1207:
        /*0094*/ 	.byte	0x04, 0x36
        /*0096*/ 	.short	(.L_1209 - .L_1208)
.L_1208:
        /*0098*/ 	.word	0x00000008
.L_1209:


//--------------------- .nv.info._Z19filterBoundMINUS_EQPiS_S_S_PhPb --------------------------
	.section	.nv.info._Z19filterBoundMINUS_EQPiS_S_S_PhPb,"",@"SHT_CUDA_INFO"
	.sectionflags	@""
	.align	4


	//----- nvinfo : EIATTR_CUDA_API_VERSION
	.align		4
        /*0000*/ 	.byte	0x04, 0x37
        /*0002*/ 	.short	(.L_1211 - .L_1210)
.L_1210:
        /*0004*/ 	.word	0x00000082


	//----- nvinfo : EIATTR_KPARAM_INFO
	.align		4
.L_1211:
        /*0008*/ 	.byte	0x04, 0x17
        /*000a*/ 	.short	(.L_1213 - .L_1212)
.L_1212:
        /*000c*/ 	.word	0x00000000
        /*0010*/ 	.short	0x0005
        /*0012*/ 	.short	0x0028
        /*0014*/ 	.byte	0x00, 0xf5, 0x21, 0x00


	//----- nvinfo : EIATTR_KPARAM_INFO
	.align		4
.L_1213:
        /*0018*/ 	.byte	0x04, 0x17
        /*001a*/ 	.short	(.L_1215 - .L_1214)
.L_1214:
        /*001c*/ 	.word	0x00000000
        /*0020*/ 	.short	0x0004
        /*0022*/ 	.short	0x0020
        /*0024*/ 	.byte	0x00, 0xf5, 0x21, 0x00


	//----- nvinfo : EIATTR_KPARAM_INFO
	.align		4
.L_1215:
        /*0028*/ 	.byte	0x04, 0x17
        /*002a*/ 	.short	(.L_1217 - .L_1216)
.L_1216:
        /*002c*/ 	.word	0x00000000
        /*0030*/ 	.short	0x0003
        /*0032*/ 	.short	0x0018
        /*0034*/ 	.byte	0x00, 0xf5, 0x21, 0x00


	//----- nvinfo : EIATTR_KPARAM_INFO
	.align		4
.L_1217:
        /*0038*/ 	.byte	0x04, 0x17
        /*003a*/ 	.short	(.L_1219 - .L_1218)
.L_1218:
        /*003c*/ 	.word	0x00000000
        /*0040*/ 	.short	0x0002
        /*0042*/ 	.short	0x0010
        /*0044*/ 	.byte	0x00, 0xf5, 0x21, 0x00


	//----- nvinfo : EIATTR_KPARAM_INFO
	.align		4
.L_1219:
        /*0048*/ 	.byte	0x04, 0x17
        /*004a*/ 	.short	(.L_1221 - .L_1220)
.L_1220:
        /*004c*/ 	.word	0x00000000
        /*0050*/ 	.short	0x0001
        /*0052*/ 	.short	0x0008
        /*0054*/ 	.byte	0x00, 0xf5, 0x21, 0x00


	//----- nvinfo : EIATTR_KPARAM_INFO
	.align		4
.L_1221:
        /*0058*/ 	.byte	0x04, 0x17
        /*005a*/ 	.short	(.L_1223 - .L_1222)
.L_1222:
        /*005c*/ 	.word	0x00000000
        /*0060*/ 	.short	0x0000
        /*0062*/ 	.short	0x0000
        /*0064*/ 	.byte	0x00, 0xf5, 0x21, 0x00


	//----- nvinfo : EIATTR_SPARSE_MMA_MASK
	.align		4
.L_1223:
        /*0068*/ 	.byte	0x03, 0x50
        /*006a*/ 	.short	0x0000


	//----- nvinfo : EIATTR_MAXREG_COUNT
	.align		4
        /*006c*/ 	.byte	0x03, 0x1b
        /*006e*/ 	.short	0x00ff


	//----- nvinfo : EIATTR_MERCURY_ISA_VERSION
	.align		4
        /*0070*/ 	.byte	0x03, 0x5f
        /*0072*/ 	.short	0x0101


	//----- nvinfo : EIATTR_VRC_CTA_INIT_COUNT
	.align		4
        /*0074*/ 	.byte	0x02, 0x4a
	.zero		1
	.zero		1


	//----- nvinfo : EIATTR_EXIT_INSTR_OFFSETS
	.align		4
        /*0078*/ 	.byte	0x04, 0x1c
        /*007a*/ 	.short	(.L_1225 - .L_1224)


	//   ....[0]....
.L_1224:
        /*007c*/ 	.word	0x00000190


	//   ....[1]....
        /*0080*/ 	.word	0x00000290


	//----- nvinfo : EIATTR_CBANK_PARAM_SIZE
	.align		4
.L_1225:
        /*0084*/ 	.byte	0x03, 0x19
        /*0086*/ 	.short	0x0030


	//----- nvinfo : EIATTR_PARAM_CBANK
	.align		4
        /*0088*/ 	.byte	0x04, 0x0a
        /*008a*/ 	.short	(.L_1227 - .L_1226)
	.align		4
.L_1226:
        /*008c*/ 	.word	index@(.nv.constant0._Z19filterBoundMINUS_EQPiS_S_S_PhPb)
        /*0090*/ 	.short	0x0380
        /*0092*/ 	.short	0x0030


	//----- nvinfo : EIATTR_SW_WAR
	.align		4
.L_1227:
        /*0094*/ 	.byte	0x04, 0x36
        /*0096*/ 	.short	(.L_1229 - .L_1228)
.L_1228:
        /*0098*/ 	.word	0x00000008
.L_1229:


//--------------------- .nv.info._Z18filterBoundPLUS_LTPiS_S_S_PhPb --------------------------
	.section	.nv.info._Z18filterBoundPLUS_LTPiS_S_S_PhPb,"",@"SHT_CUDA_INFO"
	.sectionflags	@""
	.align	4


	//----- nvinfo : EIATTR_CUDA_API_VERSION
	.align		4
        /*0000*/ 	.byte	0x04, 0x37
        /*0002*/ 	.short	(.L_1231 - .L_1230)
.L_1230:
        /*0004*/ 	.word	0x00000082


	//----- nvinfo : EIATTR_KPARAM_INFO
	.align		4
.L_1231:
        /*0008*/ 	.byte	0x04, 0x17
        /*000a*/ 	.short	(.L_1233 - .L_1232)
.L_1232:
        /*000c*/ 	.word	0x00000000
        /*0010*/ 	.short	0x0005
        /*0012*/ 	.short	0x0028
        /*0014*/ 	.byte	0x00, 0xf5, 0x21, 0x00


	//----- nvinfo : EIATTR_KPARAM_INFO
	.align		4
.L_1233:
        /*0018*/ 	.byte	0x04, 0x17
        /*001a*/ 	.short	(.L_1235 - .L_1234)
.L_1234:
        /*001c*/ 	.word	0x00000000
        /*0020*/ 	.short	0x0004
        /*0022*/ 	.short	0x0020
        /*0024*/ 	.byte	0x00, 0xf5, 0x21, 0x00


	//----- nvinfo : EIATTR_KPARAM_INFO
	.align		4
.L_1235:
        /*0028*/ 	.byte	0x04, 0x17
        /*002a*/ 	.short	(.L_1237 - .L_1236)
.L_1236:
        /*002c*/ 	.word	0x00000000
        /*0030*/ 	.short	0x0003
        /*0032*/ 	.short	0x0018
        /*0034*/ 	.byte	0x00, 0xf5, 0x21, 0x00


	//----- nvinfo : EIATTR_KPARAM_INFO
	.align		4
.L_1237:
        /*0038*/ 	.byte	0x04, 0x17
        /*003a*/ 	.short	(.L_1239 - .L_1238)
.L_1238:
        /*003c*/ 	.word	0x00000000
        /*0040*/ 	.short	0x0002
        /*0042*/ 	.short	0x0010
        /*0044*/ 	.byte	0x00, 0xf5, 0x21, 0x00


	//----- nvinfo : EIATTR_KPARAM_INFO
	.align		4
.L_1239:
        /*0048*/ 	.byte	0x04, 0x17
        /*004a*/ 	.short	(.L_1241 - .L_1240)
.L_1240:
        /*004c*/ 	.word	0x00000000
        /*0050*/ 	.short	0x0001
        /*0052*/ 	.short	0x0008
        /*0054*/ 	.byte	0x00, 0xf5, 0x21, 0x00


	//----- nvinfo : EIATTR_KPARAM_INFO
	.align		4
.L_1241:
        /*0058*/ 	.byte	0x04, 0x17
        /*005a*/ 	.short	(.L_1243 - .L_1242)
.L_1242:
        /*005c*/ 	.word	0x00000000
        /*0060*/ 	.short	0x0000
        /*0062*/ 	.short	0x0000
        /*0064*/ 	.byte	0x00, 0xf5, 0x21, 0x00


	//----- nvinfo : EIATTR_SPARSE_MMA_MASK
	.align		4
.L_1243:
        /*0068*/ 	.byte	0x03, 0x50
        /*006a*/ 	.short	0x0000


	//----- nvinfo : EIATTR_MAXREG_COUNT
	.align		4
        /*006c*/ 	.byte	0x03, 0x1b
        /*006e*/ 	.short	0x00ff


	//----- nvinfo : EIATTR_MERCURY_ISA_VERSION
	.align		4
        /*0070*/ 	.byte	0x03, 0x5f
        /*0072*/ 	.short	0x0101


	//----- nvinfo : EIATTR_VRC_CTA_INIT_COUNT
	.align		4
        /*0074*/ 	.byte	0x02, 0x4a
	.zero		1
	.zero		1


	//----- nvinfo : EIATTR_EXIT_INSTR_OFFSETS
	.align		4
        /*0078*/ 	.byte	0x04, 0x1c
        /*007a*/ 	.short	(.L_1245 - .L_1244)


	//   ....[0]....
.L_1244:
        /*007c*/ 	.word	0x00000190


	//   ....[1]....
        /*0080*/ 	.word	0x00000290


	//----- nvinfo : EIATTR_CBANK_PARAM_SIZE
	.align		4
.L_1245:
        /*0084*/ 	.byte	0x03, 0x19
        /*0086*/ 	.short	0x0030


	//----- nvinfo : EIATTR_PARAM_CBANK
	.align		4
        /*0088*/ 	.byte	0x04, 0x0a
        /*008a*/ 	.short	(.L_1247 - .L_1246)
	.align		4
.L_1246:
        /*008c*/ 	.word	index@(.nv.constant0._Z18filterBoundPLUS_LTPiS_S_S_PhPb)
        /*0090*/ 	.short	0x0380
        /*0092*/ 	.short	0x0030


	//----- nvinfo : EIATTR_SW_WAR
	.align		4
.L_1247:
        /*0094*/ 	.byte	0x04, 0x36
        /*0096*/ 	.short	(.L_1249 - .L_1248)
.L_1248:
        /*0098*/ 	.word	0x00000008
.L_1249:


//--------------------- .nv.info._Z19filterBoundPLUS_LEQPiS_S_S_PhPb --------------------------
	.section	.nv.info._Z19filterBoundPLUS_LEQPiS_S_S_PhPb,"",@"SHT_CUDA_INFO"
	.sectionflags	@""
	.align	4


	//----- nvinfo : EIATTR_CUDA_API_VERSION
	.align		4
        /*0000*/ 	.byte	0x04, 0x37
        /*0002*/ 	.short	(.L_1251 - .L_1250)
.L_1250:
        /*0004*/ 	.word	0x00000082


	//----- nvinfo : EIATTR_KPARAM_INFO
	.align		4
.L_1251:
        /*0008*/ 	.byte	0x04, 0x17
        /*000a*/ 	.short	(.L_1253 - .L_1252)
.L_1252:
        /*000c*/ 	.word	0x00000000
        /*0010*/ 	.short	0x0005
        /*0012*/ 	.short	0x0028
        /*0014*/ 	.byte	0x00, 0xf5, 0x21, 0x00


	//----- nvinfo : EIATTR_KPARAM_INFO
	.align		4
.L_1253:
        /*0018*/ 	.byte	0x04, 0x17
        /*001a*/ 	.short	(.L_1255 - .L_1254)
.L_1254:
        /*001c*/ 	.word	0x00000000
        /*0020*/ 	.short	0x0004
        /*0022*/ 	.short	0x0020
        /*0024*/ 	.byte	0x00, 0xf5, 0x21, 0x00


	//----- nvinfo : EIATTR_KPARAM_INFO
	.align		4
.L_1255:
        /*0028*/ 	.byte	0x04, 0x17
        /*002a*/ 	.short	(.L_1257 - .L_1256)
.L_1256:
        /*002c*/ 	.word	0x00000000
        /*0030*/ 	.short	0x0003
        /*0032*/ 	.short	0x0018
        /*0034*/ 	.byte	0x00, 0xf5, 0x21, 0x00


	//----- nvinfo : EIATTR_KPARAM_INFO
	.align		4
.L_1257:
        /*0038*/ 	.byte	0x04, 0x17
        /*003a*/ 	.short	(.L_1259 - .L_1258)
.L_1258:
        /*003c*/ 	.word	0x00000000
        /*0040*/ 	.short	0x0002
        /*0042*/ 	.short	0x0010
        /*0044*/ 	.byte	0x00, 0xf5, 0x21, 0x00


	//----- nvinfo : EIATTR_KPARAM_INFO
	.align		4
.L_1259:
        /*0048*/ 	.byte	0x04, 0x17
        /*004a*/ 	.short	(.L_1261 - .L_1260)
.L_1260:
        /*004c*/ 	.word	0x00000000
        /*0050*/ 	.short	0x0001
        /*0052*/ 	.short	0x0008
        /*0054*/ 	.byte	0x00, 0xf5, 0x21, 0x00


	//----- nvinfo : EIATTR_KPARAM_INFO
	.align		4
.L_1261:
        /*0058*/ 	.byte	0x04, 0x17
        /*005a*/ 	.short	(.L_1263 - .L_1262)
.L_1262:
        /*005c*/ 	.word	0x00000000
        /*0060*/ 	.short	0x0000
        /*0062*/ 	.short	0x0000
        /*0064*/ 	.byte	0x00, 0xf5, 0x21, 0x00


	//----- nvinfo : EIATTR_SPARSE_MMA_MASK
	.align		4
.L_1263:
        /*0068*/ 	.byte	0x03, 0x50
        /*006a*/ 	.short	0x0000


	//----- nvinfo : EIATTR_MAXREG_COUNT
	.align		4
        /*006c*/ 	.byte	0x03, 0x1b
        /*006e*/ 	.short	0x00ff


	//----- nvinfo : EIATTR_MERCURY_ISA_VERSION
	.align		4
        /*0070*/ 	.byte	0x03, 0x5f
        /*0072*/ 	.short	0x0101


	//----- nvinfo : EIATTR_VRC_CTA_INIT_COUNT
	.align		4
        /*0074*/ 	.byte	0x02, 0x4a
	.zero		1
	.zero		1


	//----- nvinfo : EIATTR_EXIT_INSTR_OFFSETS
	.align		4
        /*0078*/ 	.byte	0x04, 0x1c
        /*007a*/ 	.short	(.L_1265 - .L_1264)


	//   ....[0]....
.L_1264:
        /*007c*/ 	.word	0x00000190


	//   ....[1]....
        /*0080*/ 	.word	0x00000290


	//----- nvinfo : EIATTR_CBANK_PARAM_SIZE
	.align		4
.L_1265:
        /*0084*/ 	.byte	0x03, 0x19
        /*0086*/ 	.short	0x0030


	//----- nvinfo : EIATTR_PARAM_CBANK
	.align		4
        /*0088*/ 	.byte	0x04, 0x0a
        /*008a*/ 	.short	(.L_1267 - .L_1266)
	.align		4
.L_1266:
        /*008c*/ 	.word	index@(.nv.constant0._Z19filterBoundPLUS_LEQPiS_S_S_PhPb)
        /*0090*/ 	.short	0x0380
        /*0092*/ 	.short	0x0030


	//----- nvinfo : EIATTR_SW_WAR
	.align		4
.L_1267:
        /*0094*/ 	.byte	0x04, 0x36
        /*0096*/ 	.short	(.L_1269 - .L_1268)
.L_1268:
        /*0098*/ 	.word	0x00000008
.L_1269:


//--------------------- .nv.info._Z18filterBoundPLUS_GTPiS_S_S_PhPb --------------------------
	.section	.nv.info._Z18filterBoundPLUS_GTPiS_S_S_PhPb,"",@"SHT_CUDA_INFO"
	.sectionflags	@""
	.align	4


	//----- nvinfo : EIATTR_CUDA_API_VERSION
	.align		4
        /*0000*/ 	.byte	0x04, 0x37
        /*0002*/ 	.short	(.L_1271 - .L_1270)
.L_1270:
        /*0004*/ 	.word	0x00000082


	//----- nvinfo : EIATTR_KPARAM_INFO
	.align		4
.L_1271:
        /*0008*/ 	.byte	0x04, 0x17
        /*000a*/ 	.short	(.L_1273 - .L_1272)
.L_1272:
        /*000c*/ 	.word	0x00000000
        /*0010*/ 	.short	0x0005
        /*0012*/ 	.short	0x0028
        /*0014*/ 	.byte	0x00, 0xf5, 0x21, 0x00


	//----- nvinfo : EIATTR_KPARAM_INFO
	.align		4
.L_1273:
        /*0018*/ 	.byte	0x04, 0x17
        /*001a*/ 	.short	(.L_1275 - .L_1274)
.L_1274:
        /*001c*/ 	.word	0x00000000
        /*0020*/ 	.short	0x0004
        /*0022*/ 	.short	0x0020
        /*0024*/ 	.byte	0x00, 0xf5, 0x21, 0x00


	//----- nvinfo : EIATTR_KPARAM_INFO
	.align		4
.L_1275:
        /*0028*/ 	.byte	0x04, 0x17
        /*002a*/ 	.short	(.L_1277 - .L_1276)
.L_1276:
        /*002c*/ 	.word	0x00000000
        /*0030*/ 	.short	0x0003
        /*0032*/ 	.short	0x0018
        /*0034*/ 	.byte	0x00, 0xf5, 0x21, 0x00


	//----- nvinfo : EIATTR_KPARAM_INFO
	.align		4
.L_1277:
        /*0038*/ 	.byte	0x04, 0x17
        /*003a*/ 	.short	(.L_1279 - .L_1278)
.L_1278:
        /*003c*/ 	.word	0x00000000
        /*0040*/ 	.short	0x0002
        /*0042*/ 	.short	0x0010
        /*0044*/ 	.byte	0x00, 0xf5, 0x21, 0x00


	//----- nvinfo : EIATTR_KPARAM_INFO
	.align		4
.L_1279:
        /*0048*/ 	.byte	0x04, 0x17
        /*004a*/ 	.short	(.L_1281 - .L_1280)
.L_1280:
        /*004c*/ 	.word	0x00000000
        /*0050*/ 	.short	0x0001
        /*0052*/ 	.short	0x0008
        /*0054*/ 	.byte	0x00, 0xf5, 0x21, 0x00


	//----- nvinfo : EIATTR_KPARAM_INFO
	.align		4
.L_1281:
        /*0058*/ 	.byte	0x04, 0x17
        /*005a*/ 	.short	(.L_1283 - .L_1282)
.L_1282:
        /*005c*/ 	.word	0x00000000
        /*0060*/ 	.short	0x0000
        /*0062*/ 	.short	0x0000
        /*0064*/ 	.byte	0x00, 0xf5, 0x21, 0x00


	//----- nvinfo : EIATTR_SPARSE_MMA_MASK
	.align		4
.L_1283:
        /*0068*/ 	.byte	0x03, 0x50
        /*006a*/ 	.short	0x0000


	//----- nvinfo : EIATTR_MAXREG_COUNT
	.align		4
        /*006c*/ 	.byte	0x03, 0x1b
        /*006e*/ 	.short	0x00ff


	//----- nvinfo : EIATTR_MERCURY_ISA_VERSION
	.align		4
        /*0070*/ 	.byte	0x03, 0x5f
        /*0072*/ 	.short	0x0101


	//----- nvinfo : EIATTR_VRC_CTA_INIT_COUNT
	.align		4
        /*0074*/ 	.byte	0x02, 0x4a
	.zero		1
	.zero		1


	//----- nvinfo : EIATTR_EXIT_INSTR_OFFSETS
	.align		4
        /*0078*/ 	.byte	0x04, 0x1c
        /*007a*/ 	.short	(.L_1285 - .L_1284)


	//   ....[0]....
.L_1284:
        /*007c*/ 	.word	0x00000190


	//   ....[1]....
        /*0080*/ 	.word	0x00000290


	//----- nvinfo : EIATTR_CBANK_PARAM_SIZE
	.align		4
.L_1285:
        /*0084*/ 	.byte	0x03, 0x19
        /*0086*/ 	.short	0x0030


	//----- nvinfo : EIATTR_PARAM_CBANK
	.align		4
        /*0088*/ 	.byte	0x04, 0x0a
        /*008a*/ 	.short	(.L_1287 - .L_1286)
	.align		4
.L_1286:
        /*008c*/ 	.word	index@(.nv.constant0._Z18filterBoundPLUS_GTPiS_S_S_PhPb)
        /*0090*/ 	.short	0x0380
        /*0092*/ 	.short	0x0030


	//----- nvinfo : EIATTR_SW_WAR
	.align		4
.L_1287:
        /*0094*/ 	.byte	0x04, 0x36
        /*0096*/ 	.short	(.L_1289 - .L_1288)
.L_1288:
        /*0098*/ 	.word	0x00000008
.L_1289:


//--------------------- .nv.info._Z19filterBoundPLUS_GEQPiS_S_S_PhPb --------------------------
	.section	.nv.info._Z19filterBoundPLUS_GEQPiS_S_S_PhPb,"",@"SHT_CUDA_INFO"
	.sectionflags	@""
	.align	4


	//----- nvinfo : EIATTR_CUDA_API_VERSION
	.align		4
        /*0000*/ 	.byte	0x04, 0x37
        /*0002*/ 	.short	(.L_1291 - .L_1290)
.L_1290:
        /*0004*/ 	.word	0x00000082


	//----- nvinfo : EIATTR_KPARAM_INFO
	.align		4
.L_1291:
        /*0008*/ 	.byte	0x04, 0x17
        /*000a*/ 	.short	(.L_1293 - .L_1292)
.L_1292:
        /*000c*/ 	.word	0x00000000
        /*0010*/ 	.short	0x0005
        /*0012*/ 	.short	0x0028
        /*0014*/ 	.byte	0x00, 0xf5, 0x21, 0x00


	//----- nvinfo : EIATTR_KPARAM_INFO
	.align		4
.L_1293:
        /*0018*/ 	.byte	0x04, 0x17
        /*001a*/ 	.short	(.L_1295 - .L_1294)
.L_1294:
        /*001c*/ 	.word	0x00000000
        /*0020*/ 	.short	0x0004
        /*0022*/ 	.short	0x0020
        /*0024*/ 	.byte	0x00, 0xf5, 0x21, 0x00


	//----- nvinfo : EIATTR_KPARAM_INFO
	.align		4
.L_1295:
        /*0028*/ 	.byte	0x04, 0x17
        /*002a*/ 	.short	(.L_1297 - .L_1296)
.L_1296:
        /*002c*/ 	.word	0x00000000
        /*0030*/ 	.short	0x0003
        /*0032*/ 	.short	0x0018
        /*0034*/ 	.byte	0x00, 0xf5, 0x21, 0x00


	//----- nvinfo : EIATTR_KPARAM_INFO
	.align		4
.L_1297:
        /*0038*/ 	.byte	0x04, 0x17
        /*003a*/ 	.short	(.L_1299 - .L_1298)
.L_1298:
        /*003c*/ 	.word	0x00000000
        /*0040*/ 	.short	0x0002
        /*0042*/ 	.short	0x0010
        /*0044*/ 	.byte	0x00, 0xf5, 0x21, 0x00


	//----- nvinfo : EIATTR_KPARAM_INFO
	.align		4
.L_1299:
        /*0048*/ 	.byte	0x04, 0x17
        /*004a*/ 	.short	(.L_1301 - .L_1300)
.L_1300:
        /*004c*/ 	.word	0x00000000
        /*0050*/ 	.short	0x0001
        /*0052*/ 	.short	0x0008
        /*0054*/ 	.byte	0x00, 0xf5, 0x21, 0x00


	//----- nvinfo : EIATTR_KPARAM_INFO
	.align		4
.L_1301:
        /*0058*/ 	.byte	0x04, 0x17
        /*005a*/ 	.short	(.L_1303 - .L_1302)
.L_1302:
        /*005c*/ 	.word	0x00000000
        /*0060*/ 	.short	0x0000
        /*0062*/ 	.short	0x0000
        /*0064*/ 	.byte	0x00, 0xf5, 0x21, 0x00


	//----- nvinfo : EIATTR_SPARSE_MMA_MASK
	.align		4
.L_1303:
        /*0068*/ 	.byte	0x03, 0x50
        /*006a*/ 	.short	0x0000


	//----- nvinfo : EIATTR_MAXREG_COUNT
	.align		4
        /*006c*/ 	.byte	0x03, 0x1b
        /*006e*/ 	.short	0x00ff


	//----- nvinfo : EIATTR_MERCURY_ISA_VERSION
	.align		4
        /*0070*/ 	.byte	0x03, 0x5f
        /*0072*/ 	.short	0x0101


	//----- nvinfo : EIATTR_VRC_CTA_INIT_COUNT
	.align		4
        /*0074*/ 	.byte	0x02, 0x4a
	.zero		1
	.zero		1


	//----- nvinfo : EIATTR_EXIT_INSTR_OFFSETS
	.align		4
        /*0078*/ 	.byte	0x04, 0x1c
        /*007a*/ 	.short	(.L_1305 - .L_1304)


	//   ....[0]....
.L_1304:
        /*007c*/ 	.word	0x00000190


	//   ....[1]....
        /*0080*/ 	.word	0x00000290


	//----- nvinfo : EIATTR_CBANK_PARAM_SIZE
	.align		4
.L_1305:
        /*0084*/ 	.byte	0x03, 0x19
        /*0086*/ 	.short	0x0030


	//----- nvinfo : EIATTR_PARAM_CBANK
	.align		4
        /*0088*/ 	.byte	0x04, 0x0a
        /*008a*/ 	.short	(.L_1307 - .L_1306)
	.align		4
.L_1306:
        /*008c*/ 	.word	index@(.nv.constant0._Z19filterBoundPLUS_GEQPiS_S_S_PhPb)
        /*0090*/ 	.short	0x0380
        /*0092*/ 	.short	0x0030


	//----- nvinfo : EIATTR_SW_WAR
	.align		4
.L_1307:
        /*0094*/ 	.byte	0x04, 0x36
        /*0096*/ 	.short	(.L_1309 - .L_1308)
.L_1308:
        /*0098*/ 	.word	0x00000008
.L_1309:


//--------------------- .nv.info._Z19filterBoundPLUS_NEQPiS_S_S_PhPb --------------------------
	.section	.nv.info._Z19filterBoundPLUS_NEQPiS_S_S_PhPb,"",@"SHT_CUDA_INFO"
	.sectionflags	@""
	.align	4


	//----- nvinfo : EIATTR_CUDA_API_VERSION
	.align		4
        /*0000*/ 	.byte	0x04, 0x37
        /*0002*/ 	.short	(.L_1311 - .L_1310)
.L_1310:
        /*0004*/ 	.word	0x00000082


	//----- nvinfo : EIATTR_KPARAM_INFO
	.align		4
.L_1311:
        /*0008*/ 	.byte	0x04, 0x17
        /*000a*/ 	.short	(.L_1313 - .L_1312)
.L_1312:
        /*000c*/ 	.word	0x00000000
        /*0010*/ 	.short	0x0005
        /*0012*/ 	.short	0x0028
        /*0014*/ 	.byte	0x00, 0xf5, 0x21, 0x00


	//----- nvinfo : EIATTR_KPARAM_INFO
	.align		4
.L_1313:
        /*0018*/ 	.byte	0x04, 0x17
        /*001a*/ 	.short	(.L_1315 - .L_1314)
.L_1314:
        /*001c*/ 	.word	0x00000000
        /*0020*/ 	.short	0x0004
        /*0022*/ 	.short	0x0020
        /*0024*/ 	.byte	0x00, 0xf5, 0x21, 0x00


	//----- nvinfo : EIATTR_KPARAM_INFO
	.align		4
.L_1315:
        /*0028*/ 	.byte	0x04, 0x17
        /*002a*/ 	.short	(.L_1317 - .L_1316)
.L_1316:
        /*002c*/ 	.word	0x00000000
        /*0030*/ 	.short	0x0003
        /*0032*/ 	.short	0x0018
        /*0034*/ 	.byte	0x00, 0xf5, 0x21, 0x00


	//----- nvinfo : EIATTR_KPARAM_INFO
	.align		4
.L_1317:
        /*0038*/ 	.byte	0x04, 0x17
        /*003a*/ 	.short	(.L_1319 - .L_1318)
.L_1318:
        /*003c*/ 	.word	0x00000000
        /*0040*/ 	.short	0x0002
        /*0042*/ 	.short	0x0010
        /*0044*/ 	.byte	0x00, 0xf5, 0x21, 0x00


	//----- nvinfo : EIATTR_KPARAM_INFO
	.align		4
.L_1319:
        /*0048*/ 	.byte	0x04, 0x17
        /*004a*/ 	.short	(.L_1321 - .L_1320)
.L_1320:
        /*004c*/ 	.word	0x00000000
        /*0050*/ 	.short	0x0001
        /*0052*/ 	.short	0x0008
        /*0054*/ 	.byte	0x00, 0xf5, 0x21, 0x00


	//----- nvinfo : EIATTR_KPARAM_INFO
	.align		4
.L_1321:
        /*0058*/ 	.byte	0x04, 0x17
        /*005a*/ 	.short	(.L_1323 - .L_1322)
.L_1322:
        /*005c*/ 	.word	0x00000000
        /*0060*/ 	.short	0x0000
        /*0062*/ 	.short	0x0000
        /*0064*/ 	.byte	0x00, 0xf5, 0x21, 0x00


	//----- nvinfo : EIATTR_SPARSE_MMA_MASK
	.align		4
.L_1323:
        /*0068*/ 	.byte	0x03, 0x50
        /*006a*/ 	.short	0x0000


	//----- nvinfo : EIATTR_MAXREG_COUNT
	.align		4
        /*006c*/ 	.byte	0x03, 0x1b
        /*006e*/ 	.short	0x00ff


	//----- nvinfo : EIATTR_MERCURY_ISA_VERSION
	.align		4
        /*0070*/ 	.byte	0x03, 0x5f
        /*0072*/ 	.short	0x0101


	//----- nvinfo : EIATTR_VRC_CTA_INIT_COUNT
	.align		4
        /*0074*/ 	.byte	0x02, 0x4a
	.zero		1
	.zero		1


	//----- nvinfo : EIATTR_EXIT_INSTR_OFFSETS
	.align		4
        /*0078*/ 	.byte	0x04, 0x1c
        /*007a*/ 	.short	(.L_1325 - .L_1324)


	//   ....[0]....
.L_1324:
        /*007c*/ 	.word	0x00000180


	//   ....[1]....
        /*0080*/ 	.word	0x00000270


	//----- nvinfo : EIATTR_CBANK_PARAM_SIZE
	.align		4
.L_1325:
        /*0084*/ 	.byte	0x03, 0x19
        /*0086*/ 	.short	0x0030


	//----- nvinfo : EIATTR_PARAM_CBANK
	.align		4
        /*0088*/ 	.byte	0x04, 0x0a
        /*008a*/ 	.short	(.L_1327 - .L_1326)
	.align		4
.L_1326:
        /*008c*/ 	.word	index@(.nv.constant0._Z19filterBoundPLUS_NEQPiS_S_S_PhPb)
        /*0090*/ 	.short	0x0380
        /*0092*/ 	.short	0x0030


	//----- nvinfo : EIATTR_SW_WAR
	.align		4
.L_1327:
        /*0094*/ 	.byte	0x04, 0x36
        /*0096*/ 	.short	(.L_1329 - .L_1328)
.L_1328:
        /*0098*/ 	.word	0x00000008
.L_1329:


//--------------------- .nv.info._Z18filterBoundPLUS_EQPiS_S_S_PhPb --------------------------
	.section	.nv.info._Z18filterBoundPLUS_EQPiS_S_S_PhPb,"",@"SHT_CUDA_INFO"
	.sectionflags	@""
	.align	4


	//----- nvinfo : EIATTR_CUDA_API_VERSION
	.align		4
        /*0000*/ 	.byte	0x04, 0x37
        /*0002*/ 	.short	(.L_1331 - .L_1330)
.L_1330:
        /*0004*/ 	.word	0x00000082


	//----- nvinfo : EIATTR_KPARAM_INFO
	.align		4
.L_1331:
        /*0008*/ 	.byte	0x04, 0x17
        /*000a*/ 	.short	(.L_1333 - .L_1332)
.L_1332:
        /*000c*/ 	.word	0x00000000
        /*0010*/ 	.short	0x0005
        /*0012*/ 	.short	0x0028
        /*0014*/ 	.byte	0x00, 0xf5, 0x21, 0x00


	//----- nvinfo : EIATTR_KPARAM_INFO
	.align		4
.L_1333:
        /*0018*/ 	.byte	0x04, 0x17
        /*001a*/ 	.short	(.L_1335 - .L_1334)
.L_1334:
        /*001c*/ 	.word	0x00000000
        /*0020*/ 	.short	0x0004
        /*0022*/ 	.short	0x0020
        /*0024*/ 	.byte	0x00, 0xf5, 0x21, 0x00


	//----- nvinfo : EIATTR_KPARAM_INFO
	.align		4
.L_1335:
        /*0028*/ 	.byte	0x04, 0x17
        /*002a*/ 	.short	(.L_1337 - .L_1336)
.L_1336:
        /*002c*/ 	.word	0x00000000
        /*0030*/ 	.short	0x0003
        /*0032*/ 	.short	0x0018
        /*0034*/ 	.byte	0x00, 0xf5, 0x21, 0x00


	//----- nvinfo : EIATTR_KPARAM_INFO
	.align		4
.L_1337:
        /*0038*/ 	.byte	0x04, 0x17
        /*003a*/ 	.short	(.L_1339 - .L_1338)
.L_1338:
        /*003c*/ 	.word	0x00000000
        /*0040*/ 	.short	0x0002
        /*0042*/ 	.short	0x0010
        /*0044*/ 	.byte	0x00, 0xf5, 0x21, 0x00


	//----- nvinfo : EIATTR_KPARAM_INFO
	.align		4
.L_1339:
        /*0048*/ 	.byte	0x04, 0x17
        /*004a*/ 	.short	(.L_1341 - .L_1340)
.L_1340:
        /*004c*/ 	.word	0x00000000
        /*0050*/ 	.short	0x0001
        /*0052*/ 	.short	0x0008
        /*0054*/ 	.byte	0x00, 0xf5, 0x21, 0x00


	//----- nvinfo : EIATTR_KPARAM_INFO
	.align		4
.L_1341:
        /*0058*/ 	.byte	0x04, 0x17
        /*005a*/ 	.short	(.L_1343 - .L_1342)
.L_1342:
        /*005c*/ 	.word	0x00000000
        /*0060*/ 	.short	0x0000
        /*0062*/ 	.short	0x0000
        /*0064*/ 	.byte	0x00, 0xf5, 0x21, 0x00


	//----- nvinfo : EIATTR_SPARSE_MMA_MASK
	.align		4
.L_1343:
        /*0068*/ 	.byte	0x03, 0x50
        /*006a*/ 	.short	0x0000


	//----- nvinfo : EIATTR_MAXREG_COUNT
	.align		4
        /*006c*/ 	.byte	0x03, 0x1b
        /*006e*/ 	.short	0x00ff


	//----- nvinfo : EIATTR_MERCURY_ISA_VERSION
	.align		4
        /*0070*/ 	.byte	0x03, 0x5f
        /*0072*/ 	.short	0x0101


	//----- nvinfo : EIATTR_VRC_CTA_INIT_COUNT
	.align		4
        /*0074*/ 	.byte	0x02, 0x4a
	.zero		1
	.zero		1


	//----- nvinfo : EIATTR_EXIT_INSTR_OFFSETS
	.align		4
        /*0078*/ 	.byte	0x04, 0x1c
        /*007a*/ 	.short	(.L_1345 - .L_1344)


	//   ....[0]....
.L_1344:
        /*007c*/ 	.word	0x00000190


	//   ....[1]....
        /*0080*/ 	.word	0x00000290


	//----- nvinfo : EIATTR_CBANK_PARAM_SIZE
	.align		4
.L_1345:
        /*0084*/ 	.byte	0x03, 0x19
        /*0086*/ 	.short	0x0030


	//----- nvinfo : EIATTR_PARAM_CBANK
	.align		4
        /*0088*/ 	.byte	0x04, 0x0a
        /*008a*/ 	.short	(.L_1347 - .L_1346)
	.align		4
.L_1346:
        /*008c*/ 	.word	index@(.nv.constant0._Z18filterBoundPLUS_EQPiS_S_S_PhPb)
        /*0090*/ 	.short	0x0380
        /*0092*/ 	.short	0x0030


	//----- nvinfo : EIATTR_SW_WAR
	.align		4
.L_1347:
        /*0094*/ 	.byte	0x04, 0x36
        /*0096*/ 	.short	(.L_1349 - .L_1348)
.L_1348:
        /*0098*/ 	.word	0x00000008
.L_1349:


//--------------------- .nv.callgraph             --------------------------
	.section	.nv.callgraph,"",@"SHT_CUDA_CALLGRAPH"
	.align	4
	.sectionentsize	8
	.align		4
        /*0000*/ 	.word	0x00000000
	.align		4
        /*0004*/ 	.word	0xffffffff
	.align		4
        /*0008*/ 	.word	0x00000000
	.align		4
        /*000c*/ 	.word	0xfffffffe
	.align		4
        /*0010*/ 	.word	0x00000000
	.align		4
        /*0014*/ 	.word	0xfffffffd
	.align		4
        /*0018*/ 	.word	0x00000000
	.align		4
        /*001c*/ 	.word	0xfffffffc


//--------------------- .text._Z21filterDomainMINUS_NEQPiS_S_PhS0_S0_ --------------------------
	.section	.text._Z21filterDomainMINUS_NEQPiS_S_PhS0_S0_,"ax",@progbits
	.align	128
        .global         _Z21filterDomainMINUS_NEQPiS_S_PhS0_S0_
        .type           _Z21filterDomainMINUS_NEQPiS_S_PhS0_S0_,@function
        .size           _Z21filterDomainMINUS_NEQPiS_S_PhS0_S0_,(.L_x_156 - _Z21filterDomainMINUS_NEQPiS_S_PhS0_S0_)
        .other          _Z21filterDomainMINUS_NEQPiS_S_PhS0_S0_,@"STO_CUDA_ENTRY STV_DEFAULT"
_Z21filterDomainMINUS_NEQPiS_S_PhS0_S0_:
.text._Z21filterDomainMINUS_NEQPiS_S_PhS0_S0_:
[----:B------:R-:W-:Y:S01]  /*0000*/  LDC R1, c[0x0][0x37c] ;  /* 0x0000df00ff017b82 */ /* 0x000fe20000000800 */
[----:B------:R-:W0:Y:S07]  /*0010*/  S2R R11, SR_TID.Y ;  /* 0x00000000000b7919 */ /* 0x000e2e0000002200 */
[----:B------:R-:W0:Y:S01]  /*0020*/  S2UR UR6, SR_CTAID.Y ;  /* 0x00000000000679c3 */ /* 0x000e220000002600 */
[----:B------:R-:W1:Y:S01]  /*0030*/  LDCU.64 UR8, c[0x0][0x398] ;  /* 0x00007300ff0877ac */ /* 0x000e620008000a00 */
[----:B------:R-:W2:Y:S06]  /*0040*/  LDCU.64 UR4, c[0x0][0x358] ;  /* 0x00006b00ff0477ac */ /* 0x000eac0008000a00 */
[----:B------:R-:W0:Y:S02]  /*0050*/  LDC R0, c[0x0][0x364] ;  /* 0x0000d900ff007b82 */ /* 0x000e240000000800 */
[----:B0-----:R-:W-:-:S05]  /*0060*/  IMAD R0, R0, UR6, R11 ;  /* 0x0000000600007c24 */ /* 0x001fca000f8e020b */
[----:B-1----:R-:W-:-:S05]  /*0070*/  IADD3 R2, P0, PT, R0, UR8, RZ ;  /* 0x0000000800027c10 */ /* 0x002fca000ff1e0ff */
[----:B------:R-:W-:-:S05]  /*0080*/  IMAD.X R3, RZ, RZ, UR9, P0 ;  /* 0x00000009ff037e24 */ /* 0x000fca00080e06ff */
[----:B--2---:R-:W2:Y:S01]  /*0090*/  LDG.E.U8 R2, desc[UR4][R2.64] ;  /* 0x0000000402027981 */ /* 0x004ea2000c1e1100 */
[----:B------:R-:W0:Y:S01]  /*00a0*/  S2UR UR6, SR_CTAID.X ;  /* 0x00000000000679c3 */ /* 0x000e220000002500 */
[----:B------:R-:W-:Y:S01]  /*00b0*/  BSSY.RECONVERGENT B0, `(.L_x_0) ;  /* 0x0000016000007945 */ /* 0x000fe20003800200 */
[----:B------:R-:W-:Y:S01]  /*00c0*/  PLOP3.LUT P0, PT, PT, PT, PT, 0x8, 0x80 ;  /* 0x000000000080781c */ /* 0x000fe20003f0e170 */
[----:B------:R-:W0:Y:S05]  /*00d0*/  S2R R9, SR_TID.X ;  /* 0x0000000000097919 */ /* 0x000e2a0000002100 */
[----:B------:R-:W0:Y:S02]  /*00e0*/  LDC R13, c[0x0][0x360] ;  /* 0x0000d800ff0d7b82 */ /* 0x000e240000000800 */
[----:B0-----:R-:W-:Y:S01]  /*00f0*/  IMAD R8, R13, UR6, R9 ;  /* 0x000000060d087c24 */ /* 0x001fe2000f8e0209 */
[----:B--2---:R-:W-:-:S13]  /*0100*/  ISETP.NE.AND P1, PT, R2, RZ, PT ;  /* 0x000000ff0200720c */ /* 0x004fda0003f25270 */
[----:B------:R-:W-:Y:S05]  /*0110*/  @!P1 BRA `(.L_x_1) ;  /* 0x00000000003c9947 */ /* 0x000fea0003800000 */
[----:B------:R-:W0:Y:S02]  /*0120*/  LDCU.64 UR6, c[0x0][0x3a0] ;  /* 0x00007400ff0677ac */ /* 0x000e240008000a00 */
[----:B0-----:R-:W-:-:S04]  /*0130*/  IADD3 R2, P1, PT, R8, UR6, RZ ;  /* 0x0000000608027c10 */ /* 0x001fc8000ff3e0ff */
[----:B------:R-:W-:-:S05]  /*0140*/  LEA.HI.X.SX32 R3, R8, UR7, 0x1, P1 ;  /* 0x0000000708037c11 */ /* 0x000fca00088f0eff */
[----:B------:R-:W2:Y:S02]  /*0150*/  LDG.E.U8 R2, desc[UR4][R2.64] ;  /* 0x0000000402027981 */ /* 0x000ea4000c1e1100 */
[----:B--2---:R-:W-:-:S13]  /*0160*/  ISETP.NE.AND P1, PT, R2, RZ, PT ;  /* 0x000000ff0200720c */ /* 0x004fda0003f25270 */
[----:B------:R-:W-:Y:S05]  /*0170*/  @!P1 BRA `(.L_x_1) ;  /* 0x0000000000249947 */ /* 0x000fea0003800000 */
[----:B------:R-:W0:Y:S08]  /*0180*/  LDC.64 R4, c[0x0][0x390] ;  /* 0x0000e400ff047b82 */ /* 0x000e300000000a00 */
[----:B------:R-:W1:Y:S08]  /*0190*/  LDC.64 R2, c[0x0][0x388] ;  /* 0x0000e200ff027b82 */ /* 0x000e700000000a00 */
[----:B------:R-:W2:Y:S01]  /*01a0*/  LDC.64 R6, c[0x0][0x380] ;  /* 0x0000e000ff067b82 */ /* 0x000ea20000000a00 */
[----:B0-----:R-:W3:Y:S04]  /*01b0*/  LDG.E R4, desc[UR4][R4.64] ;  /* 0x0000000404047981 */ /* 0x001ee8000c1e1900 */
[----:B-1----:R-:W4:Y:S04]  /*01c0*/  LDG.E R2, desc[UR4][R2.64] ;  /* 0x0000000402027981 */ /* 0x002f28000c1e1900 */
[----:B--2---:R-:W2:Y:S01]  /*01d0*/  LDG.E R6, desc[UR4][R6.64] ;  /* 0x0000000406067981 */ /* 0x004ea2000c1e1900 */
[----:B---3--:R-:W-:-:S05]  /*01e0*/  IMAD.IADD R9, R4, 0x1, R9 ;  /* 0x0000000104097824 */ /* 0x008fca00078e0209 */
[----:B----4-:R-:W-:-:S04]  /*01f0*/  IADD3 R9, PT, PT, -R9, R11, R2 ;  /* 0x0000000b09097210 */ /* 0x010fc80007ffe102 */
[----:B--2---:R-:W-:-:S13]  /*0200*/  ISETP.NE.AND P0, PT, R9, R6, PT ;  /* 0x000000060900720c */ /* 0x004fda0003f05270 */
.L_x_1:
[----:B------:R-:W-:Y:S05]  /*0210*/  BSYNC.RECONVERGENT B0 ;  /* 0x0000000000007941 */ /* 0x000fea0003800200 */
.L_x_0:
[----:B------:R-:W0:Y:S01]  /*0220*/  LDCU.64 UR6, c[0x0][0x3a8] ;  /* 0x00007500ff0677ac */ /* 0x000e220008000a00 */
[----:B------:R-:W-:Y:S01]  /*0230*/  IMAD R3, R0, R13, RZ ;  /* 0x0000000d00037224 */ /* 0x000fe200078e02ff */
[----:B------:R-:W-:-:S03]  /*0240*/  SEL R5, RZ, 0x1, !P0 ;  /* 0x00000001ff057807 */ /* 0x000fc60004000000 */
[----:B------:R-:W-:-:S05]  /*0250*/  IMAD.IADD R3, R8, 0x1, R3 ;  /* 0x0000000108037824 */ /* 0x000fca00078e0203 */
[----:B0-----:R-:W-:-:S04]  /*0260*/  IADD3 R2, P1, PT, R3, UR6, RZ ;  /* 0x0000000603027c10 */ /* 0x001fc8000ff3e0ff */
[----:B------:R-:W-:-:S05]  /*0270*/  LEA.HI.X.SX32 R3, R3, UR7, 0x1, P1 ;  /* 0x0000000703037c11 */ /* 0x000fca00088f0eff */
[----:B------:R-:W-:Y:S01]  /*0280*/  STG.E.U8 desc[UR4][R2.64], R5 ;  /* 0x0000000502007986 */ /* 0x000fe2000c101104 */
[----:B------:R-:W-:Y:S05]  /*0290*/  EXIT ;  /* 0x000000000000794d */ /* 0x000fea0003800000 */
.L_x_2:
[----:B------:R-:W-:-:S00]  /*02a0*/  BRA `(.L_x_2) ;  /* 0xfffffffc00fc7947 */ /* 0x000fc0000383ffff */
[----:B------:R-:W-:-:S00]  /*02b0*/  NOP ;  /* 0x0000000000007918 */ /* 0x000fc00000000000 */
        /* <DEDUP_REMOVED lines=12> */
.L_x_156:


//--------------------- .text._Z20filterDomainMINUS_EQPiS_S_PhS0_S0_ --------------------------
	.section	.text._Z20filterDomainMINUS_EQPiS_S_PhS0_S0_,"ax",@progbits
	.align	128
        .global         _Z20filterDomainMINUS_EQPiS_S_PhS0_S0_
        .type           _Z20filterDomainMINUS_EQPiS_S_PhS0_S0_,@function
        .size           _Z20filterDomainMINUS_EQPiS_S_PhS0_S0_,(.L_x_157 - _Z20filterDomainMINUS_EQPiS_S_PhS0_S0_)
        .other          _Z20filterDomainMINUS_EQPiS_S_PhS0_S0_,@"STO_CUDA_ENTRY STV_DEFAULT"
_Z20filterDomainMINUS_EQPiS_S_PhS0_S0_:
.text._Z20filterDomainMINUS_EQPiS_S_PhS0_S0_:
        /* <DEDUP_REMOVED lines=32> */
[----:B--2---:R-:W-:-:S13]  /*0200*/  ISETP.EQ.AND P0, PT, R9, R6, PT ;  /* 0x000000060900720c */ /* 0x004fda0003f02270 */
.L_x_4:
[----:B------:R-:W-:Y:S05]  /*0210*/  BSYNC.RECONVERGENT B0 ;  /* 0x0000000000007941 */ /* 0x000fea0003800200 */
.L_x_3:
        /* <DEDUP_REMOVED lines=8> */
.L_x_5:
        /* <DEDUP_REMOVED lines=14> */
.L_x_157:


//--------------------- .text._Z21filterDomainMINUS_GEQPiS_S_PhS0_S0_ --------------------------
	.section	.text._Z21filterDomainMINUS_GEQPiS_S_PhS0_S0_,"ax",@progbits
	.align	128
        .global         _Z21filterDomainMINUS_GEQPiS_S_PhS0_S0_
        .type           _Z21filterDomainMINUS_GEQPiS_S_PhS0_S0_,@function
        .size           _Z21filterDomainMINUS_GEQPiS_S_PhS0_S0_,(.L_x_158 - _Z21filterDomainMINUS_GEQPiS_S_PhS0_S0_)
        .other          _Z21filterDomainMINUS_GEQPiS_S_PhS0_S0_,@"STO_CUDA_ENTRY STV_DEFAULT"
_Z21filterDomainMINUS_GEQPiS_S_PhS0_S0_:
.text._Z21filterDomainMINUS_GEQPiS_S_PhS0_S0_:
        /* <DEDUP_REMOVED lines=32> */
[----:B--2---:R-:W-:-:S13]  /*0200*/  ISETP.GE.AND P0, PT, R9, R6, PT ;  /* 0x000000060900720c */ /* 0x004fda0003f06270 */
.L_x_7:
[----:B------:R-:W-:Y:S05]  /*0210*/  BSYNC.RECONVERGENT B0 ;  /* 0x0000000000007941 */ /* 0x000fea0003800200 */
.L_x_6:
        /* <DEDUP_REMOVED lines=8> */
.L_x_8:
        /* <DEDUP_REMOVED lines=14> */
.L_x_158:


//--------------------- .text._Z21filterDomainMINUS_LEQPiS_S_PhS0_S0_ --------------------------
	.section	.text._Z21filterDomainMINUS_LEQPiS_S_PhS0_S0_,"ax",@progbits
	.align	128
        .global         _Z21filterDomainMINUS_LEQPiS_S_PhS0_S0_
        .type           _Z21filterDomainMINUS_LEQPiS_S_PhS0_S0_,@function
        .size           _Z21filterDomainMINUS_LEQPiS_S_PhS0_S0_,(.L_x_159 - _Z21filterDomainMINUS_LEQPiS_S_PhS0_S0_)
        .other          _Z21filterDomainMINUS_LEQPiS_S_PhS0_S0_,@"STO_CUDA_ENTRY STV_DEFAULT"
_Z21filterDomainMINUS_LEQPiS_S_PhS0_S0_:
.text._Z21filterDomainMINUS_LEQPiS_S_PhS0_S0_:
        /* <DEDUP_REMOVED lines=32> */
[----:B--2---:R-:W-:-:S13]  /*0200*/  ISETP.LE.AND P0, PT, R9, R6, PT ;  /* 0x000000060900720c */ /* 0x004fda0003f03270 */
.L_x_10:
[----:B------:R-:W-:Y:S05]  /*0210*/  BSYNC.RECONVERGENT B0 ;  /* 0x0000000000007941 */ /* 0x000fea0003800200 */
.L_x_9:
        /* <DEDUP_REMOVED lines=8> */
.L_x_11:
        /* <DEDUP_REMOVED lines=14> */
.L_x_159:


//--------------------- .text._Z20filterDomainMINUS_LTPiS_S_PhS0_S0_ --------------------------
	.section	.text._Z20filterDomainMINUS_LTPiS_S_PhS0_S0_,"ax",@progbits
	.align	128
        .global         _Z20filterDomainMINUS_LTPiS_S_PhS0_S0_
        .type           _Z20filterDomainMINUS_LTPiS_S_PhS0_S0_,@function
        .size           _Z20filterDomainMINUS_LTPiS_S_PhS0_S0_,(.L_x_160 - _Z20filterDomainMINUS_LTPiS_S_PhS0_S0_)
        .other          _Z20filterDomainMINUS_LTPiS_S_PhS0_S0_,@"STO_CUDA_ENTRY STV_DEFAULT"
_Z20filterDomainMINUS_LTPiS_S_PhS0_S0_:
.text._Z20filterDomainMINUS_LTPiS_S_PhS0_S0_:
        /* <DEDUP_REMOVED lines=32> */
[----:B--2---:R-:W-:-:S13]  /*0200*/  ISETP.LT.AND P0, PT, R9, R6, PT ;  /* 0x000000060900720c */ /* 0x004fda0003f01270 */
.L_x_13:
[----:B------:R-:W-:Y:S05]  /*0210*/  BSYNC.RECONVERGENT B0 ;  /* 0x0000000000007941 */ /* 0x000fea0003800200 */
.L_x_12:
        /* <DEDUP_REMOVED lines=8> */
.L_x_14:
        /* <DEDUP_REMOVED lines=14> */
.L_x_160:


//--------------------- .text._Z20filterDomainMINUS_GTPiS_S_PhS0_S0_ --------------------------
	.section	.text._Z20filterDomainMINUS_GTPiS_S_PhS0_S0_,"ax",@progbits
	.align	128
        .global         _Z20filterDomainMINUS_GTPiS_S_PhS0_S0_
        .type           _Z20filterDomainMINUS_GTPiS_S_PhS0_S0_,@function
        .size           _Z20filterDomainMINUS_GTPiS_S_PhS0_S0_,(.L_x_161 - _Z20filterDomainMINUS_GTPiS_S_PhS0_S0_)
        .other          _Z20filterDomainMINUS_GTPiS_S_PhS0_S0_,@"STO_CUDA_ENTRY STV_DEFAULT"
_Z20filterDomainMINUS_GTPiS_S_PhS0_S0_:
.text._Z20filterDomainMINUS_GTPiS_S_PhS0_S0_:
        /* <DEDUP_REMOVED lines=32> */
[----:B--2---:R-:W-:-:S13]  /*0200*/  ISETP.GT.AND P0, PT, R9, R6, PT ;  /* 0x000000060900720c */ /* 0x004fda0003f04270 */
.L_x_16:
[----:B------:R-:W-:Y:S05]  /*0210*/  BSYNC.RECONVERGENT B0 ;  /* 0x0000000000007941 */ /* 0x000fea0003800200 */
.L_x_15:
        /* <DEDUP_REMOVED lines=8> */
.L_x_17:
        /* <DEDUP_REMOVED lines=14> */
.L_x_161:


//--------------------- .text._Z20filterDomainPLUS_NEQPiS_S_PhS0_S0_ --------------------------
	.section	.text._Z20filterDomainPLUS_NEQPiS_S_PhS0_S0_,"ax",@progbits
	.align	128
        .global         _Z20filterDomainPLUS_NEQPiS_S_PhS0_S0_
        .type           _Z20filterDomainPLUS_NEQPiS_S_PhS0_S0_,@function
        .size           _Z20filterDomainPLUS_NEQPiS_S_PhS0_S0_,(.L_x_162 - _Z20filterDomainPLUS_NEQPiS_S_PhS0_S0_)
        .other          _Z20filterDomainPLUS_NEQPiS_S_PhS0_S0_,@"STO_CUDA_ENTRY STV_DEFAULT"
_Z20filterDomainPLUS_NEQPiS_S_PhS0_S0_:
.text._Z20filterDomainPLUS_NEQPiS_S_PhS0_S0_:
        /* <DEDUP_REMOVED lines=30> */
[----:B---3--:R-:W-:-:S05]  /*01e0*/  IADD3 R9, PT, PT, R2, R10, R9 ;  /* 0x0000000a02097210 */ /* 0x008fca0007ffe009 */
[----:B----4-:R-:W-:-:S05]  /*01f0*/  IMAD.IADD R9, R4, 0x1, R9 ;  /* 0x0000000104097824 */ /* 0x010fca00078e0209 */
[----:B--2---:R-:W-:-:S13]  /*0200*/  ISETP.NE.AND P0, PT, R9, R6, PT ;  /* 0x000000060900720c */ /* 0x004fda0003f05270 */
.L_x_19:
[----:B------:R-:W-:Y:S05]  /*0210*/  BSYNC.RECONVERGENT B0 ;  /* 0x0000000000007941 */ /* 0x000fea0003800200 */
.L_x_18:
        /* <DEDUP_REMOVED lines=8> */
.L_x_20:
        /* <DEDUP_REMOVED lines=14> */
.L_x_162:


//--------------------- .text._Z19filterDomainPLUS_EQPiS_S_PhS0_S0_ --------------------------
	.section	.text._Z19filterDomainPLUS_EQPiS_S_PhS0_S0_,"ax",@progbits
	.align	128
        .global         _Z19filterDomainPLUS_EQPiS_S_PhS0_S0_
        .type           _Z19filterDomainPLUS_EQPiS_S_PhS0_S0_,@function
        .size           _Z19filterDomainPLUS_EQPiS_S_PhS0_S0_,(.L_x_163 - _Z19filterDomainPLUS_EQPiS_S_PhS0_S0_)
        .other          _Z19filterDomainPLUS_EQPiS_S_PhS0_S0_,@"STO_CUDA_ENTRY STV_DEFAULT"
_Z19filterDomainPLUS_EQPiS_S_PhS0_S0_:
.text._Z19filterDomainPLUS_EQPiS_S_PhS0_S0_:
        /* <DEDUP_REMOVED lines=32> */
[----:B--2---:R-:W-:-:S13]  /*0200*/  ISETP.EQ.AND P0, PT, R9, R6, PT ;  /* 0x000000060900720c */ /* 0x004fda0003f02270 */
.L_x_22:
[----:B------:R-:W-:Y:S05]  /*0210*/  BSYNC.RECONVERGENT B0 ;  /* 0x0000000000007941 */ /* 0x000fea0003800200 */
.L_x_21:
        /* <DEDUP_REMOVED lines=8> */
.L_x_23:
        /* <DEDUP_REMOVED lines=14> */
.L_x_163:


//--------------------- .text._Z20filterDomainPLUS_GEQPiS_S_PhS0_S0_ --------------------------
	.section	.text._Z20filterDomainPLUS_GEQPiS_S_PhS0_S0_,"ax",@progbits
	.align	128
        .global         _Z20filterDomainPLUS_GEQPiS_S_PhS0_S0_
        .type           _Z20filterDomainPLUS_GEQPiS_S_PhS0_S0_,@function
        .size           _Z20filterDomainPLUS_GEQPiS_S_PhS0_S0_,(.L_x_164 - _Z20filterDomainPLUS_GEQPiS_S_PhS0_S0_)
        .other          _Z20filterDomainPLUS_GEQPiS_S_PhS0_S0_,@"STO_CUDA_ENTRY STV_DEFAULT"
_Z20filterDomainPLUS_GEQPiS_S_PhS0_S0_:
.text._Z20filterDomainPLUS_GEQPiS_S_PhS0_S0_:
        /* <DEDUP_REMOVED lines=32> */
[----:B--2---:R-:W-:-:S13]  /*0200*/  ISETP.GE.AND P0, PT, R9, R6, PT ;  /* 0x000000060900720c */ /* 0x004fda0003f06270 */
.L_x_25:
[----:B------:R-:W-:Y:S05]  /*0210*/  BSYNC.RECONVERGENT B0 ;  /* 0x0000000000007941 */ /* 0x000fea0003800200 */
.L_x_24:
        /* <DEDUP_REMOVED lines=8> */
.L_x_26:
        /* <DEDUP_REMOVED lines=14> */
.L_x_164:


//--------------------- .text._Z20filterDomainPLUS_LEQPiS_S_PhS0_S0_ --------------------------
	.section	.text._Z20filterDomainPLUS_LEQPiS_S_PhS0_S0_,"ax",@progbits
	.align	128
        .global         _Z20filterDomainPLUS_LEQPiS_S_PhS0_S0_
        .type           _Z20filterDomainPLUS_LEQPiS_S_PhS0_S0_,@function
        .size           _Z20filterDomainPLUS_LEQPiS_S_PhS0_S0_,(.L_x_165 - _Z20filterDomainPLUS_LEQPiS_S_PhS0_S0_)
        .other          _Z20filterDomainPLUS_LEQPiS_S_PhS0_S0_,@"STO_CUDA_ENTRY STV_DEFAULT"
_Z20filterDomainPLUS_LEQPiS_S_PhS0_S0_:
.text._Z20filterDomainPLUS_LEQPiS_S_PhS0_S0_:
        /* <DEDUP_REMOVED lines=32> */
[----:B--2---:R-:W-:-:S13]  /*0200*/  ISETP.LE.AND P0, PT, R9, R6, PT ;  /* 0x000000060900720c */ /* 0x004fda0003f03270 */
.L_x_28:
[----:B------:R-:W-:Y:S05]  /*0210*/  BSYNC.RECONVERGENT B0 ;  /* 0x0000000000007941 */ /* 0x000fea0003800200 */
.L_x_27:
        /* <DEDUP_REMOVED lines=8> */
.L_x_29:
        /* <DEDUP_REMOVED lines=14> */
.L_x_165:


//--------------------- .text._Z19filterDomainPLUS_LTPiS_S_PhS0_S0_ --------------------------
	.section	.text._Z19filterDomainPLUS_LTPiS_S_PhS0_S0_,"ax",@progbits
	.align	128
        .global         _Z19filterDomainPLUS_LTPiS_S_PhS0_S0_
        .type           _Z19filterDomainPLUS_LTPiS_S_PhS0_S0_,@function
        .size           _Z19filterDomainPLUS_LTPiS_S_PhS0_S0_,(.L_x_166 - _Z19filterDomainPLUS_LTPiS_S_PhS0_S0_)
        .other          _Z19filterDomainPLUS_LTPiS_S_PhS0_S0_,@"STO_CUDA_ENTRY STV_DEFAULT"
_Z19filterDomainPLUS_LTPiS_S_PhS0_S0_:
.text._Z19filterDomainPLUS_LTPiS_S_PhS0_S0_:
        /* <DEDUP_REMOVED lines=32> */
[----:B--2---:R-:W-:-:S13]  /*0200*/  ISETP.LT.AND P0, PT, R9, R6, PT ;  /* 0x000000060900720c */ /* 0x004fda0003f01270 */
.L_x_31:
[----:B------:R-:W-:Y:S05]  /*0210*/  BSYNC.RECONVERGENT B0 ;  /* 0x0000000000007941 */ /* 0x000fea0003800200 */
.L_x_30:
        /* <DEDUP_REMOVED lines=8> */
.L_x_32:
        /* <DEDUP_REMOVED lines=14> */
.L_x_166:


//--------------------- .text._Z19filterDomainPLUS_GTPiS_S_PhS0_S0_ --------------------------
	.section	.text._Z19filterDomainPLUS_GTPiS_S_PhS0_S0_,"ax",@progbits
	.align	128
        .global         _Z19filterDomainPLUS_GTPiS_S_PhS0_S0_
        .type           _Z19filterDomainPLUS_GTPiS_S_PhS0_S0_,@function
        .size           _Z19filterDomainPLUS_GTPiS_S_PhS0_S0_,(.L_x_167 - _Z19filterDomainPLUS_GTPiS_S_PhS0_S0_)
        .other          _Z19filterDomainPLUS_GTPiS_S_PhS0_S0_,@"STO_CUDA_ENTRY STV_DEFAULT"
_Z19filterDomainPLUS_GTPiS_S_PhS0_S0_:
.text._Z19filterDomainPLUS_GTPiS_S_PhS0_S0_:
        /* <DEDUP_REMOVED lines=32> */
[----:B--2---:R-:W-:-:S13]  /*0200*/  ISETP.GT.AND P0, PT, R9, R6, PT ;  /* 0x000000060900720c */ /* 0x004fda0003f04270 */
.L_x_34:
[----:B------:R-:W-:Y:S05]  /*0210*/  BSYNC.RECONVERGENT B0 ;  /* 0x0000000000007941 */ /* 0x000fea0003800200 */
.L_x_33:
        /* <DEDUP_REMOVED lines=8> */
.L_x_35:
        /* <DEDUP_REMOVED lines=14> */
.L_x_167:


//--------------------- .text._Z26filterDomainMULTIPLIES_NEQPiS_S_PhS0_S0_ --------------------------
	.section	.text._Z26filterDomainMULTIPLIES_NEQPiS_S_PhS0_S0_,"ax",@progbits
	.align	128
        .global         _Z26filterDomainMULTIPLIES_NEQPiS_S_PhS0_S0_
        .type           _Z26filterDomainMULTIPLIES_NEQPiS_S_PhS0_S0_,@function
        .size           _Z26filterDomainMULTIPLIES_NEQPiS_S_PhS0_S0_,(.L_x_168 - _Z26filterDomainMULTIPLIES_NEQPiS_S_PhS0_S0_)
        .other          _Z26filterDomainMULTIPLIES_NEQPiS_S_PhS0_S0_,@"STO_CUDA_ENTRY STV_DEFAULT"
_Z26filterDomainMULTIPLIES_NEQPiS_S_PhS0_S0_:
.text._Z26filterDomainMULTIPLIES_NEQPiS_S_PhS0_S0_:
[----:B------:R-:W-:Y:S01]  /*0000*/  LDC R1, c[0x0][0x37c] ;  /* 0x0000df00ff017b82 */ /* 0x000fe20000000800 */
[----:B------:R-:W0:Y:S07]  /*0010*/  S2R R9, SR_TID.Y ;  /* 0x0000000000097919 */ /* 0x000e2e0000002200 */
[----:B------:R-:W0:Y:S01]  /*0020*/  S2UR UR6, SR_CTAID.Y ;  /* 0x00000000000679c3 */ /* 0x000e220000002600 */
[----:B------:R-:W1:Y:S01]  /*0030*/  LDCU.64 UR8, c[0x0][0x398] ;  /* 0x00007300ff0877ac */ /* 0x000e620008000a00 */
[----:B------:R-:W2:Y:S06]  /*0040*/  LDCU.64 UR4, c[0x0][0x358] ;  /* 0x00006b00ff0477ac */ /* 0x000eac0008000a00 */
[----:B------:R-:W0:Y:S08]  /*0050*/  LDC R0, c[0x0][0x364] ;  /* 0x0000d900ff007b82 */ /* 0x000e300000000800 */
[----:B------:R-:W2:Y:S08]  /*0060*/  LDC.64 R4, c[0x0][0x390] ;  /* 0x0000e400ff047b82 */ /* 0x000eb00000000a00 */
[----:B------:R-:W3:Y:S01]  /*0070*/  LDC.64 R2, c[0x0][0x388] ;  /* 0x0000e200ff027b82 */ /* 0x000ee20000000a00 */
[----:B0-----:R-:W-:-:S05]  /*0080*/  IMAD R0, R0, UR6, R9 ;  /* 0x0000000600007c24 */ /* 0x001fca000f8e0209 */
[----:B-1----:R-:W-:Y:S01]  /*0090*/  IADD3 R6, P0, PT, R0, UR8, RZ ;  /* 0x0000000800067c10 */ /* 0x002fe2000ff1e0ff */
[----:B--2---:R-:W2:Y:S04]  /*00a0*/  LDG.E R4, desc[UR4][R4.64] ;  /* 0x0000000404047981 */ /* 0x004ea8000c1e1900 */
[----:B------:R-:W-:-:S05]  /*00b0*/  IMAD.X R7, RZ, RZ, UR9, P0 ;  /* 0x00000009ff077e24 */ /* 0x000fca00080e06ff */
[----:B------:R-:W4:Y:S04]  /*00c0*/  LDG.E.U8 R6, desc[UR4][R6.64] ;  /* 0x0000000406067981 */ /* 0x000f28000c1e1100 */
[----:B---3--:R-:W3:Y:S01]  /*00d0*/  LDG.E R2, desc[UR4][R2.64] ;  /* 0x0000000402027981 */ /* 0x008ee2000c1e1900 */
[----:B------:R-:W2:Y:S01]  /*00e0*/  S2R R8, SR_TID.X ;  /* 0x0000000000087919 */ /* 0x000ea20000002100 */
[----:B------:R-:W0:Y:S08]  /*00f0*/  S2UR UR6, SR_CTAID.X ;  /* 0x00000000000679c3 */ /* 0x000e300000002500 */
[----:B------:R-:W0:Y:S01]  /*0100*/  LDC R11, c[0x0][0x360] ;  /* 0x0000d800ff0b7b82 */ /* 0x000e220000000800 */
[----:B------:R-:W-:Y:S01]  /*0110*/  BSSY.RECONVERGENT B0, `(.L_x_36) ;  /* 0x0000011000007945 */ /* 0x000fe20003800200 */
[----:B------:R-:W-:-:S02]  /*0120*/  PLOP3.LUT P0, PT, PT, PT, PT, 0x8, 0x80 ;  /* 0x000000000080781c */ /* 0x000fc40003f0e170 */
[----:B----4-:R-:W-:Y:S01]  /*0130*/  ISETP.NE.AND P1, PT, R6, RZ, PT ;  /* 0x000000ff0600720c */ /* 0x010fe20003f25270 */
[--C-:B--2---:R-:W-:Y:S02]  /*0140*/  IMAD.IADD R10, R4, 0x1, R8.reuse ;  /* 0x00000001040a7824 */ /* 0x104fe400078e0208 */
[----:B0-----:R-:W-:Y:S02]  /*0150*/  IMAD R8, R11, UR6, R8 ;  /* 0x000000060b087c24 */ /* 0x001fe4000f8e0208 */
[----:B---3--:R-:W-:-:S08]  /*0160*/  IMAD.IADD R9, R2, 0x1, R9 ;  /* 0x0000000102097824 */ /* 0x008fd000078e0209 */
[----:B------:R-:W-:Y:S05]  /*0170*/  @!P1 BRA `(.L_x_37) ;  /* 0x0000000000289947 */ /* 0x000fea0003800000 */
[----:B------:R-:W0:Y:S02]  /*0180*/  LDCU.64 UR6, c[0x0][0x3a0] ;  /* 0x00007400ff0677ac */ /* 0x000e240008000a00 */
[----:B0-----:R-:W-:-:S04]  /*0190*/  IADD3 R2, P1, PT, R8, UR6, RZ ;  /* 0x0000000608027c10 */ /* 0x001fc8000ff3e0ff */
[----:B------:R-:W-:-:S05]  /*01a0*/  LEA.HI.X.SX32 R3, R8, UR7, 0x1, P1 ;  /* 0x0000000708037c11 */ /* 0x000fca00088f0eff */
[----:B------:R-:W2:Y:S02]  /*01b0*/  LDG.E.U8 R2, desc[UR4][R2.64] ;  /* 0x0000000402027981 */ /* 0x000ea4000c1e1100 */
[----:B--2---:R-:W-:-:S13]  /*01c0*/  ISETP.NE.AND P1, PT, R2, RZ, PT ;  /* 0x000000ff0200720c */ /* 0x004fda0003f25270 */
[----:B------:R-:W-:Y:S05]  /*01d0*/  @!P1 BRA `(.L_x_37) ;  /* 0x0000000000109947 */ /* 0x000fea0003800000 */
[----:B------:R-:W0:Y:S02]  /*01e0*/  LDC.64 R2, c[0x0][0x380] ;  /* 0x0000e000ff027b82 */ /* 0x000e240000000a00 */
[----:B0-----:R-:W2:Y:S01]  /*01f0*/  LDG.E R2, desc[UR4][R2.64] ;  /* 0x0000000402027981 */ /* 0x001ea2000c1e1900 */
[----:B------:R-:W-:-:S05]  /*0200*/  IMAD R9, R9, R10, RZ ;  /* 0x0000000a09097224 */ /* 0x000fca00078e02ff */
[----:B--2---:R-:W-:-:S13]  /*0210*/  ISETP.NE.AND P0, PT, R9, R2, PT ;  /* 0x000000020900720c */ /* 0x004fda0003f05270 */
.L_x_37:
[----:B------:R-:W-:Y:S05]  /*0220*/  BSYNC.RECONVERGENT B0 ;  /* 0x0000000000007941 */ /* 0x000fea0003800200 */
.L_x_36:
        /* <DEDUP_REMOVED lines=8> */
.L_x_38:
        /* <DEDUP_REMOVED lines=13> */
.L_x_168:


//--------------------- .text._Z25filterDomainMULTIPLIES_EQPiS_S_PhS0_S0_ --------------------------
	.section	.text._Z25filterDomainMULTIPLIES_EQPiS_S_PhS0_S0_,"ax",@progbits
	.align	128
        .global         _Z25filterDomainMULTIPLIES_EQPiS_S_PhS0_S0_
        .type           _Z25filterDomainMULTIPLIES_EQPiS_S_PhS0_S0_,@function
        .size           _Z25filterDomainMULTIPLIES_EQPiS_S_PhS0_S0_,(.L_x_169 - _Z25filterDomainMULTIPLIES_EQPiS_S_PhS0_S0_)
        .other          _Z25filterDomainMULTIPLIES_EQPiS_S_PhS0_S0_,@"STO_CUDA_ENTRY STV_DEFAULT"
_Z25filterDomainMULTIPLIES_EQPiS_S_PhS0_S0_:
.text._Z25filterDomainMULTIPLIES_EQPiS_S_PhS0_S0_:
        /* <DEDUP_REMOVED lines=33> */
[----:B--2---:R-:W-:-:S13]  /*0210*/  ISETP.EQ.AND P0, PT, R9, R2, PT ;  /* 0x000000020900720c */ /* 0x004fda0003f02270 */
.L_x_40:
[----:B------:R-:W-:Y:S05]  /*0220*/  BSYNC.RECONVERGENT B0 ;  /* 0x0000000000007941 */ /* 0x000fea0003800200 */
.L_x_39:
        /* <DEDUP_REMOVED lines=8> */
.L_x_41:
        /* <DEDUP_REMOVED lines=13> */
.L_x_169:


//--------------------- .text._Z26filterDomainMULTIPLIES_GEQPiS_S_PhS0_S0_ --------------------------
	.section	.text._Z26filterDomainMULTIPLIES_GEQPiS_S_PhS0_S0_,"ax",@progbits
	.align	128
        .global         _Z26filterDomainMULTIPLIES_GEQPiS_S_PhS0_S0_
        .type           _Z26filterDomainMULTIPLIES_GEQPiS_S_PhS0_S0_,@function
        .size           _Z26filterDomainMULTIPLIES_GEQPiS_S_PhS0_S0_,(.L_x_170 - _Z26filterDomainMULTIPLIES_GEQPiS_S_PhS0_S0_)
        .other          _Z26filterDomainMULTIPLIES_GEQPiS_S_PhS0_S0_,@"STO_CUDA_ENTRY STV_DEFAULT"
_Z26filterDomainMULTIPLIES_GEQPiS_S_PhS0_S0_:
.text._Z26filterDomainMULTIPLIES_GEQPiS_S_PhS0_S0_:
        /* <DEDUP_REMOVED lines=33> */
[----:B--2---:R-:W-:-:S13]  /*0210*/  ISETP.GE.AND P0, PT, R9, R2, PT ;  /* 0x000000020900720c */ /* 0x004fda0003f06270 */
.L_x_43:
[----:B------:R-:W-:Y:S05]  /*0220*/  BSYNC.RECONVERGENT B0 ;  /* 0x0000000000007941 */ /* 0x000fea0003800200 */
.L_x_42:
        /* <DEDUP_REMOVED lines=8> */
.L_x_44:
        /* <DEDUP_REMOVED lines=13> */
.L_x_170:


//--------------------- .text._Z26filterDomainMULTIPLIES_LEQPiS_S_PhS0_S0_ --------------------------
	.section	.text._Z26filterDomainMULTIPLIES_LEQPiS_S_PhS0_S0_,"ax",@progbits
	.align	128
        .global         _Z26filterDomainMULTIPLIES_LEQPiS_S_PhS0_S0_
        .type           _Z26filterDomainMULTIPLIES_LEQPiS_S_PhS0_S0_,@function
        .size           _Z26filterDomainMULTIPLIES_LEQPiS_S_PhS0_S0_,(.L_x_171 - _Z26filterDomainMULTIPLIES_LEQPiS_S_PhS0_S0_)
        .other          _Z26filterDomainMULTIPLIES_LEQPiS_S_PhS0_S0_,@"STO_CUDA_ENTRY STV_DEFAULT"
_Z26filterDomainMULTIPLIES_LEQPiS_S_PhS0_S0_:
.text._Z26filterDomainMULTIPLIES_LEQPiS_S_PhS0_S0_:
        /* <DEDUP_REMOVED lines=33> */
[----:B--2---:R-:W-:-:S13]  /*0210*/  ISETP.LE.AND P0, PT, R9, R2, PT ;  /* 0x000000020900720c */ /* 0x004fda0003f03270 */
.L_x_46:
[----:B------:R-:W-:Y:S05]  /*0220*/  BSYNC.RECONVERGENT B0 ;  /* 0x0000000000007941 */ /* 0x000fea0003800200 */
.L_x_45:
        /* <DEDUP_REMOVED lines=8> */
.L_x_47:
        /* <DEDUP_REMOVED lines=13> */
.L_x_171:


//--------------------- .text._Z25filterDomainMULTIPLIES_LTPiS_S_PhS0_S0_ --------------------------
	.section	.text._Z25filterDomainMULTIPLIES_LTPiS_S_PhS0_S0_,"ax",@progbits
	.align	128
        .global         _Z25filterDomainMULTIPLIES_LTPiS_S_PhS0_S0_
        .type           _Z25filterDomainMULTIPLIES_LTPiS_S_PhS0_S0_,@function
        .size           _Z25filterDomainMULTIPLIES_LTPiS_S_PhS0_S0_,(.L_x_172 - _Z25filterDomainMULTIPLIES_LTPiS_S_PhS0_S0_)
        .other          _Z25filterDomainMULTIPLIES_LTPiS_S_PhS0_S0_,@"STO_CUDA_ENTRY STV_DEFAULT"
_Z25filterDomainMULTIPLIES_LTPiS_S_PhS0_S0_:
.text._Z25filterDomainMULTIPLIES_LTPiS_S_PhS0_S0_:
        /* <DEDUP_REMOVED lines=33> */
[----:B--2---:R-:W-:-:S13]  /*0210*/  ISETP.LT.AND P0, PT, R9, R2, PT ;  /* 0x000000020900720c */ /* 0x004fda0003f01270 */
.L_x_49:
[----:B------:R-:W-:Y:S05]  /*0220*/  BSYNC.RECONVERGENT B0 ;  /* 0x0000000000007941 */ /* 0x000fea0003800200 */
.L_x_48:
        /* <DEDUP_REMOVED lines=8> */
.L_x_50:
        /* <DEDUP_REMOVED lines=13> */
.L_x_172:


//--------------------- .text._Z25filterDomainMULTIPLIES_GTPiS_S_PhS0_S0_ --------------------------
	.section	.text._Z25filterDomainMULTIPLIES_GTPiS_S_PhS0_S0_,"ax",@progbits
	.align	128
        .global         _Z25filterDomainMULTIPLIES_GTPiS_S_PhS0_S0_
        .type           _Z25filterDomainMULTIPLIES_GTPiS_S_PhS0_S0_,@function
        .size           _Z25filterDomainMULTIPLIES_GTPiS_S_PhS0_S0_,(.L_x_173 - _Z25filterDomainMULTIPLIES_GTPiS_S_PhS0_S0_)
        .other          _Z25filterDomainMULTIPLIES_GTPiS_S_PhS0_S0_,@"STO_CUDA_ENTRY STV_DEFAULT"
_Z25filterDomainMULTIPLIES_GTPiS_S_PhS0_S0_:
.text._Z25filterDomainMULTIPLIES_GTPiS_S_PhS0_S0_:
        /* <DEDUP_REMOVED lines=33> */
[----:B--2---:R-:W-:-:S13]  /*0210*/  ISETP.GT.AND P0, PT, R9, R2, PT ;  /* 0x000000020900720c */ /* 0x004fda0003f04270 */
.L_x_52:
[----:B------:R-:W-:Y:S05]  /*0220*/  BSYNC.RECONVERGENT B0 ;  /* 0x0000000000007941 */ /* 0x000fea0003800200 */
.L_x_51:
        /* <DEDUP_REMOVED lines=8> */
.L_x_53:
        /* <DEDUP_REMOVED lines=13> */
.L_x_173:


//--------------------- .text._Z23filterDomainDIVIDES_NEQPiS_S_PhS0_S0_ --------------------------
	.section	.text._Z23filterDomainDIVIDES_NEQPiS_S_PhS0_S0_,"ax",@progbits
	.align	128
        .global         _Z23filterDomainDIVIDES_NEQPiS_S_PhS0_S0_
        .type           _Z23filterDomainDIVIDES_NEQPiS_S_PhS0_S0_,@function
        .size           _Z23filterDomainDIVIDES_NEQPiS_S_PhS0_S0_,(.L_x_174 - _Z23filterDomainDIVIDES_NEQPiS_S_PhS0_S0_)
        .other          _Z23filterDomainDIVIDES_NEQPiS_S_PhS0_S0_,@"STO_CUDA_ENTRY STV_DEFAULT"
_Z23filterDomainDIVIDES_NEQPiS_S_PhS0_S0_:
.text._Z23filterDomainDIVIDES_NEQPiS_S_PhS0_S0_:
        /* <DEDUP_REMOVED lines=14> */
[----:B------:R-:W0:Y:S01]  /*00e0*/  S2R R12, SR_TID.X ;  /* 0x00000000000c7919 */ /* 0x000e220000002100 */
[----:B------:R-:W0:Y:S08]  /*00f0*/  S2UR UR6, SR_CTAID.X ;  /* 0x00000000000679c3 */ /* 0x000e300000002500 */
[----:B------:R-:W0:Y:S01]  /*0100*/  LDC R3, c[0x0][0x360] ;  /* 0x0000d800ff037b82 */ /* 0x000e220000000800 */
[----:B------:R-:W-:Y:S01]  /*0110*/  BSSY.RECONVERGENT B0, `(.L_x_54) ;  /* 0x0000028000007945 */ /* 0x000fe20003800200 */
[----:B------:R-:W-:-:S02]  /*0120*/  PLOP3.LUT P0, PT, PT, PT, PT, 0x8, 0x80 ;  /* 0x000000000080781c */ /* 0x000fc40003f0e170 */
[----:B----4-:R-:W-:Y:S01]  /*0130*/  ISETP.NE.AND P1, PT, R10, RZ, PT ;  /* 0x000000ff0a00720c */ /* 0x010fe20003f25270 */
[----:B--2---:R-:W-:Y:S02]  /*0140*/  IMAD.IADD R5, R5, 0x1, R2 ;  /* 0x0000000105057824 */ /* 0x004fe400078e0202 */
[--C-:B0-----:R-:W-:Y:S02]  /*0150*/  IMAD R2, R3, UR6, R12.reuse ;  /* 0x0000000603027c24 */ /* 0x101fe4000f8e020c */
        /* <DEDUP_REMOVED lines=9> */
[----:B0-----:R0:W2:Y:S01]  /*01f0*/  LDG.E R12, desc[UR4][R6.64] ;  /* 0x00000004060c7981 */ /* 0x0010a2000c1e1900 */
[----:B------:R-:W-:-:S04]  /*0200*/  IABS R11, R4 ;  /* 0x00000004000b7213 */ /* 0x000fc80000000000 */
[----:B------:R-:W1:Y:S01]  /*0210*/  I2F.RP R10, R11 ;  /* 0x0000000b000a7306 */ /* 0x000e620000209400 */
[----:B0-----:R-:W-:Y:S02]  /*0220*/  IABS R6, R5 ;  /* 0x0000000500067213 */ /* 0x001fe40000000000 */
[-C--:B------:R-:W-:Y:S02]  /*0230*/  IABS R7, R4.reuse ;  /* 0x0000000400077213 */ /* 0x080fe40000000000 */
[----:B------:R-:W-:-:S03]  /*0240*/  LOP3.LUT R5, R5, R4, RZ, 0x3c, !PT ;  /* 0x0000000405057212 */ /* 0x000fc600078e3cff */
[----:B------:R-:W-:Y:S01]  /*0250*/  IMAD.MOV R7, RZ, RZ, -R7 ;  /* 0x000000ffff077224 */ /* 0x000fe200078e0a07 */
[----:B------:R-:W-:Y:S01]  /*0260*/  ISETP.GE.AND P1, PT, R5, RZ, PT ;  /* 0x000000ff0500720c */ /* 0x000fe20003f26270 */
[----:B-1----:R-:W0:Y:S02]  /*0270*/  MUFU.RCP R10, R10 ;  /* 0x0000000a000a7308 */ /* 0x002e240000001000 */
[----:B0-----:R-:W-:-:S06]  /*0280*/  VIADD R8, R10, 0xffffffe ;  /* 0x0ffffffe0a087836 */ /* 0x001fcc0000000000 */
[----:B------:R0:W1:Y:S02]  /*0290*/  F2I.FTZ.U32.TRUNC.NTZ R9, R8 ;  /* 0x0000000800097305 */ /* 0x000064000021f000 */
[----:B0-----:R-:W-:Y:S02]  /*02a0*/  IMAD.MOV.U32 R8, RZ, RZ, RZ ;  /* 0x000000ffff087224 */ /* 0x001fe400078e00ff */
[----:B-1----:R-:W-:-:S04]  /*02b0*/  IMAD.MOV R14, RZ, RZ, -R9 ;  /* 0x000000ffff0e7224 */ /* 0x002fc800078e0a09 */
[----:B------:R-:W-:-:S04]  /*02c0*/  IMAD R13, R14, R11, RZ ;  /* 0x0000000b0e0d7224 */ /* 0x000fc800078e02ff */
[----:B------:R-:W-:-:S06]  /*02d0*/  IMAD.HI.U32 R9, R9, R13, R8 ;  /* 0x0000000d09097227 */ /* 0x000fcc00078e0008 */
[----:B------:R-:W-:-:S04]  /*02e0*/  IMAD.HI.U32 R9, R9, R6, RZ ;  /* 0x0000000609097227 */ /* 0x000fc800078e00ff */
[----:B------:R-:W-:-:S05]  /*02f0*/  IMAD R6, R9, R7, R6 ;  /* 0x0000000709067224 */ /* 0x000fca00078e0206 */
[----:B------:R-:W-:-:S13]  /*0300*/  ISETP.GT.U32.AND P2, PT, R11, R6, PT ;  /* 0x000000060b00720c */ /* 0x000fda0003f44070 */
[----:B------:R-:W-:Y:S02]  /*0310*/  @!P2 IMAD.IADD R6, R6, 0x1, -R11 ;  /* 0x000000010606a824 */ /* 0x000fe400078e0a0b */
[----:B------:R-:W-:Y:S01]  /*0320*/  @!P2 VIADD R9, R9, 0x1 ;  /* 0x000000010909a836 */ /* 0x000fe20000000000 */
[----:B------:R-:W-:Y:S02]  /*0330*/  ISETP.NE.AND P2, PT, R4, RZ, PT ;  /* 0x000000ff0400720c */ /* 0x000fe40003f45270 */
[----:B------:R-:W-:-:S13]  /*0340*/  ISETP.GE.U32.AND P0, PT, R6, R11, PT ;  /* 0x0000000b0600720c */ /* 0x000fda0003f06070 */
[----:B------:R-:W-:-:S04]  /*0350*/  @P0 VIADD R9, R9, 0x1 ;  /* 0x0000000109090836 */ /* 0x000fc80000000000 */
[----:B------:R-:W-:Y:S01]  /*0360*/  @!P1 IMAD.MOV R9, RZ, RZ, -R9 ;  /* 0x000000ffff099224 */ /* 0x000fe200078e0a09 */
[----:B------:R-:W-:-:S04]  /*0370*/  @!P2 LOP3.LUT R9, RZ, R4, RZ, 0x33, !PT ;  /* 0x00000004ff09a212 */ /* 0x000fc800078e33ff */
[----:B--2---:R-:W-:-:S13]  /*0380*/  ISETP.NE.AND P0, PT, R9, R12, PT ;  /* 0x0000000c0900720c */ /* 0x004fda0003f05270 */
.L_x_55:
[----:B------:R-:W-:Y:S05]  /*0390*/  BSYNC.RECONVERGENT B0 ;  /* 0x0000000000007941 */ /* 0x000fea0003800200 */
.L_x_54:
        /* <DEDUP_REMOVED lines=8> */
.L_x_56:
        /* <DEDUP_REMOVED lines=14> */
.L_x_174:


//--------------------- .text._Z22filterDomainDIVIDES_EQPiS_S_PhS0_S0_ --------------------------
	.section	.text._Z22filterDomainDIVIDES_EQPiS_S_PhS0_S0_,"ax",@progbits
	.align	128
        .global         _Z22filterDomainDIVIDES_EQPiS_S_PhS0_S0_
        .type           _Z22filterDomainDIVIDES_EQPiS_S_PhS0_S0_,@function
        .size           _Z22filterDomainDIVIDES_EQPiS_S_PhS0_S0_,(.L_x_175 - _Z22filterDomainDIVIDES_EQPiS_S_PhS0_S0_)
        .other          _Z22filterDomainDIVIDES_EQPiS_S_PhS0_S0_,@"STO_CUDA_ENTRY STV_DEFAULT"
_Z22filterDomainDIVIDES_EQPiS_S_PhS0_S0_:
.text._Z22filterDomainDIVIDES_EQPiS_S_PhS0_S0_:
        /* <DEDUP_REMOVED lines=56> */
[----:B--2---:R-:W-:-:S13]  /*0380*/  ISETP.EQ.AND P0, PT, R9, R12, PT ;  /* 0x0000000c0900720c */ /* 0x004fda0003f02270 */
.L_x_58:
[----:B------:R-:W-:Y:S05]  /*0390*/  BSYNC.RECONVERGENT B0 ;  /* 0x0000000000007941 */ /* 0x000fea0003800200 */
.L_x_57:
        /* <DEDUP_REMOVED lines=8> */
.L_x_59:
        /* <DEDUP_REMOVED lines=14> */
.L_x_175:


//--------------------- .text._Z23filterDomainDIVIDES_GEQPiS_S_PhS0_S0_ --------------------------
	.section	.text._Z23filterDomainDIVIDES_GEQPiS_S_PhS0_S0_,"ax",@progbits
	.align	128
        .global         _Z23filterDomainDIVIDES_GEQPiS_S_PhS0_S0_
        .type           _Z23filterDomainDIVIDES_GEQPiS_S_PhS0_S0_,@function
        .size           _Z23filterDomainDIVIDES_GEQPiS_S_PhS0_S0_,(.L_x_176 - _Z23filterDomainDIVIDES_GEQPiS_S_PhS0_S0_)
        .other          _Z23filterDomainDIVIDES_GEQPiS_S_PhS0_S0_,@"STO_CUDA_ENTRY STV_DEFAULT"
_Z23filterDomainDIVIDES_GEQPiS_S_PhS0_S0_:
.text._Z23filterDomainDIVIDES_GEQPiS_S_PhS0_S0_:
        /* <DEDUP_REMOVED lines=56> */
[----:B--2---:R-:W-:-:S13]  /*0380*/  ISETP.GE.AND P0, PT, R9, R12, PT ;  /* 0x0000000c0900720c */ /* 0x004fda0003f06270 */
.L_x_61:
[----:B------:R-:W-:Y:S05]  /*0390*/  BSYNC.RECONVERGENT B0 ;  /* 0x0000000000007941 */ /* 0x000fea0003800200 */
.L_x_60:
        /* <DEDUP_REMOVED lines=8> */
.L_x_62:
        /* <DEDUP_REMOVED lines=14> */
.L_x_176:


//--------------------- .text._Z23filterDomainDIVIDES_LEQPiS_S_PhS0_S0_ --------------------------
	.section	.text._Z23filterDomainDIVIDES_LEQPiS_S_PhS0_S0_,"ax",@progbits
	.align	128
        .global         _Z23filterDomainDIVIDES_LEQPiS_S_PhS0_S0_
        .type           _Z23filterDomainDIVIDES_LEQPiS_S_PhS0_S0_,@function
        .size           _Z23filterDomainDIVIDES_LEQPiS_S_PhS0_S0_,(.L_x_177 - _Z23filterDomainDIVIDES_LEQPiS_S_PhS0_S0_)
        .other          _Z23filterDomainDIVIDES_LEQPiS_S_PhS0_S0_,@"STO_CUDA_ENTRY STV_DEFAULT"
_Z23filterDomainDIVIDES_LEQPiS_S_PhS0_S0_:
.text._Z23filterDomainDIVIDES_LEQPiS_S_PhS0_S0_:
        /* <DEDUP_REMOVED lines=56> */
[----:B--2---:R-:W-:-:S13]  /*0380*/  ISETP.LE.AND P0, PT, R9, R12, PT ;  /* 0x0000000c0900720c */ /* 0x004fda0003f03270 */
.L_x_64:
[----:B------:R-:W-:Y:S05]  /*0390*/  BSYNC.RECONVERGENT B0 ;  /* 0x0000000000007941 */ /* 0x000fea0003800200 */
.L_x_63:
        /* <DEDUP_REMOVED lines=8> */
.L_x_65:
        /* <DEDUP_REMOVED lines=14> */
.L_x_177:


//--------------------- .text._Z22filterDomainDIVIDES_LTPiS_S_PhS0_S0_ --------------------------
	.section	.text._Z22filterDomainDIVIDES_LTPiS_S_PhS0_S0_,"ax",@progbits
	.align	128
        .global         _Z22filterDomainDIVIDES_LTPiS_S_PhS0_S0_
        .type           _Z22filterDomainDIVIDES_LTPiS_S_PhS0_S0_,@function
        .size           _Z22filterDomainDIVIDES_LTPiS_S_PhS0_S0_,(.L_x_178 - _Z22filterDomainDIVIDES_LTPiS_S_PhS0_S0_)
        .other          _Z22filterDomainDIVIDES_LTPiS_S_PhS0_S0_,@"STO_CUDA_ENTRY STV_DEFAULT"
_Z22filterDomainDIVIDES_LTPiS_S_PhS0_S0_:
.text._Z22filterDomainDIVIDES_LTPiS_S_PhS0_S0_:
        /* <DEDUP_REMOVED lines=56> */
[----:B--2---:R-:W-:-:S13]  /*0380*/  ISETP.LT.AND P0, PT, R9, R12, PT ;  /* 0x0000000c0900720c */ /* 0x004fda0003f01270 */
.L_x_67:
[----:B------:R-:W-:Y:S05]  /*0390*/  BSYNC.RECONVERGENT B0 ;  /* 0x0000000000007941 */ /* 0x000fea0003800200 */
.L_x_66:
        /* <DEDUP_REMOVED lines=8> */
.L_x_68:
        /* <DEDUP_REMOVED lines=14> */
.L_x_178:


//--------------------- .text._Z22filterDomainDIVIDES_GTPiS_S_PhS0_S0_ --------------------------
	.section	.text._Z22filterDomainDIVIDES_GTPiS_S_PhS0_S0_,"ax",@progbits
	.align	128
        .global         _Z22filterDomainDIVIDES_GTPiS_S_PhS0_S0_
        .type           _Z22filterDomainDIVIDES_GTPiS_S_PhS0_S0_,@function
        .size           _Z22filterDomainDIVIDES_GTPiS_S_PhS0_S0_,(.L_x_179 - _Z22filterDomainDIVIDES_GTPiS_S_PhS0_S0_)
        .other          _Z22filterDomainDIVIDES_GTPiS_S_PhS0_S0_,@"STO_CUDA_ENTRY STV_DEFAULT"
_Z22filterDomainDIVIDES_GTPiS_S_PhS0_S0_:
.text._Z22filterDomainDIVIDES_GTPiS_S_PhS0_S0_:
        /* <DEDUP_REMOVED lines=56> */
[----:B--2---:R-:W-:-:S13]  /*0380*/  ISETP.GT.AND P0, PT, R9, R12, PT ;  /* 0x0000000c0900720c */ /* 0x004fda0003f04270 */
.L_x_70:
[----:B------:R-:W-:Y:S05]  /*0390*/  BSYNC.RECONVERGENT B0 ;  /* 0x0000000000007941 */ /* 0x000fea0003800200 */
.L_x_69:
        /* <DEDUP_REMOVED lines=8> */
.L_x_71:
        /* <DEDUP_REMOVED lines=14> */
.L_x_179:


//--------------------- .text._Z13sumMatrixColsPhjjS_ --------------------------
	.section	.text._Z13sumMatrixColsPhjjS_,"ax",@progbits
	.align	128
        .global         _Z13sumMatrixColsPhjjS_
        .type           _Z13sumMatrixColsPhjjS_,@function
        .size           _Z13sumMatrixColsPhjjS_,(.L_x_180 - _Z13sumMatrixColsPhjjS_)
        .other          _Z13sumMatrixColsPhjjS_,@"STO_CUDA_ENTRY STV_DEFAULT"
_Z13sumMatrixColsPhjjS_:
.text._Z13sumMatrixColsPhjjS_:
[----:B------:R-:W-:Y:S01]  /*0000*/  LDC R1, c[0x0][0x37c] ;  /* 0x0000df00ff017b82 */ /* 0x000fe20000000800 */
[----:B------:R-:W0:Y:S01]  /*0010*/  S2R R0, SR_TID.X ;  /* 0x0000000000007919 */ /* 0x000e220000002100 */
[----:B------:R-:W1:Y:S01]  /*0020*/  LDCU UR5, c[0x0][0x38c] ;  /* 0x00007180ff0577ac */ /* 0x000e620008000800 */
[----:B------:R-:W0:Y:S01]  /*0030*/  LDCU.64 UR6, c[0x0][0x390] ;  /* 0x00007200ff0677ac */ /* 0x000e220008000a00 */
[----:B------:R-:W2:Y:S01]  /*0040*/  LDCU.64 UR8, c[0x0][0x358] ;  /* 0x00006b00ff0877ac */ /* 0x000ea20008000a00 */
[----:B-1----:R-:W-:Y:S02]  /*0050*/  ISETP.NE.AND P0, PT, RZ, UR5, PT ;  /* 0x00000005ff007c0c */ /* 0x002fe4000bf05270 */
[----:B0-----:R-:W-:-:S05]  /*0060*/  IADD3 R22, P1, PT, R0, UR6, RZ ;  /* 0x0000000600167c10 */ /* 0x001fca000ff3e0ff */
[----:B------:R-:W-:-:S05]  /*0070*/  IMAD.X R23, RZ, RZ, UR7, P1 ;  /* 0x00000007ff177e24 */ /* 0x000fca00088e06ff */
[----:B--2---:R0:W-:Y:S01]  /*0080*/  STG.E.U8 desc[UR8][R22.64], RZ ;  /* 0x000000ff16007986 */ /* 0x0041e2000c101108 */
[----:B------:R-:W-:Y:S05]  /*0090*/  @!P0 EXIT ;  /* 0x000000000000894d */ /* 0x000fea0003800000 */
[----:B------:R-:W-:Y:S01]  /*00a0*/  UISETP.GE.U32.AND UP0, UPT, UR5, 0x10, UPT ;  /* 0x000000100500788c */ /* 0x000fe2000bf06070 */
[----:B------:R-:W-:Y:S01]  /*00b0*/  PRMT R17, RZ, 0x7610, R17 ;  /* 0x00007610ff117816 */ /* 0x000fe20000000011 */
[----:B------:R-:W-:Y:S01]  /*00c0*/  ULOP3.LUT UR6, UR5, 0xf, URZ, 0xc0, !UPT ;  /* 0x0000000f05067892 */ /* 0x000fe2000f8ec0ff */
[----:B------:R-:W-:-:S05]  /*00d0*/  UMOV UR4, URZ ;  /* 0x000000ff00047c82 */ /* 0x000fca0008000000 */
[----:B------:R-:W-:Y:S01]  /*00e0*/  ISETP.NE.AND P0, PT, RZ, UR6, PT ;  /* 0x00000006ff007c0c */ /* 0x000fe2000bf05270 */
[----:B------:R-:W-:-:S12]  /*00f0*/  BRA.U !UP0, `(.L_x_72) ;  /* 0x0000000508e07547 */ /* 0x000fd8000b800000 */
[----:B------:R-:W1:Y:S01]  /*0100*/  LDC R3, c[0x0][0x388] ;  /* 0x0000e200ff037b82 */ /* 0x000e620000000800 */
[----:B------:R-:W-:Y:S01]  /*0110*/  ULOP3.LUT UR4, UR5, 0xfffffff0, URZ, 0xc0, !UPT ;  /* 0xfffffff005047892 */ /* 0x000fe2000f8ec0ff */
[----:B------:R-:W-:Y:S01]  /*0120*/  PRMT R17, RZ, 0x7610, R17 ;  /* 0x00007610ff117816 */ /* 0x000fe20000000011 */
[--C-:B------:R-:W-:Y:S01]  /*0130*/  IMAD.MOV.U32 R2, RZ, RZ, R0.reuse ;  /* 0x000000ffff027224 */ /* 0x100fe200078e0000 */
[----:B------:R-:W2:Y:S01]  /*0140*/  LDCU.64 UR10, c[0x0][0x380] ;  /* 0x00007000ff0a77ac */ /* 0x000ea20008000a00 */
[----:B------:R-:W-:Y:S01]  /*0150*/  UIADD3 UR7, UPT, UPT, -UR4, URZ, URZ ;  /* 0x000000ff04077290 */ /* 0x000fe2000fffe1ff */
[----:B-1----:R-:W-:Y:S01]  /*0160*/  IADD3 R4, PT, PT, R0, R3, RZ ;  /* 0x0000000300047210 */ /* 0x002fe20007ffe0ff */
[C-C-:B------:R-:W-:Y:S01]  /*0170*/  IMAD R6, R3.reuse, 0x2, R0.reuse ;  /* 0x0000000203067824 */ /* 0x140fe200078e0200 */
[C---:B------:R-:W-:Y:S01]  /*0180*/  LEA R18, R3.reuse, R0, 0x3 ;  /* 0x0000000003127211 */ /* 0x040fe200078e18ff */
[C-C-:B------:R-:W-:Y:S02]  /*0190*/  IMAD R8, R3.reuse, 0x3, R0.reuse ;  /* 0x0000000303087824 */ /* 0x140fe400078e0200 */
[----:B------:R-:W-:-:S02]  /*01a0*/  IMAD R10, R3, 0x4, R0 ;  /* 0x00000004030a7824 */ /* 0x000fc400078e0200 */
[C-C-:B------:R-:W-:Y:S02]  /*01b0*/  IMAD R12, R3.reuse, 0x5, R0.reuse ;  /* 0x00000005030c7824 */ /* 0x140fe400078e0200 */
[C-C-:B------:R-:W-:Y:S02]  /*01c0*/  IMAD R14, R3.reuse, 0x6, R0.reuse ;  /* 0x00000006030e7824 */ /* 0x140fe400078e0200 */
[C-C-:B------:R-:W-:Y:S02]  /*01d0*/  IMAD R16, R3.reuse, 0x7, R0.reuse ;  /* 0x0000000703107824 */ /* 0x140fe400078e0200 */
[C-C-:B------:R-:W-:Y:S02]  /*01e0*/  IMAD R20, R3.reuse, 0x9, R0.reuse ;  /* 0x0000000903147824 */ /* 0x140fe400078e0200 */
[C-C-:B------:R-:W-:Y:S02]  /*01f0*/  IMAD R5, R3.reuse, 0xa, R0.reuse ;  /* 0x0000000a03057824 */ /* 0x140fe400078e0200 */
[----:B------:R-:W-:-:S02]  /*0200*/  IMAD R7, R3, 0xb, R0 ;  /* 0x0000000b03077824 */ /* 0x000fc400078e0200 */
[C-C-:B------:R-:W-:Y:S02]  /*0210*/  IMAD R9, R3.reuse, 0xc, R0.reuse ;  /* 0x0000000c03097824 */ /* 0x140fe400078e0200 */
[C-C-:B------:R-:W-:Y:S02]  /*0220*/  IMAD R11, R3.reuse, 0xd, R0.reuse ;  /* 0x0000000d030b7824 */ /* 0x140fe400078e0200 */
[C-C-:B------:R-:W-:Y:S02]  /*0230*/  IMAD R13, R3.reuse, 0xe, R0.reuse ;  /* 0x0000000e030d7824 */ /* 0x140fe400078e0200 */
[----:B--2---:R-:W-:-:S07]  /*0240*/  IMAD R15, R3, 0xf, R0 ;  /* 0x0000000f030f7824 */ /* 0x004fce00078e0200 */
.L_x_73:
[----:B------:R-:W-:-:S05]  /*0250*/  IADD3 R24, P1, PT, R2, UR10, RZ ;  /* 0x0000000a02187c10 */ /* 0x000fca000ff3e0ff */
[----:B------:R-:W-:-:S05]  /*0260*/  IMAD.X R25, RZ, RZ, UR11, P1 ;  /* 0x0000000bff197e24 */ /* 0x000fca00088e06ff */
[----:B--2---:R-:W2:Y:S01]  /*0270*/  LDG.E.U8 R24, desc[UR8][R24.64] ;  /* 0x0000000818187981 */ /* 0x004ea2000c1e1100 */
[----:B------:R-:W-:-:S05]  /*0280*/  IADD3 R26, P1, PT, R4, UR10, RZ ;  /* 0x0000000a041a7c10 */ /* 0x000fca000ff3e0ff */
[----:B------:R-:W-:Y:S01]  /*0290*/  IMAD.X R27, RZ, RZ, UR11, P1 ;  /* 0x0000000bff1b7e24 */ /* 0x000fe200088e06ff */
[----:B--2---:R-:W-:-:S05]  /*02a0*/  IADD3 R17, PT, PT, R24, R17, RZ ;  /* 0x0000001118117210 */ /* 0x004fca0007ffe0ff */
[----:B------:R1:W-:Y:S04]  /*02b0*/  STG.E.U8 desc[UR8][R22.64], R17 ;  /* 0x0000001116007986 */ /* 0x0003e8000c101108 */
[----:B------:R-:W2:Y:S01]  /*02c0*/  LDG.E.U8 R26, desc[UR8][R26.64] ;  /* 0x000000081a1a7981 */ /* 0x000ea2000c1e1100 */
[----:B------:R-:W-:-:S05]  /*02d0*/  IADD3 R28, P1, PT, R6, UR10, RZ ;  /* 0x0000000a061c7c10 */ /* 0x000fca000ff3e0ff */
[----:B------:R-:W-:Y:S02]  /*02e0*/  IMAD.X R29, RZ, RZ, UR11, P1 ;  /* 0x0000000bff1d7e24 */ /* 0x000fe400088e06ff */
[----:B--2---:R-:W-:-:S05]  /*02f0*/  IMAD.IADD R19, R17, 0x1, R26 ;  /* 0x0000000111137824 */ /* 0x004fca00078e021a */
[----:B------:R2:W-:Y:S04]  /*0300*/  STG.E.U8 desc[UR8][R22.64], R19 ;  /* 0x0000001316007986 */ /* 0x0005e8000c101108 */
[----:B------:R-:W3:Y:S01]  /*0310*/  LDG.E.U8 R28, desc[UR8][R28.64] ;  /* 0x000000081c1c7981 */ /* 0x000ee2000c1e1100 */
[----:B------:R-:W-:-:S04]  /*0320*/  IADD3 R24, P1, PT, R8, UR10, RZ ;  /* 0x0000000a08187c10 */ /* 0x000fc8000ff3e0ff */
[----:B------:R-:W-:Y:S01]  /*0330*/  IADD3.X R25, PT, PT, RZ, UR11, RZ, P1, !PT ;  /* 0x0000000bff197c10 */ /* 0x000fe20008ffe4ff */
[----:B---3--:R-:W-:-:S05]  /*0340*/  IMAD.IADD R21, R19, 0x1, R28 ;  /* 0x0000000113157824 */ /* 0x008fca00078e021c */
[----:B------:R3:W-:Y:S04]  /*0350*/  STG.E.U8 desc[UR8][R22.64], R21 ;  /* 0x0000001516007986 */ /* 0x0007e8000c101108 */
[----:B------:R-:W1:Y:S01]  /*0360*/  LDG.E.U8 R24, desc[UR8][R24.64] ;  /* 0x0000000818187981 */ /* 0x000e62000c1e1100 */
[----:B------:R-:W-:-:S05]  /*0370*/  IADD3 R26, P1, PT, R10, UR10, RZ ;  /* 0x0000000a0a1a7c10 */ /* 0x000fca000ff3e0ff */
[----:B------:R-:W-:Y:S01]  /*0380*/  IMAD.X R27, RZ, RZ, UR11, P1 ;  /* 0x0000000bff1b7e24 */ /* 0x000fe200088e06ff */
[----:B-1----:R-:W-:-:S05]  /*0390*/  IADD3 R17, PT, PT, R21, R24, RZ ;  /* 0x0000001815117210 */ /* 0x002fca0007ffe0ff */
        /* <DEDUP_REMOVED lines=57> */
[----:B------:R-:W-:Y:S01]  /*0730*/  UIADD3 UR7, UPT, UPT, UR7, 0x10, URZ ;  /* 0x0000001007077890 */ /* 0x000fe2000fffe0ff */
[C---:B------:R-:W-:Y:S01]  /*0740*/  LEA R2, R3.reuse, R2, 0x4 ;  /* 0x0000000203027211 */ /* 0x040fe200078e20ff */
[C---:B------:R-:W-:Y:S01]  /*0750*/  IMAD R4, R3.reuse, 0x10, R4 ;  /* 0x0000001003047824 */ /* 0x040fe200078e0204 */
[C---:B------:R-:W-:Y:S01]  /*0760*/  LEA R8, R3.reuse, R8, 0x4 ;  /* 0x0000000803087211 */ /* 0x040fe200078e20ff */
[----:B------:R-:W-:Y:S01]  /*0770*/  UISETP.NE.AND UP0, UPT, UR7, URZ, UPT ;  /* 0x000000ff0700728c */ /* 0x000fe2000bf05270 */
[C---:B------:R-:W-:Y:S01]  /*0780*/  IMAD R6, R3.reuse, 0x10, R6 ;  /* 0x0000001003067824 */ /* 0x040fe200078e0206 */
[C---:B------:R-:W-:Y:S01]  /*0790*/  LEA R14, R3.reuse, R14, 0x4 ;  /* 0x0000000e030e7211 */ /* 0x040fe200078e20ff */
[C---:B------:R-:W-:Y:S01]  /*07a0*/  IMAD R10, R3.reuse, 0x10, R10 ;  /* 0x00000010030a7824 */ /* 0x040fe200078e020a */
[C---:B------:R-:W-:Y:S01]  /*07b0*/  LEA R20, R3.reuse, R20, 0x4 ;  /* 0x0000001403147211 */ /* 0x040fe200078e20ff */
[C---:B------:R-:W-:Y:S01]  /*07c0*/  IMAD R12, R3.reuse, 0x10, R12 ;  /* 0x00000010030c7824 */ /* 0x040fe200078e020c */
[C---:B------:R-:W-:Y:S01]  /*07d0*/  LEA R9, R3.reuse, R9, 0x4 ;  /* 0x0000000903097211 */ /* 0x040fe200078e20ff */
[C---:B------:R-:W-:Y:S01]  /*07e0*/  IMAD R16, R3.reuse, 0x10, R16 ;  /* 0x0000001003107824 */ /* 0x040fe200078e0210 */
[C---:B------:R-:W-:Y:S01]  /*07f0*/  LEA R15, R3.reuse, R15, 0x4 ;  /* 0x0000000f030f7211 */ /* 0x040fe200078e20ff */
[----:B------:R-:W-:-:S02]  /*0800*/  IMAD R18, R3, 0x10, R18 ;  /* 0x0000001003127824 */ /* 0x000fc400078e0212 */
[C---:B------:R-:W-:Y:S02]  /*0810*/  IMAD R5, R3.reuse, 0x10, R5 ;  /* 0x0000001003057824 */ /* 0x040fe400078e0205 */
[C---:B------:R-:W-:Y:S02]  /*0820*/  IMAD R7, R3.reuse, 0x10, R7 ;  /* 0x0000001003077824 */ /* 0x040fe400078e0207 */
[C---:B------:R-:W-:Y:S02]  /*0830*/  IMAD R11, R3.reuse, 0x10, R11 ;  /* 0x00000010030b7824 */ /* 0x040fe400078e020b */
[----:B------:R-:W-:Y:S02]  /*0840*/  IMAD R13, R3, 0x10, R13 ;  /* 0x00000010030d7824 */ /* 0x000fe400078e020d */
[----:B-1----:R-:W-:-:S05]  /*0850*/  IMAD.IADD R17, R21, 0x1, R24 ;  /* 0x0000000115117824 */ /* 0x002fca00078e0218 */
[----:B------:R2:W-:Y:S01]  /*0860*/  STG.E.U8 desc[UR8][R22.64], R17 ;  /* 0x0000001116007986 */ /* 0x0005e2000c101108 */
[----:B------:R-:W-:Y:S05]  /*0870*/  BRA.U UP0, `(.L_x_73) ;  /* 0xfffffff900747547 */ /* 0x000fea000b83ffff */
.L_x_72:
[----:B------:R-:W-:Y:S05]  /*0880*/  @!P0 EXIT ;  /* 0x000000000000894d */ /* 0x000fea0003800000 */
[----:B------:R-:W-:Y:S02]  /*0890*/  UISETP.GE.U32.AND UP0, UPT, UR6, 0x8, UPT ;  /* 0x000000080600788c */ /* 0x000fe4000bf06070 */
[----:B------:R-:W-:-:S06]  /*08a0*/  ULOP3.LUT UR7, UR5, 0x7, URZ, 0xc0, !UPT ;  /* 0x0000000705077892 */ /* 0x000fcc000f8ec0ff */
[----:B------:R-:W-:Y:S01]  /*08b0*/  ISETP.NE.AND P0, PT, RZ, UR7, PT ;  /* 0x00000007ff007c0c */ /* 0x000fe2000bf05270 */
[----:B------:R-:W-:-:S12]  /*08c0*/  BRA.U !UP0, `(.L_x_74) ;  /* 0x0000000108d07547 */ /* 0x000fd8000b800000 */
[----:B------:R-:W1:Y:S01]  /*08d0*/  LDC R3, c[0x0][0x388] ;  /* 0x0000e200ff037b82 */ /* 0x000e620000000800 */
[----:B------:R-:W3:Y:S01]  /*08e0*/  LDCU.64 UR10, c[0x0][0x380] ;  /* 0x00007000ff0a77ac */ /* 0x000ee20008000a00 */
[----:B-1----:R-:W-:-:S05]  /*08f0*/  IMAD R2, R3, UR4, R0 ;  /* 0x0000000403027c24 */ /* 0x002fca000f8e0200 */
[----:B---3--:R-:W-:-:S05]  /*0900*/  IADD3 R4, P1, PT, R2, UR10, RZ ;  /* 0x0000000a02047c10 */ /* 0x008fca000ff3e0ff */
[----:B------:R-:W-:-:S05]  /*0910*/  IMAD.X R5, RZ, RZ, UR11, P1 ;  /* 0x0000000bff057e24 */ /* 0x000fca00088e06ff */
[----:B------:R-:W2:Y:S01]  /*0920*/  LDG.E.U8 R4, desc[UR8][R4.64] ;  /* 0x0000000804047981 */ /* 0x000ea2000c1e1100 */
[----:B------:R-:W-:-:S05]  /*0930*/  IMAD.IADD R2, R2, 0x1, R3 ;  /* 0x0000000102027824 */ /* 0x000fca00078e0203 */
[----:B------:R-:W-:-:S04]  /*0940*/  IADD3 R6, P1, PT, R2, UR10, RZ ;  /* 0x0000000a02067c10 */ /* 0x000fc8000ff3e0ff */
[----:B------:R-:W-:Y:S01]  /*0950*/  IADD3.X R7, PT, PT, RZ, UR11, RZ, P1, !PT ;  /* 0x0000000bff077c10 */ /* 0x000fe20008ffe4ff */
[----:B--2---:R-:W-:-:S05]  /*0960*/  IMAD.IADD R17, R17, 0x1, R4 ;  /* 0x0000000111117824 */ /* 0x004fca00078e0204 */
[----:B------:R-:W-:Y:S04]  /*0970*/  STG.E.U8 desc[UR8][R22.64], R17 ;  /* 0x0000001116007986 */ /* 0x000fe8000c101108 */
[----:B------:R-:W2:Y:S01]  /*0980*/  LDG.E.U8 R6, desc[UR8][R6.64] ;  /* 0x0000000806067981 */ /* 0x000ea2000c1e1100 */
[----:B------:R-:W-:-:S05]  /*0990*/  IMAD.IADD R2, R2, 0x1, R3 ;  /* 0x0000000102027824 */ /* 0x000fca00078e0203 */
[----:B------:R-:W-:-:S04]  /*09a0*/  IADD3 R8, P1, PT, R2, UR10, RZ ;  /* 0x0000000a02087c10 */ /* 0x000fc8000ff3e0ff */
[----:B------:R-:W-:Y:S01]  /*09b0*/  IADD3.X R9, PT, PT, RZ, UR11, RZ, P1, !PT ;  /* 0x0000000bff097c10 */ /* 0x000fe20008ffe4ff */
[----:B--2---:R-:W-:-:S05]  /*09c0*/  IMAD.IADD R11, R17, 0x1, R6 ;  /* 0x00000001110b7824 */ /* 0x004fca00078e0206 */
[----:B------:R1:W-:Y:S04]  /*09d0*/  STG.E.U8 desc[UR8][R22.64], R11 ;  /* 0x0000000b16007986 */ /* 0x0003e8000c101108 */
[----:B------:R-:W2:Y:S01]  /*09e0*/  LDG.E.U8 R8, desc[UR8][R8.64] ;  /* 0x0000000808087981 */ /* 0x000ea2000c1e1100 */
[----:B------:R-:W-:-:S05]  /*09f0*/  IMAD.IADD R2, R2, 0x1, R3 ;  /* 0x0000000102027824 */ /* 0x000fca00078e0203 */
[----:B------:R-:W-:-:S04]  /*0a00*/  IADD3 R4, P1, PT, R2, UR10, RZ ;  /* 0x0000000a02047c10 */ /* 0x000fc8000ff3e0ff */
[----:B------:R-:W-:Y:S01]  /*0a10*/  IADD3.X R5, PT, PT, RZ, UR11, RZ, P1, !PT ;  /* 0x0000000bff057c10 */ /* 0x000fe20008ffe4ff */
[----:B--2---:R-:W-:-:S05]  /*0a20*/  IMAD.IADD R13, R11, 0x1, R8 ;  /* 0x000000010b0d7824 */ /* 0x004fca00078e0208 */
[----:B------:R2:W-:Y:S04]  /*0a30*/  STG.E.U8 desc[UR8][R22.64], R13 ;  /* 0x0000000d16007986 */ /* 0x0005e8000c101108 */
[----:B------:R-:W1:Y:S01]  /*0a40*/  LDG.E.U8 R4, desc[UR8][R4.64] ;  /* 0x0000000804047981 */ /* 0x000e62000c1e1100 */
[----:B------:R-:W-:-:S05]  /*0a50*/  IMAD.IADD R2, R2, 0x1, R3 ;  /* 0x0000000102027824 */ /* 0x000fca00078e0203 */
[----:B------:R-:W-:-:S04]  /*0a60*/  IADD3 R6, P1, PT, R2, UR10, RZ ;  /* 0x0000000a02067c10 */ /* 0x000fc8000ff3e0ff */
[----:B------:R-:W-:Y:S01]  /*0a70*/  IADD3.X R7, PT, PT, RZ, UR11, RZ, P1, !PT ;  /* 0x0000000bff077c10 */ /* 0x000fe20008ffe4ff */
[----:B-1----:R-:W-:-:S05]  /*0a80*/  IMAD.IADD R11, R13, 0x1, R4 ;  /* 0x000000010d0b7824 */ /* 0x002fca00078e0204 */
        /* <DEDUP_REMOVED lines=8> */
[----:B------:R-:W-:-:S04]  /*0b10*/  IADD3 R2, PT, PT, R2, R3, RZ ;  /* 0x0000000302027210 */ /* 0x000fc80007ffe0ff */
[----:B------:R-:W-:-:S05]  /*0b20*/  IADD3 R4, P1, PT, R2, UR10, RZ ;  /* 0x0000000a02047c10 */ /* 0x000fca000ff3e0ff */
[----:B------:R-:W-:Y:S01]  /*0b30*/  IMAD.X R5, RZ, RZ, UR11, P1 ;  /* 0x0000000bff057e24 */ /* 0x000fe200088e06ff */
[----:B-1----:R-:W-:-:S05]  /*0b40*/  IADD3 R11, PT, PT, R13, R8, RZ ;  /* 0x000000080d0b7210 */ /* 0x002fca0007ffe0ff */
[----:B------:R3:W-:Y:S04]  /*0b50*/  STG.E.U8 desc[UR8][R22.64], R11 ;  /* 0x0000000b16007986 */ /* 0x0007e8000c101108 */
[----:B------:R-:W2:Y:S01]  /*0b60*/  LDG.E.U8 R4, desc[UR8][R4.64] ;  /* 0x0000000804047981 */ /* 0x000ea2000c1e1100 */
[----:B------:R-:W-:-:S05]  /*0b70*/  IMAD.IADD R2, R2, 0x1, R3 ;  /* 0x0000000102027824 */ /* 0x000fca00078e0203 */
[----:B------:R-:W-:-:S04]  /*0b80*/  IADD3 R2, P1, PT, R2, UR10, RZ ;  /* 0x0000000a02027c10 */ /* 0x000fc8000ff3e0ff */
[----:B------:R-:W-:Y:S01]  /*0b90*/  IADD3.X R3, PT, PT, RZ, UR11, RZ, P1, !PT ;  /* 0x0000000bff037c10 */ /* 0x000fe20008ffe4ff */
[----:B--2---:R-:W-:-:S05]  /*0ba0*/  IMAD.IADD R7, R11, 0x1, R4 ;  /* 0x000000010b077824 */ /* 0x004fca00078e0204 */
[----:B------:R3:W-:Y:S04]  /*0bb0*/  STG.E.U8 desc[UR8][R22.64], R7 ;  /* 0x0000000716007986 */ /* 0x0007e8000c101108 */
[----:B------:R-:W2:Y:S01]  /*0bc0*/  LDG.E.U8 R2, desc[UR8][R2.64] ;  /* 0x0000000802027981 */ /* 0x000ea2000c1e1100 */
[----:B------:R-:W-:Y:S01]  /*0bd0*/  UIADD3 UR4, UPT, UPT, UR4, 0x8, URZ ;  /* 0x0000000804047890 */ /* 0x000fe2000fffe0ff */
[----:B--2---:R-:W-:-:S04]  /*0be0*/  IADD3 R9, PT, PT, R7, R2, RZ ;  /* 0x0000000207097210 */ /* 0x004fc80007ffe0ff */
[----:B------:R-:W-:Y:S01]  /*0bf0*/  PRMT R17, R9, 0x7610, R17 ;  /* 0x0000761009117816 */ /* 0x000fe20000000011 */
[----:B------:R3:W-:Y:S06]  /*0c00*/  STG.E.U8 desc[UR8][R22.64], R9 ;  /* 0x0000000916007986 */ /* 0x0007ec000c101108 */
.L_x_74:
[----:B------:R-:W-:Y:S05]  /*0c10*/  @!P0 EXIT ;  /* 0x000000000000894d */ /* 0x000fea0003800000 */
[----:B------:R-:W-:Y:S02]  /*0c20*/  UISETP.GE.U32.AND UP0, UPT, UR7, 0x4, UPT ;  /* 0x000000040700788c */ /* 0x000fe4000bf06070 */
[----:B------:R-:W-:-:S06]  /*0c30*/  ULOP3.LUT UR5, UR5, 0x3, URZ, 0xc0, !UPT ;  /* 0x0000000305057892 */ /* 0x000fcc000f8ec0ff */
[----:B------:R-:W-:Y:S01]  /*0c40*/  ISETP.NE.AND P0, PT, RZ, UR5, PT ;  /* 0x00000005ff007c0c */ /* 0x000fe2000bf05270 */
[----:B------:R-:W-:-:S12]  /*0c50*/  BRA.U !UP0, `(.L_x_75) ;  /* 0x0000000108707547 */ /* 0x000fd8000b800000 */
[----:B---3--:R-:W1:Y:S01]  /*0c60*/  LDC R11, c[0x0][0x388] ;  /* 0x0000e200ff0b7b82 */ /* 0x008e620000000800 */
[----:B------:R-:W3:Y:S01]  /*0c70*/  LDCU.64 UR6, c[0x0][0x380] ;  /* 0x00007000ff0677ac */ /* 0x000ee20008000a00 */
[----:B-1----:R-:W-:-:S05]  /*0c80*/  IMAD R4, R11, UR4, R0 ;  /* 0x000000040b047c24 */ /* 0x002fca000f8e0200 */
[----:B---3--:R-:W-:-:S05]  /*0c90*/  IADD3 R2, P1, PT, R4, UR6, RZ ;  /* 0x0000000604027c10 */ /* 0x008fca000ff3e0ff */
[----:B------:R-:W-:-:S05]  /*0ca0*/  IMAD.X R3, RZ, RZ, UR7, P1 ;  /* 0x00000007ff037e24 */ /* 0x000fca00088e06ff */
[----:B------:R-:W2:Y:S01]  /*0cb0*/  LDG.E.U8 R2, desc[UR8][R2.64] ;  /* 0x0000000802027981 */ /* 0x000ea2000c1e1100 */
[----:B------:R-:W-:-:S04]  /*0cc0*/  IADD3 R6, PT, PT, R4, R11, RZ ;  /* 0x0000000b04067210 */ /* 0x000fc80007ffe0ff */
[----:B------:R-:W-:-:S05]  /*0cd0*/  IADD3 R4, P1, PT, R6, UR6, RZ ;  /* 0x0000000606047c10 */ /* 0x000fca000ff3e0ff */
[----:B------:R-:W-:Y:S01]  /*0ce0*/  IMAD.X R5, RZ, RZ, UR7, P1 ;  /* 0x00000007ff057e24 */ /* 0x000fe200088e06ff */
[----:B--2---:R-:W-:-:S05]  /*0cf0*/  IADD3 R17, PT, PT, R17, R2, RZ ;  /* 0x0000000211117210 */ /* 0x004fca0007ffe0ff */
        /* <DEDUP_REMOVED lines=8> */
[----:B------:R-:W-:-:S04]  /*0d80*/  IADD3 R2, PT, PT, R8, R11, RZ ;  /* 0x0000000b08027210 */ /* 0x000fc80007ffe0ff */
[----:B------:R-:W-:-:S05]  /*0d90*/  IADD3 R2, P1, PT, R2, UR6, RZ ;  /* 0x0000000602027c10 */ /* 0x000fca000ff3e0ff */
[----:B------:R-:W-:Y:S01]  /*0da0*/  IMAD.X R3, RZ, RZ, UR7, P1 ;  /* 0x00000007ff037e24 */ /* 0x000fe200088e06ff */
[----:B--2---:R-:W-:-:S05]  /*0db0*/  IADD3 R11, PT, PT, R9, R6, RZ ;  /* 0x00000006090b7210 */ /* 0x004fca0007ffe0ff */
[----:B------:R4:W-:Y:S04]  /*0dc0*/  STG.E.U8 desc[UR8][R22.64], R11 ;  /* 0x0000000b16007986 */ /* 0x0009e8000c101108 */
[----:B------:R-:W2:Y:S01]  /*0dd0*/  LDG.E.U8 R2, desc[UR8][R2.64] ;  /* 0x0000000802027981 */ /* 0x000ea2000c1e1100 */
[----:B------:R-:W-:Y:S01]  /*0de0*/  UIADD3 UR4, UPT, UPT, UR4, 0x4, URZ ;  /* 0x0000000404047890 */ /* 0x000fe2000fffe0ff */
[----:B--2---:R-:W-:-:S05]  /*0df0*/  IMAD.IADD R5, R11, 0x1, R2 ;  /* 0x000000010b057824 */ /* 0x004fca00078e0202 */
[----:B------:R4:W-:Y:S01]  /*0e00*/  STG.E.U8 desc[UR8][R22.64], R5 ;  /* 0x0000000516007986 */ /* 0x0009e2000c101108 */
[----:B-1----:R-:W-:-:S07]  /*0e10*/  PRMT R17, R5, 0x7610, R17 ;  /* 0x0000761005117816 */ /* 0x002fce0000000011 */
.L_x_75:
[----:B------:R-:W-:Y:S05]  /*0e20*/  @!P0 EXIT ;  /* 0x000000000000894d */ /* 0x000fea0003800000 */
[----:B---3--:R-:W1:Y:S01]  /*0e30*/  LDC R7, c[0x0][0x388] ;  /* 0x0000e200ff077b82 */ /* 0x008e620000000800 */
[----:B------:R-:W3:Y:S01]  /*0e40*/  LDCU.64 UR6, c[0x0][0x380] ;  /* 0x00007000ff0677ac */ /* 0x000ee20008000a00 */
[----:B------:R-:W-:Y:S01]  /*0e50*/  UIADD3 UR5, UPT, UPT, -UR5, URZ, URZ ;  /* 0x000000ff05057290 */ /* 0x000fe2000fffe1ff */
[----:B-1-3--:R-:W-:-:S11]  /*0e60*/  IMAD R0, R7, UR4, R0 ;  /* 0x0000000407007c24 */ /* 0x00afd6000f8e0200 */
.L_x_76:
[----:B------:R-:W-:-:S04]  /*0e70*/  IADD3 R2, P0, PT, R0, UR6, RZ ;  /* 0x0000000600027c10 */ /* 0x000fc8000ff1e0ff */
[----:B------:R-:W-:-:S05]  /*0e80*/  IADD3.X R3, PT, PT, RZ, UR7, RZ, P0, !PT ;  /* 0x00000007ff037c10 */ /* 0x000fca00087fe4ff */
[----:B------:R-:W4:Y:S01]  /*0e90*/  LDG.E.U8 R2, desc[UR8][R2.64] ;  /* 0x0000000802027981 */ /* 0x000f22000c1e1100 */
[----:B------:R-:W-:Y:S01]  /*0ea0*/  UIADD3 UR5, UPT, UPT, UR5, 0x1, URZ ;  /* 0x0000000105057890 */ /* 0x000fe2000fffe0ff */
[----:B------:R-:W-:-:S03]  /*0eb0*/  IADD3 R0, PT, PT, R0, R7, RZ ;  /* 0x0000000700007210 */ /* 0x000fc60007ffe0ff */
[----:B------:R-:W-:Y:S01]  /*0ec0*/  UISETP.NE.AND UP0, UPT, UR5, URZ, UPT ;  /* 0x000000ff0500728c */ /* 0x000fe2000bf05270 */
[----:B-1--4-:R-:W-:-:S05]  /*0ed0*/  IMAD.IADD R5, R2, 0x1, R17 ;  /* 0x0000000102057824 */ /* 0x012fca00078e0211 */
[----:B------:R1:W-:Y:S01]  /*0ee0*/  STG.E.U8 desc[UR8][R22.64], R5 ;  /* 0x0000000516007986 */ /* 0x0003e2000c101108 */
[----:B--2---:R-:W-:Y:S02]  /*0ef0*/  PRMT R17, R5, 0x7610, R17 ;  /* 0x0000761005117816 */ /* 0x004fe40000000011 */
[----:B------:R-:W-:Y:S05]  /*0f00*/  BRA.U UP0, `(.L_x_76) ;  /* 0xfffffffd00d87547 */ /* 0x000fea000b83ffff */
[----:B------:R-:W-:Y:S05]  /*0f10*/  EXIT ;  /* 0x000000000000794d */ /* 0x000fea0003800000 */
.L_x_77:
        /* <DEDUP_REMOVED lines=14> */
.L_x_180:


//--------------------- .text._Z13sumMatrixRowsPhjS_ --------------------------
	.section	.text._Z13sumMatrixRowsPhjS_,"ax",@progbits
	.align	128
        .global         _Z13sumMatrixRowsPhjS_
        .type           _Z13sumMatrixRowsPhjS_,@function
        .size           _Z13sumMatrixRowsPhjS_,(.L_x_181 - _Z13sumMatrixRowsPhjS_)
        .other          _Z13sumMatrixRowsPhjS_,@"STO_CUDA_ENTRY STV_DEFAULT"
_Z13sumMatrixRowsPhjS_:
.text._Z13sumMatrixRowsPhjS_:
[----:B------:R-:W-:Y:S01]  /*0000*/  LDC R1, c[0x0][0x37c] ;  /* 0x0000df00ff017b82 */ /* 0x000fe20000000800 */
[----:B------:R-:W0:Y:S07]  /*0010*/  S2R R5, SR_TID.X ;  /* 0x0000000000057919 */ /* 0x000e2e0000002100 */
[----:B------:R-:W1:Y:S01]  /*0020*/  LDC R0, c[0x0][0x388] ;  /* 0x0000e200ff007b82 */ /* 0x000e620000000800 */
[----:B------:R-:W0:Y:S01]  /*0030*/  LDCU.64 UR6, c[0x0][0x390] ;  /* 0x00007200ff0677ac */ /* 0x000e220008000a00 */
[----:B------:R-:W2:Y:S01]  /*0040*/  LDCU.64 UR4, c[0x0][0x358] ;  /* 0x00006b00ff0477ac */ /* 0x000ea20008000a00 */
[----:B-1----:R-:W-:-:S02]  /*0050*/  ISETP.NE.AND P0, PT, R0, RZ, PT ;  /* 0x000000ff0000720c */ /* 0x002fc40003f05270 */
[----:B0-----:R-:W-:-:S05]  /*0060*/  IADD3 R2, P1, PT, R5, UR6, RZ ;  /* 0x0000000605027c10 */ /* 0x001fca000ff3e0ff */
[----:B------:R-:W-:-:S05]  /*0070*/  IMAD.X R3, RZ, RZ, UR7, P1 ;  /* 0x00000007ff037e24 */ /* 0x000fca00088e06ff */
[----:B--2---:R0:W-:Y:S01]  /*0080*/  STG.E.U8 desc[UR4][R2.64], RZ ;  /* 0x000000ff02007986 */ /* 0x0041e2000c101104 */
[----:B------:R-:W-:Y:S05]  /*0090*/  @!P0 EXIT ;  /* 0x000000000000894d */ /* 0x000fea0003800000 */
[C---:B------:R-:W-:Y:S01]  /*00a0*/  ISETP.GE.U32.AND P1, PT, R0.reuse, 0x10, PT ;  /* 0x000000100000780c */ /* 0x040fe20003f26070 */
[----:B------:R-:W-:Y:S01]  /*00b0*/  IMAD.MOV.U32 R4, RZ, RZ, RZ ;  /* 0x000000ffff047224 */ /* 0x000fe200078e00ff */
[----:B------:R-:W-:Y:S02]  /*00c0*/  LOP3.LUT R14, R0, 0xf, RZ, 0xc0, !PT ;  /* 0x0000000f000e7812 */ /* 0x000fe400078ec0ff */
[----:B------:R-:W-:Y:S02]  /*00d0*/  PRMT R8, RZ, 0x7610, R8 ;  /* 0x00007610ff087816 */ /* 0x000fe40000000008 */
[----:B------:R-:W-:-:S07]  /*00e0*/  ISETP.NE.AND P0, PT, R14, RZ, PT ;  /* 0x000000ff0e00720c */ /* 0x000fce0003f05270 */
[----:B------:R-:W-:Y:S06]  /*00f0*/  @!P1 BRA `(.L_x_78) ;  /* 0x0000000400a49947 */ /* 0x000fec0003800000 */
[----:B------:R-:W-:Y:S01]  /*0100*/  LOP3.LUT R4, R0, 0xfffffff0, RZ, 0xc0, !PT ;  /* 0xfffffff000047812 */ /* 0x000fe200078ec0ff */
[----:B------:R-:W-:Y:S01]  /*0110*/  IMAD R6, R5, R0, 0x7 ;  /* 0x0000000705067424 */ /* 0x000fe200078e0200 */
[----:B------:R-:W-:Y:S01]  /*0120*/  PRMT R8, RZ, 0x7610, R8 ;  /* 0x00007610ff087816 */ /* 0x000fe20000000008 */
[----:B------:R-:W1:Y:S02]  /*0130*/  LDCU.64 UR6, c[0x0][0x380] ;  /* 0x00007000ff0677ac */ /* 0x000e640008000a00 */
[----:B------:R-:W-:-:S07]  /*0140*/  IMAD.MOV R7, RZ, RZ, -R4 ;  /* 0x000000ffff077224 */ /* 0x000fce00078e0a04 */
.L_x_79:
[----:B------:R-:W-:-:S04]  /*0150*/  IADD3 R10, PT, PT, R6, -0x7, RZ ;  /* 0xfffffff9060a7810 */ /* 0x000fc80007ffe0ff */
[----:B-1----:R-:W-:-:S05]  /*0160*/  IADD3 R10, P1, PT, R10, UR6, RZ ;  /* 0x000000060a0a7c10 */ /* 0x002fca000ff3e0ff */
[----:B------:R-:W-:-:S06]  /*0170*/  IMAD.X R11, RZ, RZ, UR7, P1 ;  /* 0x00000007ff0b7e24 */ /* 0x000fcc00088e06ff */
[----:B------:R-:W2:Y:S01]  /*0180*/  LDG.E.U8 R11, desc[UR4][R10.64] ;  /* 0x000000040a0b7981 */ /* 0x000ea2000c1e1100 */
[----:B------:R-:W-:-:S05]  /*0190*/  VIADD R12, R6, 0xfffffffa ;  /* 0xfffffffa060c7836 */ /* 0x000fca0000000000 */
[----:B------:R-:W-:-:S05]  /*01a0*/  IADD3 R12, P1, PT, R12, UR6, RZ ;  /* 0x000000060c0c7c10 */ /* 0x000fca000ff3e0ff */
[----:B---3--:R-:W-:Y:S01]  /*01b0*/  IMAD.X R13, RZ, RZ, UR7, P1 ;  /* 0x00000007ff0d7e24 */ /* 0x008fe200088e06ff */
[----:B--2---:R-:W-:-:S05]  /*01c0*/  IADD3 R15, PT, PT, R11, R8, RZ ;  /* 0x000000080b0f7210 */ /* 0x004fca0007ffe0ff */
[----:B------:R1:W-:Y:S04]  /*01d0*/  STG.E.U8 desc[UR4][R2.64], R15 ;  /* 0x0000000f02007986 */ /* 0x0003e8000c101104 */
[----:B------:R-:W2:Y:S01]  /*01e0*/  LDG.E.U8 R12, desc[UR4][R12.64] ;  /* 0x000000040c0c7981 */ /* 0x000ea2000c1e1100 */
[----:B------:R-:W-:-:S05]  /*01f0*/  VIADD R8, R6, 0xfffffffb ;  /* 0xfffffffb06087836 */ /* 0x000fca0000000000 */
[----:B------:R-:W-:-:S05]  /*0200*/  IADD3 R8, P1, PT, R8, UR6, RZ ;  /* 0x0000000608087c10 */ /* 0x000fca000ff3e0ff */
[----:B------:R-:W-:Y:S02]  /*0210*/  IMAD.X R9, RZ, RZ, UR7, P1 ;  /* 0x00000007ff097e24 */ /* 0x000fe400088e06ff */
[----:B--2---:R-:W-:-:S05]  /*0220*/  IMAD.IADD R17, R15, 0x1, R12 ;  /* 0x000000010f117824 */ /* 0x004fca00078e020c */
[----:B------:R2:W-:Y:S04]  /*0230*/  STG.E.U8 desc[UR4][R2.64], R17 ;  /* 0x0000001102007986 */ /* 0x0005e8000c101104 */
[----:B------:R-:W1:Y:S01]  /*0240*/  LDG.E.U8 R8, desc[UR4][R8.64] ;  /* 0x0000000408087981 */ /* 0x000e62000c1e1100 */
[----:B------:R-:W-:-:S04]  /*0250*/  IADD3 R10, PT, PT, R6, -0x4, RZ ;  /* 0xfffffffc060a7810 */ /* 0x000fc80007ffe0ff */
[----:B------:R-:W-:-:S05]  /*0260*/  IADD3 R10, P1, PT, R10, UR6, RZ ;  /* 0x000000060a0a7c10 */ /* 0x000fca000ff3e0ff */
[----:B------:R-:W-:Y:S02]  /*0270*/  IMAD.X R11, RZ, RZ, UR7, P1 ;  /* 0x00000007ff0b7e24 */ /* 0x000fe400088e06ff */
[----:B-1----:R-:W-:-:S05]  /*0280*/  IMAD.IADD R15, R17, 0x1, R8 ;  /* 0x00000001110f7824 */ /* 0x002fca00078e0208 */
[----:B------:R1:W-:Y:S04]  /*0290*/  STG.E.U8 desc[UR4][R2.64], R15 ;  /* 0x0000000f02007986 */ /* 0x0003e8000c101104 */
[----:B------:R-:W2:Y:S01]  /*02a0*/  LDG.E.U8 R10, desc[UR4][R10.64] ;  /* 0x000000040a0a7981 */ /* 0x000ea2000c1e1100 */
[----:B------:R-:W-:-:S05]  /*02b0*/  VIADD R12, R6, 0xfffffffd ;  /* 0xfffffffd060c7836 */ /* 0x000fca0000000000 */
[----:B------:R-:W-:-:S04]  /*02c0*/  IADD3 R12, P1, PT, R12, UR6, RZ ;  /* 0x000000060c0c7c10 */ /* 0x000fc8000ff3e0ff */
[----:B------:R-:W-:Y:S01]  /*02d0*/  IADD3.X R13, PT, PT, RZ, UR7, RZ, P1, !PT ;  /* 0x00000007ff0d7c10 */ /* 0x000fe20008ffe4ff */
[----:B--2---:R-:W-:-:S05]  /*02e0*/  IMAD.IADD R17, R15, 0x1, R10 ;  /* 0x000000010f117824 */ /* 0x004fca00078e020a */
[----:B------:R2:W-:Y:S04]  /*02f0*/  STG.E.U8 desc[UR4][R2.64], R17 ;  /* 0x0000001102007986 */ /* 0x0005e8000c101104 */
[----:B------:R-:W1:Y:S01]  /*0300*/  LDG.E.U8 R12, desc[UR4][R12.64] ;  /* 0x000000040c0c7981 */ /* 0x000e62000c1e1100 */
[----:B------:R-:W-:-:S05]  /*0310*/  VIADD R8, R6, 0xfffffffe ;  /* 0xfffffffe06087836 */ /* 0x000fca0000000000 */
[----:B------:R-:W-:-:S05]  /*0320*/  IADD3 R8, P1, PT, R8, UR6, RZ ;  /* 0x0000000608087c10 */ /* 0x000fca000ff3e0ff */
[----:B------:R-:W-:Y:S01]  /*0330*/  IMAD.X R9, RZ, RZ, UR7, P1 ;  /* 0x00000007ff097e24 */ /* 0x000fe200088e06ff */
[----:B-1----:R-:W-:-:S05]  /*0340*/  IADD3 R15, PT, PT, R17, R12, RZ ;  /* 0x0000000c110f7210 */ /* 0x002fca0007ffe0ff */
[----:B------:R1:W-:Y:S04]  /*0350*/  STG.E.U8 desc[UR4][R2.64], R15 ;  /* 0x0000000f02007986 */ /* 0x0003e8000c101104 */
[----:B------:R-:W2:Y:S01]  /*0360*/  LDG.E.U8 R8, desc[UR4][R8.64] ;  /* 0x0000000408087981 */ /* 0x000ea2000c1e1100 */
[----:B------:R-:W-:-:S05]  /*0370*/  VIADD R10, R6, 0xffffffff ;  /* 0xffffffff060a7836 */ /* 0x000fca0000000000 */
        /* <DEDUP_REMOVED lines=8> */
[----:B------:R-:W-:Y:S04]  /*0400*/  STG.E.U8 desc[UR4][R2.64], R19 ;  /* 0x0000001302007986 */ /* 0x000fe8000c101104 */
        /* <DEDUP_REMOVED lines=13> */
[----:B------:R-:W-:-:S04]  /*04e0*/  IADD3 R12, PT, PT, R6, 0x3, RZ ;  /* 0x00000003060c7810 */ /* 0x000fc80007ffe0ff */
        /* <DEDUP_REMOVED lines=34> */
[----:B------:R-:W2:Y:S01]  /*0710*/  LDG.E.U8 R10, desc[UR4][R10.64] ;  /* 0x000000040a0a7981 */ /* 0x000ea2000c1e1100 */
[----:B------:R-:W-:Y:S01]  /*0720*/  VIADD R7, R7, 0x10 ;  /* 0x0000001007077836 */ /* 0x000fe20000000000 */
[----:B------:R-:W-:-:S04]  /*0730*/  IADD3 R6, PT, PT, R6, 0x10, RZ ;  /* 0x0000001006067810 */ /* 0x000fc80007ffe0ff */
[----:B------:R-:W-:Y:S01]  /*0740*/  ISETP.NE.AND P1, PT, R7, RZ, PT ;  /* 0x000000ff0700720c */ /* 0x000fe20003f25270 */
[----:B--2---:R-:W-:-:S05]  /*0750*/  IMAD.IADD R13, R17, 0x1, R10 ;  /* 0x00000001110d7824 */ /* 0x004fca00078e020a */
[----:B------:R3:W-:Y:S01]  /*0760*/  STG.E.U8 desc[UR4][R2.64], R13 ;  /* 0x0000000d02007986 */ /* 0x0007e2000c101104 */
[----:B------:R-:W-:-:S06]  /*0770*/  PRMT R8, R13, 0x7610, R8 ;  /* 0x000076100d087816 */ /* 0x000fcc0000000008 */
[----:B------:R-:W-:Y:S05]  /*0780*/  @P1 BRA `(.L_x_79) ;  /* 0xfffffff800701947 */ /* 0x000fea000383ffff */
.L_x_78:
[----:B------:R-:W-:Y:S05]  /*0790*/  @!P0 EXIT ;  /* 0x000000000000894d */ /* 0x000fea0003800000 */
[----:B------:R-:W-:Y:S02]  /*07a0*/  ISETP.GE.U32.AND P1, PT, R14, 0x8, PT ;  /* 0x000000080e00780c */ /* 0x000fe40003f26070 */
[----:B---3--:R-:W-:-:S04]  /*07b0*/  LOP3.LUT R15, R0, 0x7, RZ, 0xc0, !PT ;  /* 0x00000007000f7812 */ /* 0x008fc800078ec0ff */
[----:B------:R-:W-:-:S07]  /*07c0*/  ISETP.NE.AND P0, PT, R15, RZ, PT ;  /* 0x000000ff0f00720c */ /* 0x000fce0003f05270 */
[----:B------:R-:W-:Y:S06]  /*07d0*/  @!P1 BRA `(.L_x_80) ;  /* 0x0000000000cc9947 */ /* 0x000fec0003800000 */
[----:B------:R-:W1:Y:S01]  /*07e0*/  LDCU.64 UR6, c[0x0][0x380] ;  /* 0x00007000ff0677ac */ /* 0x000e620008000a00 */
[----:B------:R-:W-:-:S05]  /*07f0*/  IMAD R6, R5, R0, R4 ;  /* 0x0000000005067224 */ /* 0x000fca00078e0204 */
[----:B-1----:R-:W-:-:S05]  /*0800*/  IADD3 R10, P1, PT, R6, UR6, RZ ;  /* 0x00000006060a7c10 */ /* 0x002fca000ff3e0ff */
[----:B------:R-:W-:-:S06]  /*0810*/  IMAD.X R11, RZ, RZ, UR7, P1 ;  /* 0x00000007ff0b7e24 */ /* 0x000fcc00088e06ff */
[----:B------:R-:W2:Y:S01]  /*0820*/  LDG.E.U8 R11, desc[UR4][R10.64] ;  /* 0x000000040a0b7981 */ /* 0x000ea2000c1e1100 */
[----:B------:R-:W-:-:S05]  /*0830*/  VIADD R12, R6, 0x1 ;  /* 0x00000001060c7836 */ /* 0x000fca0000000000 */
[----:B------:R-:W-:-:S05]  /*0840*/  IADD3 R12, P1, PT, R12, UR6, RZ ;  /* 0x000000060c0c7c10 */ /* 0x000fca000ff3e0ff */
[----:B------:R-:W-:Y:S01]  /*0850*/  IMAD.X R13, RZ, RZ, UR7, P1 ;  /* 0x00000007ff0d7e24 */ /* 0x000fe200088e06ff */
        /* <DEDUP_REMOVED lines=13> */
[----:B------:R-:W-:Y:S04]  /*0930*/  STG.E.U8 desc[UR4][R2.64], R7 ;  /* 0x0000000702007986 */ /* 0x000fe8000c101104 */
[----:B------:R-:W2:Y:S01]  /*0940*/  LDG.E.U8 R10, desc[UR4][R10.64] ;  /* 0x000000040a0a7981 */ /* 0x000ea2000c1e1100 */
[----:B------:R-:W-:-:S05]  /*0950*/  VIADD R12, R6, 0x4 ;  /* 0x00000004060c7836 */ /* 0x000fca0000000000 */
[----:B------:R-:W-:-:S04]  /*0960*/  IADD3 R12, P1, PT, R12, UR6, RZ ;  /* 0x000000060c0c7c10 */ /* 0x000fc8000ff3e0ff */
[----:B------:R-:W-:Y:S01]  /*0970*/  IADD3.X R13, PT, PT, RZ, UR7, RZ, P1, !PT ;  /* 0x00000007ff0d7c10 */ /* 0x000fe20008ffe4ff */
[----:B--2---:R-:W-:-:S05]  /*0980*/  IMAD.IADD R17, R7, 0x1, R10 ;  /* 0x0000000107117824 */ /* 0x004fca00078e020a */
[----:B------:R1:W-:Y:S04]  /*0990*/  STG.E.U8 desc[UR4][R2.64], R17 ;  /* 0x0000001102007986 */ /* 0x0003e8000c101104 */
[----:B------:R-:W2:Y:S01]  /*09a0*/  LDG.E.U8 R12, desc[UR4][R12.64] ;  /* 0x000000040c0c7981 */ /* 0x000ea2000c1e1100 */
[----:B------:R-:W-:-:S05]  /*09b0*/  VIADD R8, R6, 0x5 ;  /* 0x0000000506087836 */ /* 0x000fca0000000000 */
[----:B------:R-:W-:-:S05]  /*09c0*/  IADD3 R8, P1, PT, R8, UR6, RZ ;  /* 0x0000000608087c10 */ /* 0x000fca000ff3e0ff */
[----:B------:R-:W-:Y:S01]  /*09d0*/  IMAD.X R9, RZ, RZ, UR7, P1 ;  /* 0x00000007ff097e24 */ /* 0x000fe200088e06ff */
[----:B--2---:R-:W-:-:S05]  /*09e0*/  IADD3 R19, PT, PT, R17, R12, RZ ;  /* 0x0000000c11137210 */ /* 0x004fca0007ffe0ff */
[----:B------:R2:W-:Y:S04]  /*09f0*/  STG.E.U8 desc[UR4][R2.64], R19 ;  /* 0x0000001302007986 */ /* 0x0005e8000c101104 */
[----:B------:R-:W1:Y:S01]  /*0a00*/  LDG.E.U8 R8, desc[UR4][R8.64] ;  /* 0x0000000408087981 */ /* 0x000e62000c1e1100 */
[----:B------:R-:W-:-:S05]  /*0a10*/  VIADD R10, R6, 0x6 ;  /* 0x00000006060a7836 */ /* 0x000fca0000000000 */
[----:B------:R-:W-:-:S05]  /*0a20*/  IADD3 R10, P1, PT, R10, UR6, RZ ;  /* 0x000000060a0a7c10 */ /* 0x000fca000ff3e0ff */
[----:B------:R-:W-:Y:S01]  /*0a30*/  IMAD.X R11, RZ, RZ, UR7, P1 ;  /* 0x00000007ff0b7e24 */ /* 0x000fe200088e06ff */
[----:B-1----:R-:W-:-:S05]  /*0a40*/  IADD3 R17, PT, PT, R19, R8, RZ ;  /* 0x0000000813117210 */ /* 0x002fca0007ffe0ff */
[----:B------:R2:W-:Y:S04]  /*0a50*/  STG.E.U8 desc[UR4][R2.64], R17 ;  /* 0x0000001102007986 */ /* 0x0005e8000c101104 */
[----:B------:R-:W3:Y:S01]  /*0a60*/  LDG.E.U8 R10, desc[UR4][R10.64] ;  /* 0x000000040a0a7981 */ /* 0x000ee2000c1e1100 */
[----:B------:R-:W-:-:S05]  /*0a70*/  VIADD R6, R6, 0x7 ;  /* 0x0000000706067836 */ /* 0x000fca0000000000 */
[----:B------:R-:W-:-:S05]  /*0a80*/  IADD3 R6, P1, PT, R6, UR6, RZ ;  /* 0x0000000606067c10 */ /* 0x000fca000ff3e0ff */
[----:B------:R-:W-:Y:S01]  /*0a90*/  IMAD.X R7, RZ, RZ, UR7, P1 ;  /* 0x00000007ff077e24 */ /* 0x000fe200088e06ff */
[----:B---3--:R-:W-:-:S05]  /*0aa0*/  IADD3 R13, PT, PT, R17, R10, RZ ;  /* 0x0000000a110d7210 */ /* 0x008fca0007ffe0ff */
[----:B------:R2:W-:Y:S04]  /*0ab0*/  STG.E.U8 desc[UR4][R2.64], R13 ;  /* 0x0000000d02007986 */ /* 0x0005e8000c101104 */
[----:B------:R-:W3:Y:S01]  /*0ac0*/  LDG.E.U8 R6, desc[UR4][R6.64] ;  /* 0x0000000406067981 */ /* 0x000ee2000c1e1100 */
[----:B------:R-:W-:Y:S02]  /*0ad0*/  VIADD R4, R4, 0x8 ;  /* 0x0000000804047836 */ /* 0x000fe40000000000 */
[----:B---3--:R-:W-:-:S05]  /*0ae0*/  IMAD.IADD R9, R13, 0x1, R6 ;  /* 0x000000010d097824 */ /* 0x008fca00078e0206 */
[----:B------:R2:W-:Y:S01]  /*0af0*/  STG.E.U8 desc[UR4][R2.64], R9 ;  /* 0x0000000902007986 */ /* 0x0005e2000c101104 */
[----:B------:R-:W-:-:S07]  /*0b00*/  PRMT R8, R9, 0x7610, R8 ;  /* 0x0000761009087816 */ /* 0x000fce0000000008 */
.L_x_80:
[----:B------:R-:W-:Y:S05]  /*0b10*/  @!P0 EXIT ;  /* 0x000000000000894d */ /* 0x000fea0003800000 */
[----:B------:R-:W-:Y:S02]  /*0b20*/  ISETP.GE.U32.AND P1, PT, R15, 0x4, PT ;  /* 0x000000040f00780c */ /* 0x000fe40003f26070 */
[----:B--2---:R-:W-:-:S04]  /*0b30*/  LOP3.LUT R9, R0, 0x3, RZ, 0xc0, !PT ;  /* 0x0000000300097812 */ /* 0x004fc800078ec0ff */
[----:B------:R-:W-:-:S07]  /*0b40*/  ISETP.NE.AND P0, PT, R9, RZ, PT ;  /* 0x000000ff0900720c */ /* 0x000fce0003f05270 */
[----:B------:R-:W-:Y:S06]  /*0b50*/  @!P1 BRA `(.L_x_81) ;  /* 0x00000000006c9947 */ /* 0x000fec0003800000 */
[----:B------:R-:W1:Y:S01]  /*0b60*/  LDCU.64 UR6, c[0x0][0x380] ;  /* 0x00007000ff0677ac */ /* 0x000e620008000a00 */
[----:B------:R-:W-:-:S05]  /*0b70*/  IMAD R14, R5, R0, R4 ;  /* 0x00000000050e7224 */ /* 0x000fca00078e0204 */
[----:B-1----:R-:W-:-:S04]  /*0b80*/  IADD3 R6, P1, PT, R14, UR6, RZ ;  /* 0x000000060e067c10 */ /* 0x002fc8000ff3e0ff */
[----:B------:R-:W-:-:S06]  /*0b90*/  IADD3.X R7, PT, PT, RZ, UR7, RZ, P1, !PT ;  /* 0x00000007ff077c10 */ /* 0x000fcc0008ffe4ff */
        /* <DEDUP_REMOVED lines=19> */
[----:B------:R-:W-:Y:S02]  /*0cd0*/  VIADD R4, R4, 0x4 ;  /* 0x0000000404047836 */ /* 0x000fe40000000000 */
[----:B---3--:R-:W-:-:S05]  /*0ce0*/  IMAD.IADD R11, R15, 0x1, R6 ;  /* 0x000000010f0b7824 */ /* 0x008fca00078e0206 */
[----:B------:R2:W-:Y:S01]  /*0cf0*/  STG.E.U8 desc[UR4][R2.64], R11 ;  /* 0x0000000b02007986 */ /* 0x0005e2000c101104 */
[----:B------:R-:W-:-:S07]  /*0d00*/  PRMT R8, R11, 0x7610, R8 ;  /* 0x000076100b087816 */ /* 0x000fce0000000008 */
.L_x_81:
[----:B------:R-:W-:Y:S05]  /*0d10*/  @!P0 EXIT ;  /* 0x000000000000894d */ /* 0x000fea0003800000 */
[----:B------:R-:W-:Y:S01]  /*0d20*/  IMAD R0, R5, R0, R4 ;  /* 0x0000000005007224 */ /* 0x000fe200078e0204 */
[----:B------:R-:W-:Y:S01]  /*0d30*/  IADD3 R9, PT, PT, -R9, RZ, RZ ;  /* 0x000000ff09097210 */ /* 0x000fe20007ffe1ff */
[----:B------:R-:W1:Y:S06]  /*0d40*/  LDCU.64 UR6, c[0x0][0x380] ;  /* 0x00007000ff0677ac */ /* 0x000e6c0008000a00 */
.L_x_82:
[----:B-1----:R-:W-:-:S05]  /*0d50*/  IADD3 R4, P0, PT, R0, UR6, RZ ;  /* 0x0000000600047c10 */ /* 0x002fca000ff1e0ff */
[----:B------:R-:W-:-:S06]  /*0d60*/  IMAD.X R5, RZ, RZ, UR7, P0 ;  /* 0x00000007ff057e24 */ /* 0x000fcc00080e06ff */
[----:B---3--:R-:W3:Y:S01]  /*0d70*/  LDG.E.U8 R5, desc[UR4][R4.64] ;  /* 0x0000000404057981 */ /* 0x008ee2000c1e1100 */
[----:B------:R-:W-:Y:S01]  /*0d80*/  IADD3 R9, PT, PT, R9, 0x1, RZ ;  /* 0x0000000109097810 */ /* 0x000fe20007ffe0ff */
[----:B------:R-:W-:-:S03]  /*0d90*/  VIADD R0, R0, 0x1 ;  /* 0x0000000100007836 */ /* 0x000fc60000000000 */
[----:B------:R-:W-:Y:S01]  /*0da0*/  ISETP.NE.AND P0, PT, R9, RZ, PT ;  /* 0x000000ff0900720c */ /* 0x000fe20003f05270 */
[----:B---3--:R-:W-:-:S05]  /*0db0*/  IMAD.IADD R7, R5, 0x1, R8 ;  /* 0x0000000105077824 */ /* 0x008fca00078e0208 */
[----:B------:R3:W-:Y:S01]  /*0dc0*/  STG.E.U8 desc[UR4][R2.64], R7 ;  /* 0x0000000702007986 */ /* 0x0007e2000c101104 */
[----:B------:R-:W-:-:S06]  /*0dd0*/  PRMT R8, R7, 0x7610, R8 ;  /* 0x0000761007087816 */ /* 0x000fcc0000000008 */
[----:B------:R-:W-:Y:S05]  /*0de0*/  @P0 BRA `(.L_x_82) ;  /* 0xfffffffc00d80947 */ /* 0x000fea000383ffff */
[----:B------:R-:W-:Y:S05]  /*0df0*/  EXIT ;  /* 0x000000000000794d */ /* 0x000fea0003800000 */
.L_x_83:
        /* <DEDUP_REMOVED lines=16> */
.L_x_181:


//--------------------- .text._Z21filterBoundDIVIDES_LTPiS_S_S_PhPb --------------------------
	.section	.text._Z21filterBoundDIVIDES_LTPiS_S_S_PhPb,"ax",@progbits
	.align	128
        .global         _Z21filterBoundDIVIDES_LTPiS_S_S_PhPb
        .type           _Z21filterBoundDIVIDES_LTPiS_S_S_PhPb,@function
        .size           _Z21filterBoundDIVIDES_LTPiS_S_S_PhPb,(.L_x_182 - _Z21filterBoundDIVIDES_LTPiS_S_S_PhPb)
        .other          _Z21filterBoundDIVIDES_LTPiS_S_S_PhPb,@"STO_CUDA_ENTRY STV_DEFAULT"
_Z21filterBoundDIVIDES_LTPiS_S_S_PhPb:
.text._Z21filterBoundDIVIDES_LTPiS_S_S_PhPb:
[----:B------:R-:W-:Y:S08]  /*0000*/  LDC R1, c[0x0][0x37c] ;  /* 0x0000df00ff017b82 */ /* 0x000ff00000000800 */
[----:B------:R-:W0:Y:S01]  /*0010*/  LDC.64 R6, c[0x0][0x3a8] ;  /* 0x0000ea00ff067b82 */ /* 0x000e220000000a00 */
[----:B------:R-:W0:Y:S07]  /*0020*/  LDCU.64 UR4, c[0x0][0x358] ;  /* 0x00006b00ff0477ac */ /* 0x000e2e0008000a00 */
[----:B------:R-:W1:Y:S01]  /*0030*/  LDC.64 R4, c[0x0][0x398] ;  /* 0x0000e600ff047b82 */ /* 0x000e620000000a00 */
[----:B0-----:R-:W2:Y:S04]  /*0040*/  LDG.E.U8 R6, desc[UR4][R6.64] ;  /* 0x0000000406067981 */ /* 0x001ea8000c1e1100 */
[----:B-1----:R-:W3:Y:S01]  /*0050*/  LDG.E R5, desc[UR4][R4.64] ;  /* 0x0000000404057981 */ /* 0x002ee2000c1e1900 */
[----:B------:R-:W3:Y:S01]  /*0060*/  S2R R0, SR_TID.X ;  /* 0x0000000000007919 */ /* 0x000ee20000002100 */
[----:B--2---:R-:W-:Y:S01]  /*0070*/  ISETP.NE.AND P0, PT, R6, RZ, PT ;  /* 0x000000ff0600720c */ /* 0x004fe20003f05270 */
[----:B---3--:R-:W-:-:S12]  /*0080*/  IMAD.IADD R2, R5, 0x1, R0 ;  /* 0x0000000105027824 */ /* 0x008fd800078e0200 */
[----:B------:R-:W-:Y:S05]  /*0090*/  @!P0 BRA `(.L_x_84) ;  /* 0x0000000400048947 */ /* 0x000fea0003800000 */
[----:B------:R-:W0:Y:S02]  /*00a0*/  LDC.64 R4, c[0x0][0x388] ;  /* 0x0000e200ff047b82 */ /* 0x000e240000000a00 */
[----:B0-----:R0:W2:Y:S06]  /*00b0*/  LDG.E R5, desc[UR4][R4.64] ;  /* 0x0000000404057981 */ /* 0x0010ac000c1e1900 */
[----:B------:R-:W1:Y:S02]  /*00c0*/  LDC.64 R6, c[0x0][0x380] ;  /* 0x0000e000ff067b82 */ /* 0x000e640000000a00 */
[----:B-1----:R1:W3:Y:S01]  /*00d0*/  LDG.E R3, desc[UR4][R6.64] ;  /* 0x0000000406037981 */ /* 0x0022e2000c1e1900 */
[----:B0-----:R-:W-:Y:S01]  /*00e0*/  IABS R4, R2 ;  /* 0x0000000200047213 */ /* 0x001fe20000000000 */
[----:B------:R-:W-:Y:S01]  /*00f0*/  BSSY.RECONVERGENT B0, `(.L_x_85) ;  /* 0x0000035000007945 */ /* 0x000fe20003800200 */
[----:B--2---:R-:W-:-:S02]  /*0100*/  IABS R11, R5 ;  /* 0x00000005000b7213 */ /* 0x004fc40000000000 */
[----:B-1----:R-:W-:Y:S02]  /*0110*/  IABS R6, R5 ;  /* 0x0000000500067213 */ /* 0x002fe40000000000 */
[----:B------:R-:W0:Y:S03]  /*0120*/  I2F.RP R10, R11 ;  /* 0x0000000b000a7306 */ /* 0x000e260000209400 */
[----:B------:R-:W-:-:S05]  /*0130*/  IMAD.MOV R6, RZ, RZ, -R6 ;  /* 0x000000ffff067224 */ /* 0x000fca00078e0a06 */
[----:B0-----:R-:W0:Y:S02]  /*0140*/  MUFU.RCP R10, R10 ;  /* 0x0000000a000a7308 */ /* 0x001e240000001000 */
        /* <DEDUP_REMOVED lines=12> */
[----:B------:R-:W-:Y:S02]  /*0210*/  ISETP.GE.U32.AND P0, PT, R6, R11, PT ;  /* 0x0000000b0600720c */ /* 0x000fe40003f06070 */
[----:B------:R-:W-:-:S04]  /*0220*/  LOP3.LUT R6, R2, R5, RZ, 0x3c, !PT ;  /* 0x0000000502067212 */ /* 0x000fc800078e3cff */
[----:B------:R-:W-:-:S07]  /*0230*/  ISETP.GE.AND P2, PT, R6, RZ, PT ;  /* 0x000000ff0600720c */ /* 0x000fce0003f46270 */
[----:B------:R-:W-:Y:S01]  /*0240*/  @P0 VIADD R9, R9, 0x1 ;  /* 0x0000000109090836 */ /* 0x000fe20000000000 */
[----:B------:R-:W-:-:S05]  /*0250*/  PLOP3.LUT P0, PT, PT, PT, PT, 0x80, 0x8 ;  /* 0x000000000008781c */ /* 0x000fca0003f0f070 */
[----:B------:R-:W-:Y:S01]  /*0260*/  @!P2 IMAD.MOV R9, RZ, RZ, -R9 ;  /* 0x000000ffff09a224 */ /* 0x000fe200078e0a09 */
[----:B------:R-:W-:-:S04]  /*0270*/  @!P1 LOP3.LUT R9, RZ, R5, RZ, 0x33, !PT ;  /* 0x00000005ff099212 */ /* 0x000fc800078e33ff */
[----:B---3--:R-:W-:-:S13]  /*0280*/  ISETP.GE.AND P1, PT, R9, R3, PT ;  /* 0x000000030900720c */ /* 0x008fda0003f26270 */
[----:B------:R-:W-:Y:S05]  /*0290*/  @!P1 BRA `(.L_x_86) ;  /* 0x0000000000689947 */ /* 0x000fea0003800000 */
[----:B------:R-:W0:Y:S02]  /*02a0*/  LDC.64 R6, c[0x0][0x390] ;  /* 0x0000e400ff067b82 */ /* 0x000e240000000a00 */
[----:B0-----:R-:W2:Y:S02]  /*02b0*/  LDG.E R7, desc[UR4][R6.64] ;  /* 0x0000000406077981 */ /* 0x001ea4000c1e1900 */
[-C--:B--2---:R-:W-:Y:S02]  /*02c0*/  IABS R11, R7.reuse ;  /* 0x00000007000b7213 */ /* 0x084fe40000000000 */
[----:B------:R-:W-:Y:S02]  /*02d0*/  LOP3.LUT R2, R2, R7, RZ, 0x3c, !PT ;  /* 0x0000000702027212 */ /* 0x000fe400078e3cff */
[----:B------:R-:W0:Y:S02]  /*02e0*/  I2F.RP R5, R11 ;  /* 0x0000000b00057306 */ /* 0x000e240000209400 */
[----:B------:R-:W-:-:S06]  /*02f0*/  ISETP.GE.AND P2, PT, R2, RZ, PT ;  /* 0x000000ff0200720c */ /* 0x000fcc0003f46270 */
[----:B0-----:R-:W0:Y:S02]  /*0300*/  MUFU.RCP R5, R5 ;  /* 0x0000000500057308 */ /* 0x001e240000001000 */
[----:B0-----:R-:W-:-:S06]  /*0310*/  VIADD R8, R5, 0xffffffe ;  /* 0x0ffffffe05087836 */ /* 0x001fcc0000000000 */
[----:B------:R0:W1:Y:S02]  /*0320*/  F2I.FTZ.U32.TRUNC.NTZ R9, R8 ;  /* 0x0000000800097305 */ /* 0x000064000021f000 */
[----:B0-----:R-:W-:Y:S02]  /*0330*/  IMAD.MOV.U32 R8, RZ, RZ, RZ ;  /* 0x000000ffff087224 */ /* 0x001fe400078e00ff */
[----:B-1----:R-:W-:-:S04]  /*0340*/  IMAD.MOV R10, RZ, RZ, -R9 ;  /* 0x000000ffff0a7224 */ /* 0x002fc800078e0a09 */
[----:B------:R-:W-:Y:S01]  /*0350*/  IMAD R13, R10, R11, RZ ;  /* 0x0000000b0a0d7224 */ /* 0x000fe200078e02ff */
[----:B------:R-:W-:-:S03]  /*0360*/  IABS R10, R7 ;  /* 0x00000007000a7213 */ /* 0x000fc60000000000 */
[----:B------:R-:W-:-:S04]  /*0370*/  IMAD.HI.U32 R9, R9, R13, R8 ;  /* 0x0000000d09097227 */ /* 0x000fc800078e0008 */
[----:B------:R-:W-:Y:S02]  /*0380*/  IMAD.MOV R6, RZ, RZ, -R10 ;  /* 0x000000ffff067224 */ /* 0x000fe400078e0a0a */
[----:B------:R-:W-:-:S04]  /*0390*/  IMAD.HI.U32 R9, R9, R4, RZ ;  /* 0x0000000409097227 */ /* 0x000fc800078e00ff */
[----:B------:R-:W-:-:S05]  /*03a0*/  IMAD R4, R9, R6, R4 ;  /* 0x0000000609047224 */ /* 0x000fca00078e0204 */
[----:B------:R-:W-:-:S13]  /*03b0*/  ISETP.GT.U32.AND P1, PT, R11, R4, PT ;  /* 0x000000040b00720c */ /* 0x000fda0003f24070 */
[----:B------:R-:W-:Y:S02]  /*03c0*/  @!P1 IMAD.IADD R4, R4, 0x1, -R11 ;  /* 0x0000000104049824 */ /* 0x000fe400078e0a0b */
[----:B------:R-:W-:Y:S01]  /*03d0*/  @!P1 VIADD R9, R9, 0x1 ;  /* 0x0000000109099836 */ /* 0x000fe20000000000 */
[----:B------:R-:W-:Y:S02]  /*03e0*/  ISETP.NE.AND P1, PT, R7, RZ, PT ;  /* 0x000000ff0700720c */ /* 0x000fe40003f25270 */
[----:B------:R-:W-:-:S13]  /*03f0*/  ISETP.GE.U32.AND P0, PT, R4, R11, PT ;  /* 0x0000000b0400720c */ /* 0x000fda0003f06070 */
[----:B------:R-:W-:-:S05]  /*0400*/  @P0 IADD3 R9, PT, PT, R9, 0x1, RZ ;  /* 0x0000000109090810 */ /* 0x000fca0007ffe0ff */
[----:B------:R-:W-:Y:S01]  /*0410*/  @!P2 IMAD.MOV R9, RZ, RZ, -R9 ;  /* 0x000000ffff09a224 */ /* 0x000fe200078e0a09 */
[----:B------:R-:W-:-:S04]  /*0420*/  @!P1 LOP3.LUT R9, RZ, R7, RZ, 0x33, !PT ;  /* 0x00000007ff099212 */ /* 0x000fc800078e33ff */
[----:B------:R-:W-:-:S13]  /*0430*/  ISETP.LT.AND P0, PT, R9, R3, PT ;  /* 0x000000030900720c */ /* 0x000fda0003f01270 */
.L_x_86:
[----:B------:R-:W-:Y:S05]  /*0440*/  BSYNC.RECONVERGENT B0 ;  /* 0x0000000000007941 */ /* 0x000fea0003800200 */
.L_x_85:
[----:B------:R-:W0:Y:S01]  /*0450*/  LDCU.64 UR6, c[0x0][0x3a0] ;  /* 0x00007400ff0677ac */ /* 0x000e220008000a00 */
[----:B------:R-:W-:Y:S02]  /*0460*/  SEL R5, RZ, 0x1, !P0 ;  /* 0x00000001ff057807 */ /* 0x000fe40004000000 */
[----:B0-----:R-:W-:-:S05]  /*0470*/  IADD3 R2, P1, PT, R0, UR6, RZ ;  /* 0x0000000600027c10 */ /* 0x001fca000ff3e0ff */
[----:B------:R-:W-:-:S05]  /*0480*/  IMAD.X R3, RZ, RZ, UR7, P1 ;  /* 0x00000007ff037e24 */ /* 0x000fca00088e06ff */
[----:B------:R-:W-:Y:S01]  /*0490*/  STG.E.U8 desc[UR4][R2.64], R5 ;  /* 0x0000000502007986 */ /* 0x000fe2000c101104 */
[----:B------:R-:W-:Y:S05]  /*04a0*/  EXIT ;  /* 0x000000000000794d */ /* 0x000fea0003800000 */
.L_x_84:
[----:B------:R-:W0:Y:S02]  /*04b0*/  LDC.64 R6, c[0x0][0x388] ;  /* 0x0000e200ff067b82 */ /* 0x000e240000000a00 */
[----:B0-----:R-:W2:Y:S06]  /*04c0*/  LDG.E R7, desc[UR4][R6.64] ;  /* 0x0000000406077981 */ /* 0x001eac000c1e1900 */
[----:B------:R-:W0:Y:S02]  /*04d0*/  LDC.64 R8, c[0x0][0x380] ;  /* 0x0000e000ff087b82 */ /* 0x000e240000000a00 */
[----:B0-----:R0:W3:Y:S01]  /*04e0*/  LDG.E R3, desc[UR4][R8.64] ;  /* 0x0000000408037981 */ /* 0x0010e2000c1e1900 */
[-C--:B------:R-:W-:Y:S01]  /*04f0*/  IABS R4, R2.reuse ;  /* 0x0000000200047213 */ /* 0x080fe20000000000 */
[----:B------:R-:W-:Y:S01]  /*0500*/  BSSY.RECONVERGENT B0, `(.L_x_87) ;  /* 0x000002b000007945 */ /* 0x000fe20003800200 */
[----:B------:R-:W-:-:S02]  /*0510*/  IABS R12, R2 ;  /* 0x00000002000c7213 */ /* 0x000fc40000000000 */
[----:B------:R-:W1:Y:S03]  /*0520*/  I2F.RP R5, R4 ;  /* 0x0000000400057306 */ /* 0x000e660000209400 */
[----:B------:R-:W-:Y:S01]  /*0530*/  IMAD.MOV R12, RZ, RZ, -R12 ;  /* 0x000000ffff0c7224 */ /* 0x000fe200078e0a0c */
[----:B0-----:R-:W-:-:S04]  /*0540*/  LOP3.LUT R8, RZ, R2, RZ, 0x33, !PT ;  /* 0x00000002ff087212 */ /* 0x001fc800078e33ff */
[----:B-1----:R-:W0:Y:S02]  /*0550*/  MUFU.RCP R5, R5 ;  /* 0x0000000500057308 */ /* 0x002e240000001000 */
[----:B0-----:R-:W-:-:S06]  /*0560*/  VIADD R10, R5, 0xffffffe ;  /* 0x0ffffffe050a7836 */ /* 0x001fcc0000000000 */
[----:B------:R0:W1:Y:S02]  /*0570*/  F2I.FTZ.U32.TRUNC.NTZ R11, R10 ;  /* 0x0000000a000b7305 */ /* 0x000064000021f000 */
[----:B0-----:R-:W-:Y:S02]  /*0580*/  IMAD.MOV.U32 R10, RZ, RZ, RZ ;  /* 0x000000ffff0a7224 */ /* 0x001fe400078e00ff */
[----:B-1----:R-:W-:-:S04]  /*0590*/  IMAD.MOV R13, RZ, RZ, -R11 ;  /* 0x000000ffff0d7224 */ /* 0x002fc800078e0a0b */
[----:B------:R-:W-:-:S04]  /*05a0*/  IMAD R13, R13, R4, RZ ;  /* 0x000000040d0d7224 */ /* 0x000fc800078e02ff */
[----:B------:R-:W-:Y:S01]  /*05b0*/  IMAD.HI.U32 R11, R11, R13, R10 ;  /* 0x0000000d0b0b7227 */ /* 0x000fe200078e000a */
[----:B--2---:R-:W-:Y:S02]  /*05c0*/  IABS R6, R7 ;  /* 0x0000000700067213 */ /* 0x004fe40000000000 */
[----:B------:R-:W-:-:S03]  /*05d0*/  LOP3.LUT R7, R7, R2, RZ, 0x3c, !PT ;  /* 0x0000000207077212 */ /* 0x000fc600078e3cff */
[----:B------:R-:W-:Y:S01]  /*05e0*/  IMAD.HI.U32 R5, R11, R6, RZ ;  /* 0x000000060b057227 */ /* 0x000fe200078e00ff */
[----:B------:R-:W-:-:S03]  /*05f0*/  ISETP.GE.AND P2, PT, R7, RZ, PT ;  /* 0x000000ff0700720c */ /* 0x000fc60003f46270 */
[----:B------:R-:W-:-:S05]  /*0600*/  IMAD R9, R5, R12, R6 ;  /* 0x0000000c05097224 */ /* 0x000fca00078e0206 */
[----:B------:R-:W-:-:S13]  /*0610*/  ISETP.GT.U32.AND P1, PT, R4, R9, PT ;  /* 0x000000090400720c */ /* 0x000fda0003f24070 */
[----:B------:R-:W-:Y:S02]  /*0620*/  @!P1 IMAD.IADD R9, R9, 0x1, -R4 ;  /* 0x0000000109099824 */ /* 0x000fe400078e0a04 */
[----:B------:R-:W-:Y:S01]  /*0630*/  @!P1 VIADD R5, R5, 0x1 ;  /* 0x0000000105059836 */ /* 0x000fe20000000000 */
[----:B------:R-:W-:Y:S02]  /*0640*/  ISETP.NE.AND P1, PT, R2, RZ, PT ;  /* 0x000000ff0200720c */ /* 0x000fe40003f25270 */
[----:B------:R-:W-:-:S13]  /*0650*/  ISETP.GE.U32.AND P0, PT, R9, R4, PT ;  /* 0x000000040900720c */ /* 0x000fda0003f06070 */
[----:B------:R-:W-:Y:S02]  /*0660*/  @P0 IADD3 R5, PT, PT, R5, 0x1, RZ ;  /* 0x0000000105050810 */ /* 0x000fe40007ffe0ff */
[----:B------:R-:W-:-:S03]  /*0670*/  PLOP3.LUT P0, PT, PT, PT, PT, 0x80, 0x8 ;  /* 0x000000000008781c */ /* 0x000fc60003f0f070 */
[----:B------:R-:W-:-:S05]  /*0680*/  @!P2 IMAD.MOV R5, RZ, RZ, -R5 ;  /* 0x000000ffff05a224 */ /* 0x000fca00078e0a05 */
[----:B------:R-:W-:-:S04]  /*0690*/  SEL R6, R8, R5, !P1 ;  /* 0x0000000508067207 */ /* 0x000fc80004800000 */
[----:B---3--:R-:W-:-:S13]  /*06a0*/  ISETP.GE.AND P2, PT, R6, R3, PT ;  /* 0x000000030600720c */ /* 0x008fda0003f46270 */
[----:B------:R-:W-:Y:S05]  /*06b0*/  @!P2 BRA `(.L_x_88) ;  /* 0x00000000003ca947 */ /* 0x000fea0003800000 */
[----:B------:R-:W0:Y:S02]  /*06c0*/  LDC.64 R6, c[0x0][0x390] ;  /* 0x0000e400ff067b82 */ /* 0x000e240000000a00 */
[----:B0-----:R-:W2:Y:S02]  /*06d0*/  LDG.E R7, desc[UR4][R6.64] ;  /* 0x0000000406077981 */ /* 0x001ea4000c1e1900 */
[----:B--2---:R-:W-:Y:S02]  /*06e0*/  IABS R10, R7 ;  /* 0x00000007000a7213 */ /* 0x004fe40000000000 */
[----:B------:R-:W-:-:S03]  /*06f0*/  LOP3.LUT R2, R7, R2, RZ, 0x3c, !PT ;  /* 0x0000000207027212 */ /* 0x000fc600078e3cff */
[----:B------:R-:W-:Y:S01]  /*0700*/  IMAD.HI.U32 R11, R11, R10, RZ ;  /* 0x0000000a0b0b7227 */ /* 0x000fe200078e00ff */
[----:B------:R-:W-:-:S03]  /*0710*/  ISETP.GE.AND P3, PT, R2, RZ, PT ;  /* 0x000000ff0200720c */ /* 0x000fc60003f66270 */
[----:B------:R-:W-:-:S05]  /*0720*/  IMAD R5, R11, R12, R10 ;  /* 0x0000000c0b057224 */ /* 0x000fca00078e020a */
[----:B------:R-:W-:-:S13]  /*0730*/  ISETP.GT.U32.AND P2, PT, R4, R5, PT ;  /* 0x000000050400720c */ /* 0x000fda0003f44070 */
[----:B------:R-:W-:Y:S02]  /*0740*/  @!P2 IMAD.IADD R5, R5, 0x1, -R4 ;  /* 0x000000010505a824 */ /* 0x000fe400078e0a04 */
[----:B------:R-:W-:-:S03]  /*0750*/  @!P2 VIADD R11, R11, 0x1 ;  /* 0x000000010b0ba836 */ /* 0x000fc60000000000 */
[----:B------:R-:W-:-:S13]  /*0760*/  ISETP.GE.U32.AND P0, PT, R5, R4, PT ;  /* 0x000000040500720c */ /* 0x000fda0003f06070 */
[----:B------:R-:W-:-:S04]  /*0770*/  @P0 VIADD R11, R11, 0x1 ;  /* 0x000000010b0b0836 */ /* 0x000fc80000000000 */
[----:B------:R-:W-:-:S05]  /*0780*/  @!P3 IMAD.MOV R11, RZ, RZ, -R11 ;  /* 0x000000ffff0bb224 */ /* 0x000fca00078e0a0b */
[----:B------:R-:W-:-:S04]  /*0790*/  SEL R8, R8, R11, !P1 ;  /* 0x0000000b08087207 */ /* 0x000fc80004800000 */
[----:B------:R-:W-:-:S13]  /*07a0*/  ISETP.LT.AND P0, PT, R8, R3, PT ;  /* 0x000000030800720c */ /* 0x000fda0003f01270 */
.L_x_88:
[----:B------:R-:W-:Y:S05]  /*07b0*/  BSYNC.RECONVERGENT B0 ;  /* 0x0000000000007941 */ /* 0x000fea0003800200 */
.L_x_87:
[----:B------:R-:W0:Y:S01]  /*07c0*/  LDCU.64 UR6, c[0x0][0x3a0] ;  /* 0x00007400ff0677ac */ /* 0x000e220008000a00 */
[----:B------:R-:W-:Y:S02]  /*07d0*/  SEL R5, RZ, 0x1, !P0 ;  /* 0x00000001ff057807 */ /* 0x000fe40004000000 */
[----:B0-----:R-:W-:-:S05]  /*07e0*/  IADD3 R2, P1, PT, R0, UR6, RZ ;  /* 0x0000000600027c10 */ /* 0x001fca000ff3e0ff */
[----:B------:R-:W-:-:S05]  /*07f0*/  IMAD.X R3, RZ, RZ, UR7, P1 ;  /* 0x00000007ff037e24 */ /* 0x000fca00088e06ff */
[----:B------:R-:W-:Y:S01]  /*0800*/  STG.E.U8 desc[UR4][R2.64], R5 ;  /* 0x0000000502007986 */ /* 0x000fe2000c101104 */
[----:B------:R-:W-:Y:S05]  /*0810*/  EXIT ;  /* 0x000000000000794d */ /* 0x000fea0003800000 */
.L_x_89:
        /* <DEDUP_REMOVED lines=14> */
.L_x_182:


//--------------------- .text._Z22filterBoundDIVIDES_LEQPiS_S_S_PhPb --------------------------
	.section	.text._Z22filterBoundDIVIDES_LEQPiS_S_S_PhPb,"ax",@progbits
	.align	128
        .global         _Z22filterBoundDIVIDES_LEQPiS_S_S_PhPb
        .type           _Z22filterBoundDIVIDES_LEQPiS_S_S_PhPb,@function
        .size           _Z22filterBoundDIVIDES_LEQPiS_S_S_PhPb,(.L_x_183 - _Z22filterBoundDIVIDES_LEQPiS_S_S_PhPb)
        .other          _Z22filterBoundDIVIDES_LEQPiS_S_S_PhPb,@"STO_CUDA_ENTRY STV_DEFAULT"
_Z22filterBoundDIVIDES_LEQPiS_S_S_PhPb:
.text._Z22filterBoundDIVIDES_LEQPiS_S_S_PhPb:
        /* <DEDUP_REMOVED lines=40> */
[----:B---3--:R-:W-:-:S13]  /*0280*/  ISETP.GT.AND P1, PT, R9, R3, PT ;  /* 0x000000030900720c */ /* 0x008fda0003f24270 */
        /* <DEDUP_REMOVED lines=26> */
[----:B------:R-:W-:-:S13]  /*0430*/  ISETP.LE.AND P0, PT, R9, R3, PT ;  /* 0x000000030900720c */ /* 0x000fda0003f03270 */
.L_x_92:
[----:B------:R-:W-:Y:S05]  /*0440*/  BSYNC.RECONVERGENT B0 ;  /* 0x0000000000007941 */ /* 0x000fea0003800200 */
.L_x_91:
[----:B------:R-:W0:Y:S01]  /*0450*/  LDCU.64 UR6, c[0x0][0x3a0] ;  /* 0x00007400ff0677ac */ /* 0x000e220008000a00 */
[----:B------:R-:W-:Y:S02]  /*0460*/  SEL R5, RZ, 0x1, !P0 ;  /* 0x00000001ff057807 */ /* 0x000fe40004000000 */
[----:B0-----:R-:W-:-:S05]  /*0470*/  IADD3 R2, P1, PT, R0, UR6, RZ ;  /* 0x0000000600027c10 */ /* 0x001fca000ff3e0ff */
[----:B------:R-:W-:-:S05]  /*0480*/  IMAD.X R3, RZ, RZ, UR7, P1 ;  /* 0x00000007ff037e24 */ /* 0x000fca00088e06ff */
[----:B------:R-:W-:Y:S01]  /*0490*/  STG.E.U8 desc[UR4][R2.64], R5 ;  /* 0x0000000502007986 */ /* 0x000fe2000c101104 */
[----:B------:R-:W-:Y:S05]  /*04a0*/  EXIT ;  /* 0x000000000000794d */ /* 0x000fea0003800000 */
.L_x_90:
        /* <DEDUP_REMOVED lines=31> */
[----:B---3--:R-:W-:-:S13]  /*06a0*/  ISETP.GT.AND P2, PT, R6, R3, PT ;  /* 0x000000030600720c */ /* 0x008fda0003f44270 */
        /* <DEDUP_REMOVED lines=15> */
[----:B------:R-:W-:-:S13]  /*07a0*/  ISETP.LE.AND P0, PT, R8, R3, PT ;  /* 0x000000030800720c */ /* 0x000fda0003f03270 */
.L_x_94:
[----:B------:R-:W-:Y:S05]  /*07b0*/  BSYNC.RECONVERGENT B0 ;  /* 0x0000000000007941 */ /* 0x000fea0003800200 */
.L_x_93:
[----:B------:R-:W0:Y:S01]  /*07c0*/  LDCU.64 UR6, c[0x0][0x3a0] ;  /* 0x00007400ff0677ac */ /* 0x000e220008000a00 */
[----:B------:R-:W-:Y:S02]  /*07d0*/  SEL R5, RZ, 0x1, !P0 ;  /* 0x00000001ff057807 */ /* 0x000fe40004000000 */
[----:B0-----:R-:W-:-:S05]  /*07e0*/  IADD3 R2, P1, PT, R0, UR6, RZ ;  /* 0x0000000600027c10 */ /* 0x001fca000ff3e0ff */
[----:B------:R-:W-:-:S05]  /*07f0*/  IMAD.X R3, RZ, RZ, UR7, P1 ;  /* 0x00000007ff037e24 */ /* 0x000fca00088e06ff */
[----:B------:R-:W-:Y:S01]  /*0800*/  STG.E.U8 desc[UR4][R2.64], R5 ;  /* 0x0000000502007986 */ /* 0x000fe2000c101104 */
[----:B------:R-:W-:Y:S05]  /*0810*/  EXIT ;  /* 0x000000000000794d */ /* 0x000fea0003800000 */
.L_x_95:
        /* <DEDUP_REMOVED lines=14> */
.L_x_183:


//--------------------- .text._Z21filterBoundDIVIDES_GTPiS_S_S_PhPb --------------------------
	.section	.text._Z21filterBoundDIVIDES_GTPiS_S_S_PhPb,"ax",@progbits
	.align	128
        .global         _Z21filterBoundDIVIDES_GTPiS_S_S_PhPb
        .type           _Z21filterBoundDIVIDES_GTPiS_S_S_PhPb,@function
        .size           _Z21filterBoundDIVIDES_GTPiS_S_S_PhPb,(.L_x_184 - _Z21filterBoundDIVIDES_GTPiS_S_S_PhPb)
        .other          _Z21filterBoundDIVIDES_GTPiS_S_S_PhPb,@"STO_CUDA_ENTRY STV_DEFAULT"
_Z21filterBoundDIVIDES_GTPiS_S_S_PhPb:
.text._Z21filterBoundDIVIDES_GTPiS_S_S_PhPb:
        /* <DEDUP_REMOVED lines=41> */
[----:B------:R-:W-:Y:S05]  /*0290*/  @P1 BRA `(.L_x_98) ;  /* 0x0000000000681947 */ /* 0x000fea0003800000 */
        /* <DEDUP_REMOVED lines=25> */
[----:B------:R-:W-:-:S13]  /*0430*/  ISETP.GT.AND P0, PT, R9, R3, PT ;  /* 0x000000030900720c */ /* 0x000fda0003f04270 */
.L_x_98:
[----:B------:R-:W-:Y:S05]  /*0440*/  BSYNC.RECONVERGENT B0 ;  /* 0x0000000000007941 */ /* 0x000fea0003800200 */
.L_x_97:
[----:B------:R-:W0:Y:S01]  /*0450*/  LDCU.64 UR6, c[0x0][0x3a0] ;  /* 0x00007400ff0677ac */ /* 0x000e220008000a00 */
[----:B------:R-:W-:Y:S02]  /*0460*/  SEL R5, RZ, 0x1, !P0 ;  /* 0x00000001ff057807 */ /* 0x000fe40004000000 */
[----:B0-----:R-:W-:-:S05]  /*0470*/  IADD3 R2, P1, PT, R0, UR6, RZ ;  /* 0x0000000600027c10 */ /* 0x001fca000ff3e0ff */
[----:B------:R-:W-:-:S05]  /*0480*/  IMAD.X R3, RZ, RZ, UR7, P1 ;  /* 0x00000007ff037e24 */ /* 0x000fca00088e06ff */
[----:B------:R-:W-:Y:S01]  /*0490*/  STG.E.U8 desc[UR4][R2.64], R5 ;  /* 0x0000000502007986 */ /* 0x000fe2000c101104 */
[----:B------:R-:W-:Y:S05]  /*04a0*/  EXIT ;  /* 0x000000000000794d */ /* 0x000fea0003800000 */
.L_x_96:
        /* <DEDUP_REMOVED lines=32> */
[----:B------:R-:W-:Y:S05]  /*06b0*/  @P2 BRA `(.L_x_100) ;  /* 0x00000000003c2947 */ /* 0x000fea0003800000 */
        /* <DEDUP_REMOVED lines=14> */
[----:B------:R-:W-:-:S13]  /*07a0*/  ISETP.GT.AND P0, PT, R8, R3, PT ;  /* 0x000000030800720c */ /* 0x000fda0003f04270 */
.L_x_100:
[----:B------:R-:W-:Y:S05]  /*07b0*/  BSYNC.RECONVERGENT B0 ;  /* 0x0000000000007941 */ /* 0x000fea0003800200 */
.L_x_99:
[----:B------:R-:W0:Y:S01]  /*07c0*/  LDCU.64 UR6, c[0x0][0x3a0] ;  /* 0x00007400ff0677ac */ /* 0x000e220008000a00 */
[----:B------:R-:W-:Y:S02]  /*07d0*/  SEL R5, RZ, 0x1, !P0 ;  /* 0x00000001ff057807 */ /* 0x000fe40004000000 */
[----:B0-----:R-:W-:-:S05]  /*07e0*/  IADD3 R2, P1, PT, R0, UR6, RZ ;  /* 0x0000000600027c10 */ /* 0x001fca000ff3e0ff */
[----:B------:R-:W-:-:S05]  /*07f0*/  IMAD.X R3, RZ, RZ, UR7, P1 ;  /* 0x00000007ff037e24 */ /* 0x000fca00088e06ff */
[----:B------:R-:W-:Y:S01]  /*0800*/  STG.E.U8 desc[UR4][R2.64], R5 ;  /* 0x0000000502007986 */ /* 0x000fe2000c101104 */
[----:B------:R-:W-:Y:S05]  /*0810*/  EXIT ;  /* 0x000000000000794d */ /* 0x000fea0003800000 */
.L_x_101:
        /* <DEDUP_REMOVED lines=14> */
.L_x_184:


//--------------------- .text._Z22filterBoundDIVIDES_GEQPiS_S_S_PhPb --------------------------
	.section	.text._Z22filterBoundDIVIDES_GEQPiS_S_S_PhPb,"ax",@progbits
	.align	128
        .global         _Z22filterBoundDIVIDES_GEQPiS_S_S_PhPb
        .type           _Z22filterBoundDIVIDES_GEQPiS_S_S_PhPb,@function
        .size           _Z22filterBoundDIVIDES_GEQPiS_S_S_PhPb,(.L_x_185 - _Z22filterBoundDIVIDES_GEQPiS_S_S_PhPb)
        .other          _Z22filterBoundDIVIDES_GEQPiS_S_S_PhPb,@"STO_CUDA_ENTRY STV_DEFAULT"
_Z22filterBoundDIVIDES_GEQPiS_S_S_PhPb:
.text._Z22filterBoundDIVIDES_GEQPiS_S_S_PhPb:
        /* <DEDUP_REMOVED lines=67> */
[----:B------:R-:W-:-:S13]  /*0430*/  ISETP.GE.AND P0, PT, R9, R3, PT ;  /* 0x000000030900720c */ /* 0x000fda0003f06270 */
.L_x_104:
[----:B------:R-:W-:Y:S05]  /*0440*/  BSYNC.RECONVERGENT B0 ;  /* 0x0000000000007941 */ /* 0x000fea0003800200 */
.L_x_103:
[----:B------:R-:W0:Y:S01]  /*0450*/  LDCU.64 UR6, c[0x0][0x3a0] ;  /* 0x00007400ff0677ac */ /* 0x000e220008000a00 */
[----:B------:R-:W-:Y:S02]  /*0460*/  SEL R5, RZ, 0x1, !P0 ;  /* 0x00000001ff057807 */ /* 0x000fe40004000000 */
[----:B0-----:R-:W-:-:S05]  /*0470*/  IADD3 R2, P1, PT, R0, UR6, RZ ;  /* 0x0000000600027c10 */ /* 0x001fca000ff3e0ff */
[----:B------:R-:W-:-:S05]  /*0480*/  IMAD.X R3, RZ, RZ, UR7, P1 ;  /* 0x00000007ff037e24 */ /* 0x000fca00088e06ff */
[----:B------:R-:W-:Y:S01]  /*0490*/  STG.E.U8 desc[UR4][R2.64], R5 ;  /* 0x0000000502007986 */ /* 0x000fe2000c101104 */
[----:B------:R-:W-:Y:S05]  /*04a0*/  EXIT ;  /* 0x000000000000794d */ /* 0x000fea0003800000 */
.L_x_102:
        /* <DEDUP_REMOVED lines=47> */
[----:B------:R-:W-:-:S13]  /*07a0*/  ISETP.GE.AND P0, PT, R8, R3, PT ;  /* 0x000000030800720c */ /* 0x000fda0003f06270 */
.L_x_106:
[----:B------:R-:W-:Y:S05]  /*07b0*/  BSYNC.RECONVERGENT B0 ;  /* 0x0000000000007941 */ /* 0x000fea0003800200 */
.L_x_105:
[----:B------:R-:W0:Y:S01]  /*07c0*/  LDCU.64 UR6, c[0x0][0x3a0] ;  /* 0x00007400ff0677ac */ /* 0x000e220008000a00 */
[----:B------:R-:W-:Y:S02]  /*07d0*/  SEL R5, RZ, 0x1, !P0 ;  /* 0x00000001ff057807 */ /* 0x000fe40004000000 */
[----:B0-----:R-:W-:-:S05]  /*07e0*/  IADD3 R2, P1, PT, R0, UR6, RZ ;  /* 0x0000000600027c10 */ /* 0x001fca000ff3e0ff */
[----:B------:R-:W-:-:S05]  /*07f0*/  IMAD.X R3, RZ, RZ, UR7, P1 ;  /* 0x00000007ff037e24 */ /* 0x000fca00088e06ff */
[----:B------:R-:W-:Y:S01]  /*0800*/  STG.E.U8 desc[UR4][R2.64], R5 ;  /* 0x0000000502007986 */ /* 0x000fe2000c101104 */
[----:B------:R-:W-:Y:S05]  /*0810*/  EXIT ;  /* 0x000000000000794d */ /* 0x000fea0003800000 */
.L_x_107:
        /* <DEDUP_REMOVED lines=14> */
.L_x_185:


//--------------------- .text._Z22filterBoundDIVIDES_NEQPiS_S_S_PhPb --------------------------
	.section	.text._Z22filterBoundDIVIDES_NEQPiS_S_S_PhPb,"ax",@progbits
	.align	128
        .global         _Z22filterBoundDIVIDES_NEQPiS_S_S_PhPb
        .type           _Z22filterBoundDIVIDES_NEQPiS_S_S_PhPb,@function
        .size           _Z22filterBoundDIVIDES_NEQPiS_S_S_PhPb,(.L_x_186 - _Z22filterBoundDIVIDES_NEQPiS_S_S_PhPb)
        .other          _Z22filterBoundDIVIDES_NEQPiS_S_S_PhPb,@"STO_CUDA_ENTRY STV_DEFAULT"
_Z22filterBoundDIVIDES_NEQPiS_S_S_PhPb:
.text._Z22filterBoundDIVIDES_NEQPiS_S_S_PhPb:
        /* <DEDUP_REMOVED lines=11> */
[----:B0-----:R-:W2:Y:S06]  /*00b0*/  LDG.E R5, desc[UR4][R4.64] ;  /* 0x0000000404057981 */ /* 0x001eac000c1e1900 */
[----:B------:R-:W0:Y:S02]  /*00c0*/  LDC.64 R6, c[0x0][0x380] ;  /* 0x0000e000ff067b82 */ /* 0x000e240000000a00 */
[----:B0-----:R0:W3:Y:S01]  /*00d0*/  LDG.E R7, desc[UR4][R6.64] ;  /* 0x0000000406077981 */ /* 0x0010e2000c1e1900 */
[----:B------:R-:W-:Y:S01]  /*00e0*/  BSSY.RECONVERGENT B0, `(.L_x_109) ;  /* 0x0000038000007945 */ /* 0x000fe20003800200 */
[----:B--2---:R-:W-:-:S02]  /*00f0*/  IABS R11, R5 ;  /* 0x00000005000b7213 */ /* 0x004fc40000000000 */
[----:B0-----:R-:W-:Y:S02]  /*0100*/  IABS R6, R5 ;  /* 0x0000000500067213 */ /* 0x001fe40000000000 */
[----:B------:R-:W0:Y:S03]  /*0110*/  I2F.RP R10, R11 ;  /* 0x0000000b000a7306 */ /* 0x000e260000209400 */
[----:B------:R-:W-:-:S05]  /*0120*/  IMAD.MOV R6, RZ, RZ, -R6 ;  /* 0x000000ffff067224 */ /* 0x000fca00078e0a06 */
        /* <DEDUP_REMOVED lines=8> */
[----:B------:R-:W-:-:S04]  /*01b0*/  IMAD.MOV.U32 R3, RZ, RZ, R12 ;  /* 0x000000ffff037224 */ /* 0x000fc800078e000c */
        /* <DEDUP_REMOVED lines=10> */
[----:B------:R-:W-:-:S03]  /*0260*/  PLOP3.LUT P0, PT, PT, PT, PT, 0x80, 0x8 ;  /* 0x000000000008781c */ /* 0x000fc60003f0f070 */
[----:B------:R-:W-:-:S04]  /*0270*/  IMAD.MOV.U32 R11, RZ, RZ, R4 ;  /* 0x000000ffff0b7224 */ /* 0x000fc800078e0004 */
[----:B------:R-:W-:Y:S01]  /*0280*/  @!P2 IMAD.MOV R11, RZ, RZ, -R11 ;  /* 0x000000ffff0ba224 */ /* 0x000fe200078e0a0b */
[----:B------:R-:W-:-:S04]  /*0290*/  @!P1 LOP3.LUT R11, RZ, R5, RZ, 0x33, !PT ;  /* 0x00000005ff0b9212 */ /* 0x000fc800078e33ff */
[----:B---3--:R-:W-:-:S13]  /*02a0*/  ISETP.NE.AND P1, PT, R11, R7, PT ;  /* 0x000000070b00720c */ /* 0x008fda0003f25270 */
[----:B------:R-:W-:Y:S05]  /*02b0*/  @P1 BRA `(.L_x_110) ;  /* 0x0000000000681947 */ /* 0x000fea0003800000 */
[----:B------:R-:W0:Y:S02]  /*02c0*/  LDC.64 R4, c[0x0][0x390] ;  /* 0x0000e400ff047b82 */ /* 0x000e240000000a00 */
[----:B0-----:R-:W2:Y:S02]  /*02d0*/  LDG.E R5, desc[UR4][R4.64] ;  /* 0x0000000404057981 */ /* 0x001ea4000c1e1900 */
[-C--:B--2---:R-:W-:Y:S02]  /*02e0*/  IABS R10, R5.reuse ;  /* 0x00000005000a7213 */ /* 0x084fe40000000000 */
[-C--:B------:R-:W-:Y:S02]  /*02f0*/  IABS R12, R5.reuse ;  /* 0x00000005000c7213 */ /* 0x080fe40000000000 */
[----:B------:R-:W0:Y:S01]  /*0300*/  I2F.RP R8, R10 ;  /* 0x0000000a00087306 */ /* 0x000e220000209400 */
[----:B------:R-:W-:-:S04]  /*0310*/  LOP3.LUT R2, R2, R5, RZ, 0x3c, !PT ;  /* 0x0000000502027212 */ /* 0x000fc800078e3cff */
[----:B------:R-:W-:-:S03]  /*0320*/  ISETP.GE.AND P2, PT, R2, RZ, PT ;  /* 0x000000ff0200720c */ /* 0x000fc60003f46270 */
[----:B0-----:R-:W0:Y:S02]  /*0330*/  MUFU.RCP R8, R8 ;  /* 0x0000000800087308 */ /* 0x001e240000001000 */
[----:B0-----:R-:W-:-:S06]  /*0340*/  IADD3 R6, PT, PT, R8, 0xffffffe, RZ ;  /* 0x0ffffffe08067810 */ /* 0x001fcc0007ffe0ff */
[----:B------:R0:W1:Y:S02]  /*0350*/  F2I.FTZ.U32.TRUNC.NTZ R7, R6 ;  /* 0x0000000600077305 */ /* 0x000064000021f000 */
[----:B0-----:R-:W-:Y:S02]  /*0360*/  IMAD.MOV.U32 R6, RZ, RZ, RZ ;  /* 0x000000ffff067224 */ /* 0x001fe400078e00ff */
[----:B-1----:R-:W-:-:S04]  /*0370*/  IMAD.MOV R9, RZ, RZ, -R7 ;  /* 0x000000ffff097224 */ /* 0x002fc800078e0a07 */
[----:B------:R-:W-:-:S04]  /*0380*/  IMAD R9, R9, R10, RZ ;  /* 0x0000000a09097224 */ /* 0x000fc800078e02ff */
        /* <DEDUP_REMOVED lines=12> */
[----:B------:R-:W-:-:S13]  /*0450*/  ISETP.NE.AND P0, PT, R4, R11, PT ;  /* 0x0000000b0400720c */ /* 0x000fda0003f05270 */
.L_x_110:
[----:B------:R-:W-:Y:S05]  /*0460*/  BSYNC.RECONVERGENT B0 ;  /* 0x0000000000007941 */ /* 0x000fea0003800200 */
.L_x_109:
[----:B------:R-:W0:Y:S01]  /*0470*/  LDCU.64 UR6, c[0x0][0x3a0] ;  /* 0x00007400ff0677ac */ /* 0x000e220008000a00 */
[----:B------:R-:W-:Y:S02]  /*0480*/  SEL R5, RZ, 0x1, !P0 ;  /* 0x00000001ff057807 */ /* 0x000fe40004000000 */
[----:B0-----:R-:W-:-:S04]  /*0490*/  IADD3 R2, P1, PT, R0, UR6, RZ ;  /* 0x0000000600027c10 */ /* 0x001fc8000ff3e0ff */
[----:B------:R-:W-:-:S05]  /*04a0*/  IADD3.X R3, PT, PT, RZ, UR7, RZ, P1, !PT ;  /* 0x00000007ff037c10 */ /* 0x000fca0008ffe4ff */
[----:B------:R-:W-:Y:S01]  /*04b0*/  STG.E.U8 desc[UR4][R2.64], R5 ;  /* 0x0000000502007986 */ /* 0x000fe2000c101104 */
[----:B------:R-:W-:Y:S05]  /*04c0*/  EXIT ;  /* 0x000000000000794d */ /* 0x000fea0003800000 */
.L_x_108:
[----:B------:R-:W0:Y:S02]  /*04d0*/  LDC.64 R4, c[0x0][0x388] ;  /* 0x0000e200ff047b82 */ /* 0x000e240000000a00 */
[----:B0-----:R0:W2:Y:S06]  /*04e0*/  LDG.E R5, desc[UR4][R4.64] ;  /* 0x0000000404057981 */ /* 0x0010ac000c1e1900 */
[----:B------:R-:W1:Y:S02]  /*04f0*/  LDC.64 R6, c[0x0][0x380] ;  /* 0x0000e000ff067b82 */ /* 0x000e640000000a00 */
[----:B-1----:R1:W3:Y:S01]  /*0500*/  LDG.E R11, desc[UR4][R6.64] ;  /* 0x00000004060b7981 */ /* 0x0022e2000c1e1900 */
[-C--:B------:R-:W-:Y:S01]  /*0510*/  IABS R3, R2.reuse ;  /* 0x0000000200037213 */ /* 0x080fe20000000000 */
[----:B------:R-:W-:Y:S01]  /*0520*/  BSSY.RECONVERGENT B0, `(.L_x_111) ;  /* 0x000002b000007945 */ /* 0x000fe20003800200 */
[----:B0-----:R-:W-:-:S02]  /*0530*/  IABS R4, R2 ;  /* 0x0000000200047213 */ /* 0x001fc40000000000 */
[----:B------:R-:W0:Y:S01]  /*0540*/  I2F.RP R10, R3 ;  /* 0x00000003000a7306 */ /* 0x000e220000209400 */
[----:B-1----:R-:W-:-:S07]  /*0550*/  LOP3.LUT R7, RZ, R2, RZ, 0x33, !PT ;  /* 0x00000002ff077212 */ /* 0x002fce00078e33ff */
[----:B0-----:R-:W0:Y:S02]  /*0560*/  MUFU.RCP R10, R10 ;  /* 0x0000000a000a7308 */ /* 0x001e240000001000 */
[----:B0-----:R-:W-:-:S06]  /*0570*/  VIADD R8, R10, 0xffffffe ;  /* 0x0ffffffe0a087836 */ /* 0x001fcc0000000000 */
[----:B------:R0:W1:Y:S02]  /*0580*/  F2I.FTZ.U32.TRUNC.NTZ R9, R8 ;  /* 0x0000000800097305 */ /* 0x000064000021f000 */
[----:B0-----:R-:W-:Y:S02]  /*0590*/  IMAD.MOV.U32 R8, RZ, RZ, RZ ;  /* 0x000000ffff087224 */ /* 0x001fe400078e00ff */
[----:B-1----:R-:W-:-:S04]  /*05a0*/  IMAD.MOV R12, RZ, RZ, -R9 ;  /* 0x000000ffff0c7224 */ /* 0x002fc800078e0a09 */
[----:B------:R-:W-:-:S04]  /*05b0*/  IMAD R13, R12, R3, RZ ;  /* 0x000000030c0d7224 */ /* 0x000fc800078e02ff */
[----:B------:R-:W-:-:S04]  /*05c0*/  IMAD.HI.U32 R9, R9, R13, R8 ;  /* 0x0000000d09097227 */ /* 0x000fc800078e0008 */
[----:B------:R-:W-:Y:S01]  /*05d0*/  IMAD.MOV R13, RZ, RZ, -R4 ;  /* 0x000000ffff0d7224 */ /* 0x000fe200078e0a04 */
        /* <DEDUP_REMOVED lines=10> */
[----:B------:R-:W-:Y:S01]  /*0680*/  @P0 VIADD R4, R4, 0x1 ;  /* 0x0000000104040836 */ /* 0x000fe20000000000 */
[----:B------:R-:W-:-:S04]  /*0690*/  PLOP3.LUT P0, PT, PT, PT, PT, 0x80, 0x8 ;  /* 0x000000000008781c */ /* 0x000fc80003f0f070 */
[----:B------:R-:W-:-:S04]  /*06a0*/  @!P2 IADD3 R4, PT, PT, -R4, RZ, RZ ;  /* 0x000000ff0404a210 */ /* 0x000fc80007ffe1ff */
[----:B------:R-:W-:-:S04]  /*06b0*/  SEL R8, R7, R4, !P1 ;  /* 0x0000000407087207 */ /* 0x000fc80004800000 */
[----:B---3--:R-:W-:-:S13]  /*06c0*/  ISETP.NE.AND P2, PT, R8, R11, PT ;  /* 0x0000000b0800720c */ /* 0x008fda0003f45270 */
        /* <DEDUP_REMOVED lines=15> */
[----:B------:R-:W-:-:S13]  /*07c0*/  ISETP.NE.AND P0, PT, R7, R8, PT ;  /* 0x000000080700720c */ /* 0x000fda0003f05270 */
.L_x_112:
[----:B------:R-:W-:Y:S05]  /*07d0*/  BSYNC.RECONVERGENT B0 ;  /* 0x0000000000007941 */ /* 0x000fea0003800200 */
.L_x_111:
[----:B------:R-:W0:Y:S01]  /*07e0*/  LDCU.64 UR6, c[0x0][0x3a0] ;  /* 0x00007400ff0677ac */ /* 0x000e220008000a00 */
[----:B------:R-:W-:Y:S02]  /*07f0*/  SEL R5, RZ, 0x1, !P0 ;  /* 0x00000001ff057807 */ /* 0x000fe40004000000 */
[----:B0-----:R-:W-:-:S05]  /*0800*/  IADD3 R2, P1, PT, R0, UR6, RZ ;  /* 0x0000000600027c10 */ /* 0x001fca000ff3e0ff */
[----:B------:R-:W-:-:S05]  /*0810*/  IMAD.X R3, RZ, RZ, UR7, P1 ;  /* 0x00000007ff037e24 */ /* 0x000fca00088e06ff */
[----:B------:R-:W-:Y:S01]  /*0820*/  STG.E.U8 desc[UR4][R2.64], R5 ;  /* 0x0000000502007986 */ /* 0x000fe2000c101104 */
[----:B------:R-:W-:Y:S05]  /*0830*/  EXIT ;  /* 0x000000000000794d */ /* 0x000fea0003800000 */
.L_x_113:
        /* <DEDUP_REMOVED lines=12> */
.L_x_186:


//--------------------- .text._Z21filterBoundDIVIDES_EQPiS_S_S_PhPb --------------------------
	.section	.text._Z21filterBoundDIVIDES_EQPiS_S_S_PhPb,"ax",@progbits
	.align	128
        .global         _Z21filterBoundDIVIDES_EQPiS_S_S_PhPb
        .type           _Z21filterBoundDIVIDES_EQPiS_S_S_PhPb,@function
        .size           _Z21filterBoundDIVIDES_EQPiS_S_S_PhPb,(.L_x_187 - _Z21filterBoundDIVIDES_EQPiS_S_S_PhPb)
        .other          _Z21filterBoundDIVIDES_EQPiS_S_S_PhPb,@"STO_CUDA_ENTRY STV_DEFAULT"
_Z21filterBoundDIVIDES_EQPiS_S_S_PhPb:
.text._Z21filterBoundDIVIDES_EQPiS_S_S_PhPb:
        /* <DEDUP_REMOVED lines=40> */
[----:B---3--:R-:W-:-:S13]  /*0280*/  ISETP.NE.AND P1, PT, R9, R3, PT ;  /* 0x000000030900720c */ /* 0x008fda0003f25270 */
        /* <DEDUP_REMOVED lines=26> */
[----:B------:R-:W-:-:S13]  /*0430*/  ISETP.EQ.AND P0, PT, R9, R3, PT ;  /* 0x000000030900720c */ /* 0x000fda0003f02270 */
.L_x_116:
[----:B------:R-:W-:Y:S05]  /*0440*/  BSYNC.RECONVERGENT B0 ;  /* 0x0000000000007941 */ /* 0x000fea0003800200 */
.L_x_115:
[----:B------:R-:W0:Y:S01]  /*0450*/  LDCU.64 UR6, c[0x0][0x3a0] ;  /* 0x00007400ff0677ac */ /* 0x000e220008000a00 */
[----:B------:R-:W-:Y:S02]  /*0460*/  SEL R5, RZ, 0x1, !P0 ;  /* 0x00000001ff057807 */ /* 0x000fe40004000000 */
[----:B0-----:R-:W-:-:S05]  /*0470*/  IADD3 R2, P1, PT, R0, UR6, RZ ;  /* 0x0000000600027c10 */ /* 0x001fca000ff3e0ff */
[----:B------:R-:W-:-:S05]  /*0480*/  IMAD.X R3, RZ, RZ, UR7, P1 ;  /* 0x00000007ff037e24 */ /* 0x000fca00088e06ff */
[----:B------:R-:W-:Y:S01]  /*0490*/  STG.E.U8 desc[UR4][R2.64], R5 ;  /* 0x0000000502007986 */ /* 0x000fe2000c101104 */
[----:B------:R-:W-:Y:S05]  /*04a0*/  EXIT ;  /* 0x000000000000794d */ /* 0x000fea0003800000 */
.L_x_114:
        /* <DEDUP_REMOVED lines=31> */
[----:B---3--:R-:W-:-:S13]  /*06a0*/  ISETP.NE.AND P2, PT, R6, R3, PT ;  /* 0x000000030600720c */ /* 0x008fda0003f45270 */
        /* <DEDUP_REMOVED lines=15> */
[----:B------:R-:W-:-:S13]  /*07a0*/  ISETP.EQ.AND P0, PT, R8, R3, PT ;  /* 0x000000030800720c */ /* 0x000fda0003f02270 */
.L_x_118:
[----:B------:R-:W-:Y:S05]  /*07b0*/  BSYNC.RECONVERGENT B0 ;  /* 0x0000000000007941 */ /* 0x000fea0003800200 */
.L_x_117:
[----:B------:R-:W0:Y:S01]  /*07c0*/  LDCU.64 UR6, c[0x0][0x3a0] ;  /* 0x00007400ff0677ac */ /* 0x000e220008000a00 */
[----:B------:R-:W-:Y:S02]  /*07d0*/  SEL R5, RZ, 0x1, !P0 ;  /* 0x00000001ff057807 */ /* 0x000fe40004000000 */
[----:B0-----:R-:W-:-:S05]  /*07e0*/  IADD3 R2, P1, PT, R0, UR6, RZ ;  /* 0x0000000600027c10 */ /* 0x001fca000ff3e0ff */
[----:B------:R-:W-:-:S05]  /*07f0*/  IMAD.X R3, RZ, RZ, UR7, P1 ;  /* 0x00000007ff037e24 */ /* 0x000fca00088e06ff */
[----:B------:R-:W-:Y:S01]  /*0800*/  STG.E.U8 desc[UR4][R2.64], R5 ;  /* 0x0000000502007986 */ /* 0x000fe2000c101104 */
[----:B------:R-:W-:Y:S05]  /*0810*/  EXIT ;  /* 0x000000000000794d */ /* 0x000fea0003800000 */
.L_x_119:
        /* <DEDUP_REMOVED lines=14> */
.L_x_187:


//--------------------- .text._Z24filterBoundMULTIPLIES_LTPiS_S_S_PhPb --------------------------
	.section	.text._Z24filterBoundMULTIPLIES_LTPiS_S_S_PhPb,"ax",@progbits
	.align	128
        .global         _Z24filterBoundMULTIPLIES_LTPiS_S_S_PhPb
        .type           _Z24filterBoundMULTIPLIES_LTPiS_S_S_PhPb,@function
        .size           _Z24filterBoundMULTIPLIES_LTPiS_S_S_PhPb,(.L_x_188 - _Z24filterBoundMULTIPLIES_LTPiS_S_S_PhPb)
        .other          _Z24filterBoundMULTIPLIES_LTPiS_S_S_PhPb,@"STO_CUDA_ENTRY STV_DEFAULT"
_Z24filterBoundMULTIPLIES_LTPiS_S_S_PhPb:
.text._Z24filterBoundMULTIPLIES_LTPiS_S_S_PhPb:
        /* <DEDUP_REMOVED lines=10> */
[----:B------:R-:W0:Y:S01]  /*00a0*/  LDC.64 R2, c[0x0][0x388] ;  /* 0x0000e200ff027b82 */ /* 0x000e220000000a00 */
[----:B------:R-:W1:Y:S07]  /*00b0*/  LDCU.64 UR6, c[0x0][0x3a0] ;  /* 0x00007400ff0677ac */ /* 0x000e6e0008000a00 */
[----:B------:R-:W2:Y:S01]  /*00c0*/  LDC.64 R4, c[0x0][0x380] ;  /* 0x0000e000ff047b82 */ /* 0x000ea20000000a00 */
[----:B0-----:R-:W3:Y:S04]  /*00d0*/  LDG.E R3, desc[UR4][R2.64] ;  /* 0x0000000402037981 */ /* 0x001ee8000c1e1900 */
[----:B--2---:R-:W2:Y:S01]  /*00e0*/  LDG.E R5, desc[UR4][R4.64] ;  /* 0x0000000404057981 */ /* 0x004ea2000c1e1900 */
[----:B---3--:R-:W-:-:S05]  /*00f0*/  IMAD R6, R0, R3, RZ ;  /* 0x0000000300067224 */ /* 0x008fca00078e02ff */
[----:B--2---:R-:W-:-:S13]  /*0100*/  ISETP.GE.AND P0, PT, R6, R5, PT ;  /* 0x000000050600720c */ /* 0x004fda0003f06270 */
[----:B------:R-:W0:Y:S02]  /*0110*/  @P0 LDC.64 R6, c[0x0][0x390] ;  /* 0x0000e400ff060b82 */ /* 0x000e240000000a00 */
[----:B0-----:R-:W2:Y:S01]  /*0120*/  @P0 LDG.E R7, desc[UR4][R6.64] ;  /* 0x0000000406070981 */ /* 0x001ea2000c1e1900 */
[----:B-1----:R-:W-:-:S05]  /*0130*/  IADD3 R8, P1, PT, R9, UR6, RZ ;  /* 0x0000000609087c10 */ /* 0x002fca000ff3e0ff */
[----:B------:R-:W-:Y:S02]  /*0140*/  IMAD.X R9, RZ, RZ, UR7, P1 ;  /* 0x00000007ff097e24 */ /* 0x000fe400088e06ff */
[----:B--2---:R-:W-:-:S05]  /*0150*/  @P0 IMAD R0, R0, R7, RZ ;  /* 0x0000000700000224 */ /* 0x004fca00078e02ff */
[----:B------:R-:W-:-:S04]  /*0160*/  ISETP.LT.OR P0, PT, R0, R5, !P0 ;  /* 0x000000050000720c */ /* 0x000fc80004701670 */
[----:B------:R-:W-:-:S05]  /*0170*/  SEL R3, RZ, 0x1, !P0 ;  /* 0x00000001ff037807 */ /* 0x000fca0004000000 */
[----:B------:R-:W-:Y:S01]  /*0180*/  STG.E.U8 desc[UR4][R8.64], R3 ;  /* 0x0000000308007986 */ /* 0x000fe2000c101104 */
[----:B------:R-:W-:Y:S05]  /*0190*/  EXIT ;  /* 0x000000000000794d */ /* 0x000fea0003800000 */
.L_x_120:
        /* <DEDUP_REMOVED lines=16> */
.L_x_121:
        /* <DEDUP_REMOVED lines=14> */
.L_x_188:


//--------------------- .text._Z25filterBoundMULTIPLIES_LEQPiS_S_S_PhPb --------------------------
	.section	.text._Z25filterBoundMULTIPLIES_LEQPiS_S_S_PhPb,"ax",@progbits
	.align	128
        .global         _Z25filterBoundMULTIPLIES_LEQPiS_S_S_PhPb
        .type           _Z25filterBoundMULTIPLIES_LEQPiS_S_S_PhPb,@function
        .size           _Z25filterBoundMULTIPLIES_LEQPiS_S_S_PhPb,(.L_x_189 - _Z25filterBoundMULTIPLIES_LEQPiS_S_S_PhPb)
        .other          _Z25filterBoundMULTIPLIES_LEQPiS_S_S_PhPb,@"STO_CUDA_ENTRY STV_DEFAULT"
_Z25filterBoundMULTIPLIES_LEQPiS_S_S_PhPb:
.text._Z25filterBoundMULTIPLIES_LEQPiS_S_S_PhPb:
        /* <DEDUP_REMOVED lines=16> */
[----:B--2---:R-:W-:-:S13]  /*0100*/  ISETP.GT.AND P0, PT, R6, R5, PT ;  /* 0x000000050600720c */ /* 0x004fda0003f04270 */
[----:B------:R-:W0:Y:S02]  /*0110*/  @P0 LDC.64 R6, c[0x0][0x390] ;  /* 0x0000e400ff060b82 */ /* 0x000e240000000a00 */
[----:B0-----:R-:W2:Y:S01]  /*0120*/  @P0 LDG.E R7, desc[UR4][R6.64] ;  /* 0x0000000406070981 */ /* 0x001ea2000c1e1900 */
[----:B-1----:R-:W-:-:S05]  /*0130*/  IADD3 R8, P1, PT, R9, UR6, RZ ;  /* 0x0000000609087c10 */ /* 0x002fca000ff3e0ff */
[----:B------:R-:W-:Y:S02]  /*0140*/  IMAD.X R9, RZ, RZ, UR7, P1 ;  /* 0x00000007ff097e24 */ /* 0x000fe400088e06ff */
[----:B--2---:R-:W-:-:S05]  /*0150*/  @P0 IMAD R0, R0, R7, RZ ;  /* 0x0000000700000224 */ /* 0x004fca00078e02ff */
[----:B------:R-:W-:-:S04]  /*0160*/  ISETP.LE.OR P0, PT, R0, R5, !P0 ;  /* 0x000000050000720c */ /* 0x000fc80004703670 */
[----:B------:R-:W-:-:S05]  /*0170*/  SEL R3, RZ, 0x1, !P0 ;  /* 0x00000001ff037807 */ /* 0x000fca0004000000 */
[----:B------:R-:W-:Y:S01]  /*0180*/  STG.E.U8 desc[UR4][R8.64], R3 ;  /* 0x0000000308007986 */ /* 0x000fe2000c101104 */
[----:B------:R-:W-:Y:S05]  /*0190*/  EXIT ;  /* 0x000000000000794d */ /* 0x000fea0003800000 */
.L_x_122:
        /* <DEDUP_REMOVED lines=16> */
.L_x_123:
        /* <DEDUP_REMOVED lines=14> */
.L_x_189:


//--------------------- .text._Z24filterBoundMULTIPLIES_GTPiS_S_S_PhPb --------------------------
	.section	.text._Z24filterBoundMULTIPLIES_GTPiS_S_S_PhPb,"ax",@progbits
	.align	128
        .global         _Z24filterBoundMULTIPLIES_GTPiS_S_S_PhPb
        .type           _Z24filterBoundMULTIPLIES_GTPiS_S_S_PhPb,@function
        .size           _Z24filterBoundMULTIPLIES_GTPiS_S_S_PhPb,(.L_x_190 - _Z24filterBoundMULTIPLIES_GTPiS_S_S_PhPb)
        .other          _Z24filterBoundMULTIPLIES_GTPiS_S_S_PhPb,@"STO_CUDA_ENTRY STV_DEFAULT"
_Z24filterBoundMULTIPLIES_GTPiS_S_S_PhPb:
.text._Z24filterBoundMULTIPLIES_GTPiS_S_S_PhPb:
        /* <DEDUP_REMOVED lines=17> */
[----:B------:R-:W0:Y:S02]  /*0110*/  @!P0 LDC.64 R6, c[0x0][0x390] ;  /* 0x0000e400ff068b82 */ /* 0x000e240000000a00 */
[----:B0-----:R-:W2:Y:S01]  /*0120*/  @!P0 LDG.E R7, desc[UR4][R6.64] ;  /* 0x0000000406078981 */ /* 0x001ea2000c1e1900 */
[----:B-1----:R-:W-:-:S05]  /*0130*/  IADD3 R8, P1, PT, R9, UR6, RZ ;  /* 0x0000000609087c10 */ /* 0x002fca000ff3e0ff */
[----:B------:R-:W-:Y:S02]  /*0140*/  IMAD.X R9, RZ, RZ, UR7, P1 ;  /* 0x00000007ff097e24 */ /* 0x000fe400088e06ff */
[----:B--2---:R-:W-:-:S05]  /*0150*/  @!P0 IMAD R0, R0, R7, RZ ;  /* 0x0000000700008224 */ /* 0x004fca00078e02ff */
[----:B------:R-:W-:-:S04]  /*0160*/  ISETP.GT.OR P0, PT, R0, R5, P0 ;  /* 0x000000050000720c */ /* 0x000fc80000704670 */
[----:B------:R-:W-:-:S05]  /*0170*/  SEL R3, RZ, 0x1, !P0 ;  /* 0x00000001ff037807 */ /* 0x000fca0004000000 */
[----:B------:R-:W-:Y:S01]  /*0180*/  STG.E.U8 desc[UR4][R8.64], R3 ;  /* 0x0000000308007986 */ /* 0x000fe2000c101104 */
[----:B------:R-:W-:Y:S05]  /*0190*/  EXIT ;  /* 0x000000000000794d */ /* 0x000fea0003800000 */
.L_x_124:
        /* <DEDUP_REMOVED lines=16> */
.L_x_125:
        /* <DEDUP_REMOVED lines=14> */
.L_x_190:


//--------------------- .text._Z25filterBoundMULTIPLIES_GEQPiS_S_S_PhPb --------------------------
	.section	.text._Z25filterBoundMULTIPLIES_GEQPiS_S_S_PhPb,"ax",@progbits
	.align	128
        .global         _Z25filterBoundMULTIPLIES_GEQPiS_S_S_PhPb
        .type           _Z25filterBoundMULTIPLIES_GEQPiS_S_S_PhPb,@function
        .size           _Z25filterBoundMULTIPLIES_GEQPiS_S_S_PhPb,(.L_x_191 - _Z25filterBoundMULTIPLIES_GEQPiS_S_S_PhPb)
        .other          _Z25filterBoundMULTIPLIES_GEQPiS_S_S_PhPb,@"STO_CUDA_ENTRY STV_DEFAULT"
_Z25filterBoundMULTIPLIES_GEQPiS_S_S_PhPb:
.text._Z25filterBoundMULTIPLIES_GEQPiS_S_S_PhPb:
        /* <DEDUP_REMOVED lines=17> */
[----:B------:R-:W0:Y:S02]  /*0110*/  @!P0 LDC.64 R6, c[0x0][0x390] ;  /* 0x0000e400ff068b82 */ /* 0x000e240000000a00 */
[----:B0-----:R-:W2:Y:S01]  /*0120*/  @!P0 LDG.E R7, desc[UR4][R6.64] ;  /* 0x0000000406078981 */ /* 0x001ea2000c1e1900 */
[----:B-1----:R-:W-:-:S05]  /*0130*/  IADD3 R8, P1, PT, R9, UR6, RZ ;  /* 0x0000000609087c10 */ /* 0x002fca000ff3e0ff */
[----:B------:R-:W-:Y:S02]  /*0140*/  IMAD.X R9, RZ, RZ, UR7, P1 ;  /* 0x00000007ff097e24 */ /* 0x000fe400088e06ff */
[----:B--2---:R-:W-:-:S05]  /*0150*/  @!P0 IMAD R0, R0, R7, RZ ;  /* 0x0000000700008224 */ /* 0x004fca00078e02ff */
[----:B------:R-:W-:-:S04]  /*0160*/  ISETP.GE.OR P0, PT, R0, R5, P0 ;  /* 0x000000050000720c */ /* 0x000fc80000706670 */
[----:B------:R-:W-:-:S05]  /*0170*/  SEL R3, RZ, 0x1, !P0 ;  /* 0x00000001ff037807 */ /* 0x000fca0004000000 */
[----:B------:R-:W-:Y:S01]  /*0180*/  STG.E.U8 desc[UR4][R8.64], R3 ;  /* 0x0000000308007986 */ /* 0x000fe2000c101104 */
[----:B------:R-:W-:Y:S05]  /*0190*/  EXIT ;  /* 0x000000000000794d */ /* 0x000fea0003800000 */
.L_x_126:
        /* <DEDUP_REMOVED lines=16> */
.L_x_127:
        /* <DEDUP_REMOVED lines=14> */
.L_x_191:


//--------------------- .text._Z25filterBoundMULTIPLIES_NEQPiS_S_S_PhPb --------------------------
	.section	.text._Z25filterBoundMULTIPLIES_NEQPiS_S_S_PhPb,"ax",@progbits
	.align	128
        .global         _Z25filterBoundMULTIPLIES_NEQPiS_S_S_PhPb
        .type           _Z25filterBoundMULTIPLIES_NEQPiS_S_S_PhPb,@function
        .size           _Z25filterBoundMULTIPLIES_NEQPiS_S_S_PhPb,(.L_x_192 - _Z25filterBoundMULTIPLIES_NEQPiS_S_S_PhPb)
        .other          _Z25filterBoundMULTIPLIES_NEQPiS_S_S_PhPb,@"STO_CUDA_ENTRY STV_DEFAULT"
_Z25filterBoundMULTIPLIES_NEQPiS_S_S_PhPb:
.text._Z25filterBoundMULTIPLIES_NEQPiS_S_S_PhPb:
        /* <DEDUP_REMOVED lines=16> */
[----:B--2---:R-:W-:-:S13]  /*0100*/  ISETP.NE.AND P0, PT, R9, R4, PT ;  /* 0x000000040900720c */ /* 0x004fda0003f05270 */
[----:B------:R-:W0:Y:S02]  /*0110*/  @!P0 LDC.64 R6, c[0x0][0x390] ;  /* 0x0000e400ff068b82 */ /* 0x000e240000000a00 */
[----:B0-----:R-:W2:Y:S01]  /*0120*/  @!P0 LDG.E R7, desc[UR4][R6.64] ;  /* 0x0000000406078981 */ /* 0x001ea2000c1e1900 */
[----:B-1----:R-:W-:Y:S01]  /*0130*/  IADD3 R8, P1, PT, R11, UR6, RZ ;  /* 0x000000060b087c10 */ /* 0x002fe2000ff3e0ff */
[----:B--2---:R-:W-:-:S05]  /*0140*/  @!P0 IMAD R0, R0, R7, RZ ;  /* 0x0000000700008224 */ /* 0x004fca00078e02ff */
[----:B------:R-:W-:Y:S01]  /*0150*/  ISETP.NE.OR P0, PT, R0, R9, P0 ;  /* 0x000000090000720c */ /* 0x000fe20000705670 */
[----:B------:R-:W-:-:S03]  /*0160*/  IMAD.X R9, RZ, RZ, UR7, P1 ;  /* 0x00000007ff097e24 */ /* 0x000fc600088e06ff */
[----:B------:R-:W-:-:S05]  /*0170*/  SEL R3, RZ, 0x1, !P0 ;  /* 0x00000001ff037807 */ /* 0x000fca0004000000 */
[----:B------:R-:W-:Y:S01]  /*0180*/  STG.E.U8 desc[UR4][R8.64], R3 ;  /* 0x0000000308007986 */ /* 0x000fe2000c101104 */
[----:B------:R-:W-:Y:S05]  /*0190*/  EXIT ;  /* 0x000000000000794d */ /* 0x000fea0003800000 */
.L_x_128:
        /* <DEDUP_REMOVED lines=16> */
.L_x_129:
        /* <DEDUP_REMOVED lines=14> */
.L_x_192:


//--------------------- .text._Z24filterBoundMULTIPLIES_EQPiS_S_S_PhPb --------------------------
	.section	.text._Z24filterBoundMULTIPLIES_EQPiS_S_S_PhPb,"ax",@progbits
	.align	128
        .global         _Z24filterBoundMULTIPLIES_EQPiS_S_S_PhPb
        .type           _Z24filterBoundMULTIPLIES_EQPiS_S_S_PhPb,@function
        .size           _Z24filterBoundMULTIPLIES_EQPiS_S_S_PhPb,(.L_x_193 - _Z24filterBoundMULTIPLIES_EQPiS_S_S_PhPb)
        .other          _Z24filterBoundMULTIPLIES_EQPiS_S_S_PhPb,@"STO_CUDA_ENTRY STV_DEFAULT"
_Z24filterBoundMULTIPLIES_EQPiS_S_S_PhPb:
.text._Z24filterBoundMULTIPLIES_EQPiS_S_S_PhPb:
        /* <DEDUP_REMOVED lines=17> */
[----:B------:R-:W0:Y:S02]  /*0110*/  @P0 LDC.64 R6, c[0x0][0x390] ;  /* 0x0000e400ff060b82 */ /* 0x000e240000000a00 */
[----:B0-----:R-:W2:Y:S01]  /*0120*/  @P0 LDG.E R7, desc[UR4][R6.64] ;  /* 0x0000000406070981 */ /* 0x001ea2000c1e1900 */
[----:B-1----:R-:W-:-:S05]  /*0130*/  IADD3 R8, P1, PT, R9, UR6, RZ ;  /* 0x0000000609087c10 */ /* 0x002fca000ff3e0ff */
[----:B------:R-:W-:Y:S02]  /*0140*/  IMAD.X R9, RZ, RZ, UR7, P1 ;  /* 0x00000007ff097e24 */ /* 0x000fe400088e06ff */
[----:B--2---:R-:W-:-:S05]  /*0150*/  @P0 IMAD R0, R0, R7, RZ ;  /* 0x0000000700000224 */ /* 0x004fca00078e02ff */
[----:B------:R-:W-:-:S04]  /*0160*/  ISETP.EQ.OR P0, PT, R0, R5, !P0 ;  /* 0x000000050000720c */ /* 0x000fc80004702670 */
[----:B------:R-:W-:-:S05]  /*0170*/  SEL R3, RZ, 0x1, !P0 ;  /* 0x00000001ff037807 */ /* 0x000fca0004000000 */
[----:B------:R-:W-:Y:S01]  /*0180*/  STG.E.U8 desc[UR4][R8.64], R3 ;  /* 0x0000000308007986 */ /* 0x000fe2000c101104 */
[----:B------:R-:W-:Y:S05]  /*0190*/  EXIT ;  /* 0x000000000000794d */ /* 0x000fea0003800000 */
.L_x_130:
        /* <DEDUP_REMOVED lines=16> */
.L_x_131:
        /* <DEDUP_REMOVED lines=14> */
.L_x_193:


//--------------------- .text._Z19filterBoundMINUS_LTPiS_S_S_PhPb --------------------------
	.section	.text._Z19filterBoundMINUS_LTPiS_S_S_PhPb,"ax",@progbits
	.align	128
        .global         _Z19filterBoundMINUS_LTPiS_S_S_PhPb
        .type           _Z19filterBoundMINUS_LTPiS_S_S_PhPb,@function
        .size           _Z19filterBoundMINUS_LTPiS_S_S_PhPb,(.L_x_194 - _Z19filterBoundMINUS_LTPiS_S_S_PhPb)
        .other          _Z19filterBoundMINUS_LTPiS_S_S_PhPb,@"STO_CUDA_ENTRY STV_DEFAULT"
_Z19filterBoundMINUS_LTPiS_S_S_PhPb:
.text._Z19filterBoundMINUS_LTPiS_S_S_PhPb:
        /* <DEDUP_REMOVED lines=15> */
[----:B---3--:R-:W-:-:S05]  /*00f0*/  IMAD.IADD R6, R0, 0x1, -R3 ;  /* 0x0000000100067824 */ /* 0x008fca00078e0a03 */
[----:B--2---:R-:W-:-:S13]  /*0100*/  ISETP.GE.AND P0, PT, R6, R5, PT ;  /* 0x000000050600720c */ /* 0x004fda0003f06270 */
[----:B------:R-:W0:Y:S02]  /*0110*/  @P0 LDC.64 R6, c[0x0][0x390] ;  /* 0x0000e400ff060b82 */ /* 0x000e240000000a00 */
[----:B0-----:R-:W2:Y:S01]  /*0120*/  @P0 LDG.E R7, desc[UR4][R6.64] ;  /* 0x0000000406070981 */ /* 0x001ea2000c1e1900 */
[----:B-1----:R-:W-:-:S05]  /*0130*/  IADD3 R8, P1, PT, R9, UR6, RZ ;  /* 0x0000000609087c10 */ /* 0x002fca000ff3e0ff */
[----:B------:R-:W-:Y:S02]  /*0140*/  IMAD.X R9, RZ, RZ, UR7, P1 ;  /* 0x00000007ff097e24 */ /* 0x000fe400088e06ff */
[----:B--2---:R-:W-:-:S05]  /*0150*/  @P0 IMAD.IADD R0, R0, 0x1, -R7 ;  /* 0x0000000100000824 */ /* 0x004fca00078e0a07 */
[----:B------:R-:W-:-:S04]  /*0160*/  ISETP.LT.OR P0, PT, R0, R5, !P0 ;  /* 0x000000050000720c */ /* 0x000fc80004701670 */
[----:B------:R-:W-:-:S05]  /*0170*/  SEL R3, RZ, 0x1, !P0 ;  /* 0x00000001ff037807 */ /* 0x000fca0004000000 */
[----:B------:R-:W-:Y:S01]  /*0180*/  STG.E.U8 desc[UR4][R8.64], R3 ;  /* 0x0000000308007986 */ /* 0x000fe2000c101104 */
[----:B------:R-:W-:Y:S05]  /*0190*/  EXIT ;  /* 0x000000000000794d */ /* 0x000fea0003800000 */
.L_x_132:
        /* <DEDUP_REMOVED lines=16> */
.L_x_133:
        /* <DEDUP_REMOVED lines=14> */
.L_x_194:


//--------------------- .text._Z20filterBoundMINUS_LEQPiS_S_S_PhPb --------------------------
	.section	.text._Z20filterBoundMINUS_LEQPiS_S_S_PhPb,"ax",@progbits
	.align	128
        .global         _Z20filterBoundMINUS_LEQPiS_S_S_PhPb
        .type           _Z20filterBoundMINUS_LEQPiS_S_S_PhPb,@function
        .size           _Z20filterBoundMINUS_LEQPiS_S_S_PhPb,(.L_x_195 - _Z20filterBoundMINUS_LEQPiS_S_S_PhPb)
        .other          _Z20filterBoundMINUS_LEQPiS_S_S_PhPb,@"STO_CUDA_ENTRY STV_DEFAULT"
_Z20filterBoundMINUS_LEQPiS_S_S_PhPb:
.text._Z20filterBoundMINUS_LEQPiS_S_S_PhPb:
        /* <DEDUP_REMOVED lines=16> */
[----:B--2---:R-:W-:-:S13]  /*0100*/  ISETP.GT.AND P0, PT, R6, R5, PT ;  /* 0x000000050600720c */ /* 0x004fda0003f04270 */
[----:B------:R-:W0:Y:S02]  /*0110*/  @P0 LDC.64 R6, c[0x0][0x390] ;  /* 0x0000e400ff060b82 */ /* 0x000e240000000a00 */
[----:B0-----:R-:W2:Y:S01]  /*0120*/  @P0 LDG.E R7, desc[UR4][R6.64] ;  /* 0x0000000406070981 */ /* 0x001ea2000c1e1900 */
[----:B-1----:R-:W-:-:S05]  /*0130*/  IADD3 R8, P1, PT, R9, UR6, RZ ;  /* 0x0000000609087c10 */ /* 0x002fca000ff3e0ff */
[----:B------:R-:W-:Y:S02]  /*0140*/  IMAD.X R9, RZ, RZ, UR7, P1 ;  /* 0x00000007ff097e24 */ /* 0x000fe400088e06ff */
[----:B--2---:R-:W-:-:S05]  /*0150*/  @P0 IMAD.IADD R0, R0, 0x1, -R7 ;  /* 0x0000000100000824 */ /* 0x004fca00078e0a07 */
[----:B------:R-:W-:-:S04]  /*0160*/  ISETP.LE.OR P0, PT, R0, R5, !P0 ;  /* 0x000000050000720c */ /* 0x000fc80004703670 */
[----:B------:R-:W-:-:S05]  /*0170*/  SEL R3, RZ, 0x1, !P0 ;  /* 0x00000001ff037807 */ /* 0x000fca0004000000 */
[----:B------:R-:W-:Y:S01]  /*0180*/  STG.E.U8 desc[UR4][R8.64], R3 ;  /* 0x0000000308007986 */ /* 0x000fe2000c101104 */
[----:B------:R-:W-:Y:S05]  /*0190*/  EXIT ;  /* 0x000000000000794d */ /* 0x000fea0003800000 */
.L_x_134:
        /* <DEDUP_REMOVED lines=16> */
.L_x_135:
        /* <DEDUP_REMOVED lines=14> */
.L_x_195:


//--------------------- .text._Z19filterBoundMINUS_GTPiS_S_S_PhPb --------------------------
	.section	.text._Z19filterBoundMINUS_GTPiS_S_S_PhPb,"ax",@progbits
	.align	128
        .global         _Z19filterBoundMINUS_GTPiS_S_S_PhPb
        .type           _Z19filterBoundMINUS_GTPiS_S_S_PhPb,@function
        .size           _Z19filterBoundMINUS_GTPiS_S_S_PhPb,(.L_x_196 - _Z19filterBoundMINUS_GTPiS_S_S_PhPb)
        .other          _Z19filterBoundMINUS_GTPiS_S_S_PhPb,@"STO_CUDA_ENTRY STV_DEFAULT"
_Z19filterBoundMINUS_GTPiS_S_S_PhPb:
.text._Z19filterBoundMINUS_GTPiS_S_S_PhPb:
        /* <DEDUP_REMOVED lines=17> */
[----:B------:R-:W0:Y:S02]  /*0110*/  @!P0 LDC.64 R6, c[0x0][0x390] ;  /* 0x0000e400ff068b82 */ /* 0x000e240000000a00 */
[----:B0-----:R-:W2:Y:S01]  /*0120*/  @!P0 LDG.E R7, desc[UR4][R6.64] ;  /* 0x0000000406078981 */ /* 0x001ea2000c1e1900 */
[----:B-1----:R-:W-:-:S05]  /*0130*/  IADD3 R8, P1, PT, R9, UR6, RZ ;  /* 0x0000000609087c10 */ /* 0x002fca000ff3e0ff */
[----:B------:R-:W-:Y:S02]  /*0140*/  IMAD.X R9, RZ, RZ, UR7, P1 ;  /* 0x00000007ff097e24 */ /* 0x000fe400088e06ff */
[----:B--2---:R-:W-:-:S05]  /*0150*/  @!P0 IMAD.IADD R0, R0, 0x1, -R7 ;  /* 0x0000000100008824 */ /* 0x004fca00078e0a07 */
[----:B------:R-:W-:-:S04]  /*0160*/  ISETP.GT.OR P0, PT, R0, R5, P0 ;  /* 0x000000050000720c */ /* 0x000fc80000704670 */
[----:B------:R-:W-:-:S05]  /*0170*/  SEL R3, RZ, 0x1, !P0 ;  /* 0x00000001ff037807 */ /* 0x000fca0004000000 */
[----:B------:R-:W-:Y:S01]  /*0180*/  STG.E.U8 desc[UR4][R8.64], R3 ;  /* 0x0000000308007986 */ /* 0x000fe2000c101104 */
[----:B------:R-:W-:Y:S05]  /*0190*/  EXIT ;  /* 0x000000000000794d */ /* 0x000fea0003800000 */
.L_x_136:
        /* <DEDUP_REMOVED lines=16> */
.L_x_137:
        /* <DEDUP_REMOVED lines=14> */
.L_x_196:


//--------------------- .text._Z20filterBoundMINUS_GEQPiS_S_S_PhPb --------------------------
	.section	.text._Z20filterBoundMINUS_GEQPiS_S_S_PhPb,"ax",@progbits
	.align	128
        .global         _Z20filterBoundMINUS_GEQPiS_S_S_PhPb
        .type           _Z20filterBoundMINUS_GEQPiS_S_S_PhPb,@function
        .size           _Z20filterBoundMINUS_GEQPiS_S_S_PhPb,(.L_x_197 - _Z20filterBoundMINUS_GEQPiS_S_S_PhPb)
        .other          _Z20filterBoundMINUS_GEQPiS_S_S_PhPb,@"STO_CUDA_ENTRY STV_DEFAULT"
_Z20filterBoundMINUS_GEQPiS_S_S_PhPb:
.text._Z20filterBoundMINUS_GEQPiS_S_S_PhPb:
        /* <DEDUP_REMOVED lines=17> */
[----:B------:R-:W0:Y:S02]  /*0110*/  @!P0 LDC.64 R6, c[0x0][0x390] ;  /* 0x0000e400ff068b82 */ /* 0x000e240000000a00 */
[----:B0-----:R-:W2:Y:S01]  /*0120*/  @!P0 LDG.E R7, desc[UR4][R6.64] ;  /* 0x0000000406078981 */ /* 0x001ea2000c1e1900 */
[----:B-1----:R-:W-:-:S05]  /*0130*/  IADD3 R8, P1, PT, R9, UR6, RZ ;  /* 0x0000000609087c10 */ /* 0x002fca000ff3e0ff */
[----:B------:R-:W-:Y:S02]  /*0140*/  IMAD.X R9, RZ, RZ, UR7, P1 ;  /* 0x00000007ff097e24 */ /* 0x000fe400088e06ff */
[----:B--2---:R-:W-:-:S05]  /*0150*/  @!P0 IMAD.IADD R0, R0, 0x1, -R7 ;  /* 0x0000000100008824 */ /* 0x004fca00078e0a07 */
[----:B------:R-:W-:-:S04]  /*0160*/  ISETP.GE.OR P0, PT, R0, R5, P0 ;  /* 0x000000050000720c */ /* 0x000fc80000706670 */
[----:B------:R-:W-:-:S05]  /*0170*/  SEL R3, RZ, 0x1, !P0 ;  /* 0x00000001ff037807 */ /* 0x000fca0004000000 */
[----:B------:R-:W-:Y:S01]  /*0180*/  STG.E.U8 desc[UR4][R8.64], R3 ;  /* 0x0000000308007986 */ /* 0x000fe2000c101104 */
[----:B------:R-:W-:Y:S05]  /*0190*/  EXIT ;  /* 0x000000000000794d */ /* 0x000fea0003800000 */
.L_x_138:
        /* <DEDUP_REMOVED lines=16> */
.L_x_139:
        /* <DEDUP_REMOVED lines=14> */
.L_x_197:


//--------------------- .text._Z20filterBoundMINUS_NEQPiS_S_S_PhPb --------------------------
	.section	.text._Z20filterBoundMINUS_NEQPiS_S_S_PhPb,"ax",@progbits
	.align	128
        .global         _Z20filterBoundMINUS_NEQPiS_S_S_PhPb
        .type           _Z20filterBoundMINUS_NEQPiS_S_S_PhPb,@function
        .size           _Z20filterBoundMINUS_NEQPiS_S_S_PhPb,(.L_x_198 - _Z20filterBoundMINUS_NEQPiS_S_S_PhPb)
        .other          _Z20filterBoundMINUS_NEQPiS_S_S_PhPb,@"STO_CUDA_ENTRY STV_DEFAULT"
_Z20filterBoundMINUS_NEQPiS_S_S_PhPb:
.text._Z20filterBoundMINUS_NEQPiS_S_S_PhPb:
        /* <DEDUP_REMOVED lines=16> */
[----:B--2---:R-:W-:-:S13]  /*0100*/  ISETP.NE.AND P0, PT, R0, R5, PT ;  /* 0x000000050000720c */ /* 0x004fda0003f05270 */
[----:B------:R-:W0:Y:S02]  /*0110*/  @!P0 LDC.64 R6, c[0x0][0x390] ;  /* 0x0000e400ff068b82 */ /* 0x000e240000000a00 */
[----:B0-----:R-:W2:Y:S01]  /*0120*/  @!P0 LDG.E R6, desc[UR4][R6.64] ;  /* 0x0000000406068981 */ /* 0x001ea2000c1e1900 */
[----:B-1----:R-:W-:-:S05]  /*0130*/  IADD3 R8, P1, PT, R9, UR6, RZ ;  /* 0x0000000609087c10 */ /* 0x002fca000ff3e0ff */
[----:B------:R-:W-:Y:S01]  /*0140*/  IMAD.X R9, RZ, RZ, UR7, P1 ;  /* 0x00000007ff097e24 */ /* 0x000fe200088e06ff */
[----:B--2---:R-:W-:-:S04]  /*0150*/  ISETP.NE.OR P0, PT, R3, R6, P0 ;  /* 0x000000060300720c */ /* 0x004fc80000705670 */
[----:B------:R-:W-:-:S05]  /*0160*/  SEL R11, RZ, 0x1, !P0 ;  /* 0x00000001ff0b7807 */ /* 0x000fca0004000000 */
[----:B------:R-:W-:Y:S01]  /*0170*/  STG.E.U8 desc[UR4][R8.64], R11 ;  /* 0x0000000b08007986 */ /* 0x000fe2000c101104 */
[----:B------:R-:W-:Y:S05]  /*0180*/  EXIT ;  /* 0x000000000000794d */ /* 0x000fea0003800000 */
.L_x_140:
        /* <DEDUP_REMOVED lines=15> */
.L_x_141:
        /* <DEDUP_REMOVED lines=16> */
.L_x_198:


//--------------------- .text._Z19filterBoundMINUS_EQPiS_S_S_PhPb --------------------------
	.section	.text._Z19filterBoundMINUS_EQPiS_S_S_PhPb,"ax",@progbits
	.align	128
        .global         _Z19filterBoundMINUS_EQPiS_S_S_PhPb
        .type           _Z19filterBoundMINUS_EQPiS_S_S_PhPb,@function
        .size           _Z19filterBoundMINUS_EQPiS_S_S_PhPb,(.L_x_199 - _Z19filterBoundMINUS_EQPiS_S_S_PhPb)
        .other          _Z19filterBoundMINUS_EQPiS_S_S_PhPb,@"STO_CUDA_ENTRY STV_DEFAULT"
_Z19filterBoundMINUS_EQPiS_S_S_PhPb:
.text._Z19filterBoundMINUS_EQPiS_S_S_PhPb:
        /* <DEDUP_REMOVED lines=17> */
[----:B------:R-:W0:Y:S02]  /*0110*/  @P0 LDC.64 R6, c[0x0][0x390] ;  /* 0x0000e400ff060b82 */ /* 0x000e240000000a00 */
[----:B0-----:R-:W2:Y:S01]  /*0120*/  @P0 LDG.E R7, desc[UR4][R6.64] ;  /* 0x0000000406070981 */ /* 0x001ea2000c1e1900 */
[----:B-1----:R-:W-:-:S05]  /*0130*/  IADD3 R8, P1, PT, R9, UR6, RZ ;  /* 0x0000000609087c10 */ /* 0x002fca000ff3e0ff */
[----:B------:R-:W-:Y:S02]  /*0140*/  IMAD.X R9, RZ, RZ, UR7, P1 ;  /* 0x00000007ff097e24 */ /* 0x000fe400088e06ff */
[----:B--2---:R-:W-:-:S05]  /*0150*/  @P0 IMAD.IADD R0, R0, 0x1, -R7 ;  /* 0x0000000100000824 */ /* 0x004fca00078e0a07 */
[----:B------:R-:W-:-:S04]  /*0160*/  ISETP.EQ.OR P0, PT, R0, R5, !P0 ;  /* 0x000000050000720c */ /* 0x000fc80004702670 */
[----:B------:R-:W-:-:S05]  /*0170*/  SEL R3, RZ, 0x1, !P0 ;  /* 0x00000001ff037807 */ /* 0x000fca0004000000 */
[----:B------:R-:W-:Y:S01]  /*0180*/  STG.E.U8 desc[UR4][R8.64], R3 ;  /* 0x0000000308007986 */ /* 0x000fe2000c101104 */
[----:B------:R-:W-:Y:S05]  /*0190*/  EXIT ;  /* 0x000000000000794d */ /* 0x000fea0003800000 */
.L_x_142:
        /* <DEDUP_REMOVED lines=16> */
.L_x_143:
        /* <DEDUP_REMOVED lines=14> */
.L_x_199:


//--------------------- .text._Z18filterBoundPLUS_LTPiS_S_S_PhPb --------------------------
	.section	.text._Z18filterBoundPLUS_LTPiS_S_S_PhPb,"ax",@progbits
	.align	128
        .global         _Z18filterBoundPLUS_LTPiS_S_S_PhPb
        .type           _Z18filterBoundPLUS_LTPiS_S_S_PhPb,@function
        .size           _Z18filterBoundPLUS_LTPiS_S_S_PhPb,(.L_x_200 - _Z18filterBoundPLUS_LTPiS_S_S_PhPb)
        .other          _Z18filterBoundPLUS_LTPiS_S_S_PhPb,@"STO_CUDA_ENTRY STV_DEFAULT"
_Z18filterBoundPLUS_LTPiS_S_S_PhPb:
.text._Z18filterBoundPLUS_LTPiS_S_S_PhPb:
        /* <DEDUP_REMOVED lines=15> */
[----:B---3--:R-:W-:-:S05]  /*00f0*/  IMAD.IADD R6, R0, 0x1, R3 ;  /* 0x0000000100067824 */ /* 0x008fca00078e0203 */
[----:B--2---:R-:W-:-:S13]  /*0100*/  ISETP.GE.AND P0, PT, R6, R5, PT ;  /* 0x000000050600720c */ /* 0x004fda0003f06270 */
[----:B------:R-:W0:Y:S02]  /*0110*/  @P0 LDC.64 R6, c[0x0][0x390] ;  /* 0x0000e400ff060b82 */ /* 0x000e240000000a00 */
[----:B0-----:R-:W2:Y:S01]  /*0120*/  @P0 LDG.E R7, desc[UR4][R6.64] ;  /* 0x0000000406070981 */ /* 0x001ea2000c1e1900 */
[----:B-1----:R-:W-:-:S05]  /*0130*/  IADD3 R8, P1, PT, R9, UR6, RZ ;  /* 0x0000000609087c10 */ /* 0x002fca000ff3e0ff */
[----:B------:R-:W-:Y:S02]  /*0140*/  IMAD.X R9, RZ, RZ, UR7, P1 ;  /* 0x00000007ff097e24 */ /* 0x000fe400088e06ff */
[----:B--2---:R-:W-:-:S05]  /*0150*/  @P0 IMAD.IADD R0, R0, 0x1, R7 ;  /* 0x0000000100000824 */ /* 0x004fca00078e0207 */
[----:B------:R-:W-:-:S04]  /*0160*/  ISETP.LT.OR P0, PT, R0, R5, !P0 ;  /* 0x000000050000720c */ /* 0x000fc80004701670 */
[----:B------:R-:W-:-:S05]  /*0170*/  SEL R3, RZ, 0x1, !P0 ;  /* 0x00000001ff037807 */ /* 0x000fca0004000000 */
[----:B------:R-:W-:Y:S01]  /*0180*/  STG.E.U8 desc[UR4][R8.64], R3 ;  /* 0x0000000308007986 */ /* 0x000fe2000c101104 */
[----:B------:R-:W-:Y:S05]  /*0190*/  EXIT ;  /* 0x000000000000794d */ /* 0x000fea0003800000 */
.L_x_144:
        /* <DEDUP_REMOVED lines=16> */
.L_x_145:
        /* <DEDUP_REMOVED lines=14> */
.L_x_200:


//--------------------- .text._Z19filterBoundPLUS_LEQPiS_S_S_PhPb --------------------------
	.section	.text._Z19filterBoundPLUS_LEQPiS_S_S_PhPb,"ax",@progbits
	.align	128
        .global         _Z19filterBoundPLUS_LEQPiS_S_S_PhPb
        .type           _Z19filterBoundPLUS_LEQPiS_S_S_PhPb,@function
        .size           _Z19filterBoundPLUS_LEQPiS_S_S_PhPb,(.L_x_201 - _Z19filterBoundPLUS_LEQPiS_S_S_PhPb)
        .other          _Z19filterBoundPLUS_LEQPiS_S_S_PhPb,@"STO_CUDA_ENTRY STV_DEFAULT"
_Z19filterBoundPLUS_LEQPiS_S_S_PhPb:
.text._Z19filterBoundPLUS_LEQPiS_S_S_PhPb:
        /* <DEDUP_REMOVED lines=16> */
[----:B--2---:R-:W-:-:S13]  /*0100*/  ISETP.GT.AND P0, PT, R6, R5, PT ;  /* 0x000000050600720c */ /* 0x004fda0003f04270 */
[----:B------:R-:W0:Y:S02]  /*0110*/  @P0 LDC.64 R6, c[0x0][0x390] ;  /* 0x0000e400ff060b82 */ /* 0x000e240000000a00 */
[----:B0-----:R-:W2:Y:S01]  /*0120*/  @P0 LDG.E R7, desc[UR4][R6.64] ;  /* 0x0000000406070981 */ /* 0x001ea2000c1e1900 */
[----:B-1----:R-:W-:-:S05]  /*0130*/  IADD3 R8, P1, PT, R9, UR6, RZ ;  /* 0x0000000609087c10 */ /* 0x002fca000ff3e0ff */
[----:B------:R-:W-:Y:S02]  /*0140*/  IMAD.X R9, RZ, RZ, UR7, P1 ;  /* 0x00000007ff097e24 */ /* 0x000fe400088e06ff */
[----:B--2---:R-:W-:-:S05]  /*0150*/  @P0 IMAD.IADD R0, R0, 0x1, R7 ;  /* 0x0000000100000824 */ /* 0x004fca00078e0207 */
[----:B------:R-:W-:-:S04]  /*0160*/  ISETP.LE.OR P0, PT, R0, R5, !P0 ;  /* 0x000000050000720c */ /* 0x000fc80004703670 */
[----:B------:R-:W-:-:S05]  /*0170*/  SEL R3, RZ, 0x1, !P0 ;  /* 0x00000001ff037807 */ /* 0x000fca0004000000 */
[----:B------:R-:W-:Y:S01]  /*0180*/  STG.E.U8 desc[UR4][R8.64], R3 ;  /* 0x0000000308007986 */ /* 0x000fe2000c101104 */
[----:B------:R-:W-:Y:S05]  /*0190*/  EXIT ;  /* 0x000000000000794d */ /* 0x000fea0003800000 */
.L_x_146:
        /* <DEDUP_REMOVED lines=16> */
.L_x_147:
        /* <DEDUP_REMOVED lines=14> */
.L_x_201:


//--------------------- .text._Z18filterBoundPLUS_GTPiS_S_S_PhPb --------------------------
	.section	.text._Z18filterBoundPLUS_GTPiS_S_S_PhPb,"ax",@progbits
	.align	128
        .global         _Z18filterBoundPLUS_GTPiS_S_S_PhPb
        .type           _Z18filterBoundPLUS_GTPiS_S_S_PhPb,@function
        .size           _Z18filterBoundPLUS_GTPiS_S_S_PhPb,(.L_x_202 - _Z18filterBoundPLUS_GTPiS_S_S_PhPb)
        .other          _Z18filterBoundPLUS_GTPiS_S_S_PhPb,@"STO_CUDA_ENTRY STV_DEFAULT"
_Z18filterBoundPLUS_GTPiS_S_S_PhPb:
.text._Z18filterBoundPLUS_GTPiS_S_S_PhPb:
        /* <DEDUP_REMOVED lines=17> */
[----:B------:R-:W0:Y:S02]  /*0110*/  @!P0 LDC.64 R6, c[0x0][0x390] ;  /* 0x0000e400ff068b82 */ /* 0x000e240000000a00 */
[----:B0-----:R-:W2:Y:S01]  /*0120*/  @!P0 LDG.E R7, desc[UR4][R6.64] ;  /* 0x0000000406078981 */ /* 0x001ea2000c1e1900 */
[----:B-1----:R-:W-:-:S05]  /*0130*/  IADD3 R8, P1, PT, R9, UR6, RZ ;  /* 0x0000000609087c10 */ /* 0x002fca000ff3e0ff */
[----:B------:R-:W-:Y:S02]  /*0140*/  IMAD.X R9, RZ, RZ, UR7, P1 ;  /* 0x00000007ff097e24 */ /* 0x000fe400088e06ff */
[----:B--2---:R-:W-:-:S05]  /*0150*/  @!P0 IMAD.IADD R0, R0, 0x1, R7 ;  /* 0x0000000100008824 */ /* 0x004fca00078e0207 */
[----:B------:R-:W-:-:S04]  /*0160*/  ISETP.GT.OR P0, PT, R0, R5, P0 ;  /* 0x000000050000720c */ /* 0x000fc80000704670 */
[----:B------:R-:W-:-:S05]  /*0170*/  SEL R3, RZ, 0x1, !P0 ;  /* 0x00000001ff037807 */ /* 0x000fca0004000000 */
[----:B------:R-:W-:Y:S01]  /*0180*/  STG.E.U8 desc[UR4][R8.64], R3 ;  /* 0x0000000308007986 */ /* 0x000fe2000c101104 */
[----:B------:R-:W-:Y:S05]  /*0190*/  EXIT ;  /* 0x000000000000794d */ /* 0x000fea0003800000 */
.L_x_148:
        /* <DEDUP_REMOVED lines=16> */
.L_x_149:
        /* <DEDUP_REMOVED lines=14> */
.L_x_202:


//--------------------- .text._Z19filterBoundPLUS_GEQPiS_S_S_PhPb --------------------------
	.section	.text._Z19filterBoundPLUS_GEQPiS_S_S_PhPb,"ax",@progbits
	.align	128
        .global         _Z19filterBoundPLUS_GEQPiS_S_S_PhPb
        .type           _Z19filterBoundPLUS_GEQPiS_S_S_PhPb,@function
        .size           _Z19filterBoundPLUS_GEQPiS_S_S_PhPb,(.L_x_203 - _Z19filterBoundPLUS_GEQPiS_S_S_PhPb)
        .other          _Z19filterBoundPLUS_GEQPiS_S_S_PhPb,@"STO_CUDA_ENTRY STV_DEFAULT"
_Z19filterBoundPLUS_GEQPiS_S_S_PhPb:
.text._Z19filterBoundPLUS_GEQPiS_S_S_PhPb:
        /* <DEDUP_REMOVED lines=17> */
[----:B------:R-:W0:Y:S02]  /*0110*/  @!P0 LDC.64 R6, c[0x0][0x390] ;  /* 0x0000e400ff068b82 */ /* 0x000e240000000a00 */
[----:B0-----:R-:W2:Y:S01]  /*0120*/  @!P0 LDG.E R7, desc[UR4][R6.64] ;  /* 0x0000000406078981 */ /* 0x001ea2000c1e1900 */
[----:B-1----:R-:W-:-:S05]  /*0130*/  IADD3 R8, P1, PT, R9, UR6, RZ ;  /* 0x0000000609087c10 */ /* 0x002fca000ff3e0ff */
[----:B------:R-:W-:Y:S02]  /*0140*/  IMAD.X R9, RZ, RZ, UR7, P1 ;  /* 0x00000007ff097e24 */ /* 0x000fe400088e06ff */
[----:B--2---:R-:W-:-:S05]  /*0150*/  @!P0 IMAD.IADD R0, R0, 0x1, R7 ;  /* 0x0000000100008824 */ /* 0x004fca00078e0207 */
[----:B------:R-:W-:-:S04]  /*0160*/  ISETP.GE.OR P0, PT, R0, R5, P0 ;  /* 0x000000050000720c */ /* 0x000fc80000706670 */
[----:B------:R-:W-:-:S05]  /*0170*/  SEL R3, RZ, 0x1, !P0 ;  /* 0x00000001ff037807 */ /* 0x000fca0004000000 */
[----:B------:R-:W-:Y:S01]  /*0180*/  STG.E.U8 desc[UR4][R8.64], R3 ;  /* 0x0000000308007986 */ /* 0x000fe2000c101104 */
[----:B------:R-:W-:Y:S05]  /*0190*/  EXIT ;  /* 0x000000000000794d */ /* 0x000fea0003800000 */
.L_x_150:
        /* <DEDUP_REMOVED lines=16> */
.L_x_151:
        /* <DEDUP_REMOVED lines=14> */
.L_x_203:


//--------------------- .text._Z19filterBoundPLUS_NEQPiS_S_S_PhPb --------------------------
	.section	.text._Z19filterBoundPLUS_NEQPiS_S_S_PhPb,"ax",@progbits
	.align	128
        .global         _Z19filterBoundPLUS_NEQPiS_S_S_PhPb
        .type           _Z19filterBoundPLUS_NEQPiS_S_S_PhPb,@function
        .size           _Z19filterBoundPLUS_NEQPiS_S_S_PhPb,(.L_x_204 - _Z19filterBoundPLUS_NEQPiS_S_S_PhPb)
        .other          _Z19filterBoundPLUS_NEQPiS_S_S_PhPb,@"STO_CUDA_ENTRY STV_DEFAULT"
_Z19filterBoundPLUS_NEQPiS_S_S_PhPb:
.text._Z19filterBoundPLUS_NEQPiS_S_S_PhPb:
        /* <DEDUP_REMOVED lines=25> */
.L_x_152:
        /* <DEDUP_REMOVED lines=15> */
.L_x_153:
        /* <DEDUP_REMOVED lines=16> */
.L_x_204:


//--------------------- .text._Z18filterBoundPLUS_EQPiS_S_S_PhPb --------------------------
	.section	.text._Z18filterBoundPLUS_EQPiS_S_S_PhPb,"ax",@progbits
	.align	128
        .global         _Z18filterBoundPLUS_EQPiS_S_S_PhPb
        .type           _Z18filterBoundPLUS_EQPiS_S_S_PhPb,@function
        .size           _Z18filterBoundPLUS_EQPiS_S_S_PhPb,(.L_x_205 - _Z18filterBoundPLUS_EQPiS_S_S_PhPb)
        .other          _Z18filterBoundPLUS_EQPiS_S_S_PhPb,@"STO_CUDA_ENTRY STV_DEFAULT"
_Z18filterBoundPLUS_EQPiS_S_S_PhPb:
.text._Z18filterBoundPLUS_EQPiS_S_S_PhPb:
        /* <DEDUP_REMOVED lines=17> */
[----:B------:R-:W0:Y:S02]  /*0110*/  @P0 LDC.64 R6, c[0x0][0x390] ;  /* 0x0000e400ff060b82 */ /* 0x000e240000000a00 */
[----:B0-----:R-:W2:Y:S01]  /*0120*/  @P0 LDG.E R7, desc[UR4][R6.64] ;  /* 0x0000000406070981 */ /* 0x001ea2000c1e1900 */
[----:B-1----:R-:W-:-:S05]  /*0130*/  IADD3 R8, P1, PT, R9, UR6, RZ ;  /* 0x0000000609087c10 */ /* 0x002fca000ff3e0ff */
[----:B------:R-:W-:Y:S02]  /*0140*/  IMAD.X R9, RZ, RZ, UR7, P1 ;  /* 0x00000007ff097e24 */ /* 0x000fe400088e06ff */
[----:B--2---:R-:W-:-:S05]  /*0150*/  @P0 IMAD.IADD R0, R0, 0x1, R7 ;  /* 0x0000000100000824 */ /* 0x004fca00078e0207 */
[----:B------:R-:W-:-:S04]  /*0160*/  ISETP.EQ.OR P0, PT, R0, R5, !P0 ;  /* 0x000000050000720c */ /* 0x000fc80004702670 */
[----:B------:R-:W-:-:S05]  /*0170*/  SEL R3, RZ, 0x1, !P0 ;  /* 0x00000001ff037807 */ /* 0x000fca0004000000 */
[----:B------:R-:W-:Y:S01]  /*0180*/  STG.E.U8 desc[UR4][R8.64], R3 ;  /* 0x0000000308007986 */ /* 0x000fe2000c101104 */
[----:B------:R-:W-:Y:S05]  /*0190*/  EXIT ;  /* 0x000000000000794d */ /* 0x000fea0003800000 */
.L_x_154:
        /* <DEDUP_REMOVED lines=16> */
.L_x_155:
        /* <DEDUP_REMOVED lines=14> */
.L_x_205:


//--------------------- .nv.shared.reserved.0     --------------------------
	.section	.nv.shared.reserved.0,"aw",@nobits
	.weak		__nv_reservedSMEM_offset_0_alias
	.size		__nv_reservedSMEM_offset_0_alias, 0, 64
	.other		__nv_reservedSMEM_offset_0_alias,@"STO_CUDA_RESERVED_SHARED STV_DEFAULT"
__nv_reservedSMEM_offset_0_alias:
	.zero		0
	.zero		64


//--------------------- .nv.constant0._Z21filterDomainMINUS_NEQPiS_S_PhS0_S0_ --------------------------
	.section	.nv.constant0._Z21filterDomainMINUS_NEQPiS_S_PhS0_S0_,"a",@progbits
	.sectionflags	@""
	.align	4
.nv.constant0._Z21filterDomainMINUS_NEQPiS_S_PhS0_S0_:
	.zero		944


//--------------------- .nv.constant0._Z20filterDomainMINUS_EQPiS_S_PhS0_S0_ --------------------------
	.section	.nv.constant0._Z20filterDomainMINUS_EQPiS_S_PhS0_S0_,"a",@progbits
	.sectionflags	@""
	.align	4
.nv.constant0._Z20filterDomainMINUS_EQPiS_S_PhS0_S0_:
	.zero		944


//--------------------- .nv.constant0._Z21filterDomainMINUS_GEQPiS_S_PhS0_S0_ --------------------------
	.section	.nv.constant0._Z21filterDomainMINUS_GEQPiS_S_PhS0_S0_,"a",@progbits
	.sectionflags	@""
	.align	4
.nv.constant0._Z21filterDomainMINUS_GEQPiS_S_PhS0_S0_:
	.zero		944


//--------------------- .nv.constant0._Z21filterDomainMINUS_LEQPiS_S_PhS0_S0_ --------------------------
	.section	.nv.constant0._Z21filterDomainMINUS_LEQPiS_S_PhS0_S0_,"a",@progbits
	.sectionflags	@""
	.align	4
.nv.constant0._Z21filterDomainMINUS_LEQPiS_S_PhS0_S0_:
	.zero		944


//--------------------- .nv.constant0._Z20filterDomainMINUS_LTPiS_S_PhS0_S0_ --------------------------
	.section	.nv.constant0._Z20filterDomainMINUS_LTPiS_S_PhS0_S0_,"a",@progbits
	.sectionflags	@""
	.align	4
.nv.constant0._Z20filterDomainMINUS_LTPiS_S_PhS0_S0_:
	.zero		944


//--------------------- .nv.constant0._Z20filterDomainMINUS_GTPiS_S_PhS0_S0_ --------------------------
	.section	.nv.constant0._Z20filterDomainMINUS_GTPiS_S_PhS0_S0_,"a",@progbits
	.sectionflags	@""
	.align	4
.nv.constant0._Z20filterDomainMINUS_GTPiS_S_PhS0_S0_:
	.zero		944


//--------------------- .nv.constant0._Z20filterDomainPLUS_NEQPiS_S_PhS0_S0_ --------------------------
	.section	.nv.constant0._Z20filterDomainPLUS_NEQPiS_S_PhS0_S0_,"a",@progbits
	.sectionflags	@""
	.align	4
.nv.constant0._Z20filterDomainPLUS_NEQPiS_S_PhS0_S0_:
	.zero		944


//--------------------- .nv.constant0._Z19filterDomainPLUS_EQPiS_S_PhS0_S0_ --------------------------
	.section	.nv.constant0._Z19filterDomainPLUS_EQPiS_S_PhS0_S0_,"a",@progbits
	.sectionflags	@""
	.align	4
.nv.constant0._Z19filterDomainPLUS_EQPiS_S_PhS0_S0_:
	.zero		944


//--------------------- .nv.constant0._Z20filterDomainPLUS_GEQPiS_S_PhS0_S0_ --------------------------
	.section	.nv.constant0._Z20filterDomainPLUS_GEQPiS_S_PhS0_S0_,"a",@progbits
	.sectionflags	@""
	.align	4
.nv.constant0._Z20filterDomainPLUS_GEQPiS_S_PhS0_S0_:
	.zero		944


//--------------------- .nv.constant0._Z20filterDomainPLUS_LEQPiS_S_PhS0_S0_ --------------------------
	.section	.nv.constant0._Z20filterDomainPLUS_LEQPiS_S_PhS0_S0_,"a",@progbits
	.sectionflags	@""
	.align	4
.nv.constant0._Z20filterDomainPLUS_LEQPiS_S_PhS0_S0_:
	.zero		944


//--------------------- .nv.constant0._Z19filterDomainPLUS_LTPiS_S_PhS0_S0_ --------------------------
	.section	.nv.constant0._Z19filterDomainPLUS_LTPiS_S_PhS0_S0_,"a",@progbits
	.sectionflags	@""
	.align	4
.nv.constant0._Z19filterDomainPLUS_LTPiS_S_PhS0_S0_:
	.zero		944


//--------------------- .nv.constant0._Z19filterDomainPLUS_GTPiS_S_PhS0_S0_ --------------------------
	.section	.nv.constant0._Z19filterDomainPLUS_GTPiS_S_PhS0_S0_,"a",@progbits
	.sectionflags	@""
	.align	4
.nv.constant0._Z19filterDomainPLUS_GTPiS_S_PhS0_S0_:
	.zero		944


//--------------------- .nv.constant0._Z26filterDomainMULTIPLIES_NEQPiS_S_PhS0_S0_ --------------------------
	.section	.nv.constant0._Z26filterDomainMULTIPLIES_NEQPiS_S_PhS0_S0_,"a",@progbits
	.sectionflags	@""
	.align	4
.nv.constant0._Z26filterDomainMULTIPLIES_NEQPiS_S_PhS0_S0_:
	.zero		944


//--------------------- .nv.constant0._Z25filterDomainMULTIPLIES_EQPiS_S_PhS0_S0_ --------------------------
	.section	.nv.constant0._Z25filterDomainMULTIPLIES_EQPiS_S_PhS0_S0_,"a",@progbits
	.sectionflags	@""
	.align	4
.nv.constant0._Z25filterDomainMULTIPLIES_EQPiS_S_PhS0_S0_:
	.zero		944


//--------------------- .nv.constant0._Z26filterDomainMULTIPLIES_GEQPiS_S_PhS0_S0_ --------------------------
	.section	.nv.constant0._Z26filterDomainMULTIPLIES_GEQPiS_S_PhS0_S0_,"a",@progbits
	.sectionflags	@""
	.align	4
.nv.constant0._Z26filterDomainMULTIPLIES_GEQPiS_S_PhS0_S0_:
	.zero		944


//--------------------- .nv.constant0._Z26filterDomainMULTIPLIES_LEQPiS_S_PhS0_S0_ --------------------------
	.section	.nv.constant0._Z26filterDomainMULTIPLIES_LEQPiS_S_PhS0_S0_,"a",@progbits
	.sectionflags	@""
	.align	4
.nv.constant0._Z26filterDomainMULTIPLIES_LEQPiS_S_PhS0_S0_:
	.zero		944


//--------------------- .nv.constant0._Z25filterDomainMULTIPLIES_LTPiS_S_PhS0_S0_ --------------------------
	.section	.nv.constant0._Z25filterDomainMULTIPLIES_LTPiS_S_PhS0_S0_,"a",@progbits
	.sectionflags	@""
	.align	4
.nv.constant0._Z25filterDomainMULTIPLIES_LTPiS_S_PhS0_S0_:
	.zero		944


//--------------------- .nv.constant0._Z25filterDomainMULTIPLIES_GTPiS_S_PhS0_S0_ --------------------------
	.section	.nv.constant0._Z25filterDomainMULTIPLIES_GTPiS_S_PhS0_S0_,"a",@progbits
	.sectionflags	@""
	.align	4
.nv.constant0._Z25filterDomainMULTIPLIES_GTPiS_S_PhS0_S0_:
	.zero		944


//--------------------- .nv.constant0._Z23filterDomainDIVIDES_NEQPiS_S_PhS0_S0_ --------------------------
	.section	.nv.constant0._Z23filterDomainDIVIDES_NEQPiS_S_PhS0_S0_,"a",@progbits
	.sectionflags	@""
	.align	4
.nv.constant0._Z23filterDomainDIVIDES_NEQPiS_S_PhS0_S0_:
	.zero		944


//--------------------- .nv.constant0._Z22filterDomainDIVIDES_EQPiS_S_PhS0_S0_ --------------------------
	.section	.nv.constant0._Z22filterDomainDIVIDES_EQPiS_S_PhS0_S0_,"a",@progbits
	.sectionflags	@""
	.align	4
.nv.constant0._Z22filterDomainDIVIDES_EQPiS_S_PhS0_S0_:
	.zero		944


//--------------------- .nv.constant0._Z23filterDomainDIVIDES_GEQPiS_S_PhS0_S0_ --------------------------
	.section	.nv.constant0._Z23filterDomainDIVIDES_GEQPiS_S_PhS0_S0_,"a",@progbits
	.sectionflags	@""
	.align	4
.nv.constant0._Z23filterDomainDIVIDES_GEQPiS_S_PhS0_S0_:
	.zero		944


//--------------------- .nv.constant0._Z23filterDomainDIVIDES_LEQPiS_S_PhS0_S0_ --------------------------
	.section	.nv.constant0._Z23filterDomainDIVIDES_LEQPiS_S_PhS0_S0_,"a",@progbits
	.sectionflags	@""
	.align	4
.nv.constant0._Z23filterDomainDIVIDES_LEQPiS_S_PhS0_S0_:
	.zero		944


//--------------------- .nv.constant0._Z22filterDomainDIVIDES_LTPiS_S_PhS0_S0_ --------------------------
	.section	.nv.constant0._Z22filterDomainDIVIDES_LTPiS_S_PhS0_S0_,"a",@progbits
	.sectionflags	@""
	.align	4
.nv.constant0._Z22filterDomainDIVIDES_LTPiS_S_PhS0_S0_:
	.zero		944


//--------------------- .nv.constant0._Z22filterDomainDIVIDES_GTPiS_S_PhS0_S0_ --------------------------
	.section	.nv.constant0._Z22filterDomainDIVIDES_GTPiS_S_PhS0_S0_,"a",@progbits
	.sectionflags	@""
	.align	4
.nv.constant0._Z22filterDomainDIVIDES_GTPiS_S_PhS0_S0_:
	.zero		944


//--------------------- .nv.constant0._Z13sumMatrixColsPhjjS_ --------------------------
	.section	.nv.constant0._Z13sumMatrixColsPhjjS_,"a",@progbits
	.sectionflags	@""
	.align	4
.nv.constant0._Z13sumMatrixColsPhjjS_:
	.zero		920


//--------------------- .nv.constant0._Z13sumMatrixRowsPhjS_ --------------------------
	.section	.nv.constant0._Z13sumMatrixRowsPhjS_,"a",@progbits
	.sectionflags	@""
	.align	4
.nv.constant0._Z13sumMatrixRowsPhjS_:
	.zero		920


//--------------------- .nv.constant0._Z21filterBoundDIVIDES_LTPiS_S_S_PhPb --------------------------
	.section	.nv.constant0._Z21filterBoundDIVIDES_LTPiS_S_S_PhPb,"a",@progbits
	.sectionflags	@""
	.align	4
.nv.constant0._Z21filterBoundDIVIDES_LTPiS_S_S_PhPb:
	.zero		944


//--------------------- .nv.constant0._Z22filterBoundDIVIDES_LEQPiS_S_S_PhPb --------------------------
	.section	.nv.constant0._Z22filterBoundDIVIDES_LEQPiS_S_S_PhPb,"a",@progbits
	.sectionflags	@""
	.align	4
.nv.constant0._Z22filterBoundDIVIDES_LEQPiS_S_S_PhPb:
	.zero		944


//--------------------- .nv.constant0._Z21filterBoundDIVIDES_GTPiS_S_S_PhPb --------------------------
	.section	.nv.constant0._Z21filterBoundDIVIDES_GTPiS_S_S_PhPb,"a",@progbits
	.sectionflags	@""
	.align	4
.nv.constant0._Z21filterBoundDIVIDES_GTPiS_S_S_PhPb:
	.zero		944


//--------------------- .nv.constant0._Z22filterBoundDIVIDES_GEQPiS_S_S_PhPb --------------------------
	.section	.nv.constant0._Z22filterBoundDIVIDES_GEQPiS_S_S_PhPb,"a",@progbits
	.sectionflags	@""
	.align	4
.nv.constant0._Z22filterBoundDIVIDES_GEQPiS_S_S_PhPb:
	.zero		944


//--------------------- .nv.constant0._Z22filterBoundDIVIDES_NEQPiS_S_S_PhPb --------------------------
	.section	.nv.constant0._Z22filterBoundDIVIDES_NEQPiS_S_S_PhPb,"a",@progbits
	.sectionflags	@""
	.align	4
.nv.constant0._Z22filterBoundDIVIDES_NEQPiS_S_S_PhPb:
	.zero		944


//--------------------- .nv.constant0._Z21filterBoundDIVIDES_EQPiS_S_S_PhPb --------------------------
	.section	.nv.constant0._Z21filterBoundDIVIDES_EQPiS_S_S_PhPb,"a",@progbits
	.sectionflags	@""
	.align	4
.nv.constant0._Z21filterBoundDIVIDES_EQPiS_S_S_PhPb:
	.zero		944


//--------------------- .nv.constant0._Z24filterBoundMULTIPLIES_LTPiS_S_S_PhPb --------------------------
	.section	.nv.constant0._Z24filterBoundMULTIPLIES_LTPiS_S_S_PhPb,"a",@progbits
	.sectionflags	@""
	.align	4
.nv.constant0._Z24filterBoundMULTIPLIES_LTPiS_S_S_PhPb:
	.zero		944


//--------------------- .nv.constant0._Z25filterBoundMULTIPLIES_LEQPiS_S_S_PhPb --------------------------
	.section	.nv.constant0._Z25filterBoundMULTIPLIES_LEQPiS_S_S_PhPb,"a",@progbits
	.sectionflags	@""
	.align	4
.nv.constant0._Z25filterBoundMULTIPLIES_LEQPiS_S_S_PhPb:
	.zero		944


//--------------------- .nv.constant0._Z24filterBoundMULTIPLIES_GTPiS_S_S_PhPb --------------------------
	.section	.nv.constant0._Z24filterBoundMULTIPLIES_GTPiS_S_S_PhPb,"a",@progbits
	.sectionflags	@""
	.align	4
.nv.constant0._Z24filterBoundMULTIPLIES_GTPiS_S_S_PhPb:
	.zero		944


//--------------------- .nv.constant0._Z25filterBoundMULTIPLIES_GEQPiS_S_S_PhPb --------------------------
	.section	.nv.constant0._Z25filterBoundMULTIPLIES_GEQPiS_S_S_PhPb,"a",@progbits
	.sectionflags	@""
	.align	4
.nv.constant0._Z25filterBoundMULTIPLIES_GEQPiS_S_S_PhPb:
	.zero		944


//--------------------- .nv.constant0._Z25filterBoundMULTIPLIES_NEQPiS_S_S_PhPb --------------------------
	.section	.nv.constant0._Z25filterBoundMULTIPLIES_NEQPiS_S_S_PhPb,"a",@progbits
	.sectionflags	@""
	.align	4
.nv.constant0._Z25filterBoundMULTIPLIES_NEQPiS_S_S_PhPb:
	.zero		944


//--------------------- .nv.constant0._Z24filterBoundMULTIPLIES_EQPiS_S_S_PhPb --------------------------
	.section	.nv.constant0._Z24filterBoundMULTIPLIES_EQPiS_S_S_PhPb,"a",@progbits
	.sectionflags	@""
	.align	4
.nv.constant0._Z24filterBoundMULTIPLIES_EQPiS_S_S_PhPb:
	.zero		944


//--------------------- .nv.constant0._Z19filterBoundMINUS_LTPiS_S_S_PhPb --------------------------
	.section	.nv.constant0._Z19filterBoundMINUS_LTPiS_S_S_PhPb,"a",@progbits
	.sectionflags	@""
	.align	4
.nv.constant0._Z19filterBoundMINUS_LTPiS_S_S_PhPb:
	.zero		944


//--------------------- .nv.constant0._Z20filterBoundMINUS_LEQPiS_S_S_PhPb --------------------------
	.section	.nv.constant0._Z20filterBoundMINUS_LEQPiS_S_S_PhPb,"a",@progbits
	.sectionflags	@""
	.align	4
.nv.constant0._Z20filterBoundMINUS_LEQPiS_S_S_PhPb:
	.zero		944


//--------------------- .nv.constant0._Z19filterBoundMINUS_GTPiS_S_S_PhPb --------------------------
	.section	.nv.constant0._Z19filterBoundMINUS_GTPiS_S_S_PhPb,"a",@progbits
	.sectionflags	@""
	.align	4
.nv.constant0._Z19filterBoundMINUS_GTPiS_S_S_PhPb:
	.zero		944


//--------------------- .nv.constant0._Z20filterBoundMINUS_GEQPiS_S_S_PhPb --------------------------
	.section	.nv.constant0._Z20filterBoundMINUS_GEQPiS_S_S_PhPb,"a",@progbits
	.sectionflags	@""
	.align	4
.nv.constant0._Z20filterBoundMINUS_GEQPiS_S_S_PhPb:
	.zero		944


//--------------------- .nv.constant0._Z20filterBoundMINUS_NEQPiS_S_S_PhPb --------------------------
	.section	.nv.constant0._Z20filterBoundMINUS_NEQPiS_S_S_PhPb,"a",@progbits
	.sectionflags	@""
	.align	4
.nv.constant0._Z20filterBoundMINUS_NEQPiS_S_S_PhPb:
	.zero		944


//--------------------- .nv.constant0._Z19filterBoundMINUS_EQPiS_S_S_PhPb --------------------------
	.section	.nv.constant0._Z19filterBoundMINUS_EQPiS_S_S_PhPb,"a",@progbits
	.sectionflags	@""
	.align	4
.nv.constant0._Z19filterBoundMINUS_EQPiS_S_S_PhPb:
	.zero		944


//--------------------- .nv.constant0._Z18filterBoundPLUS_LTPiS_S_S_PhPb --------------------------
	.section	.nv.constant0._Z18filterBoundPLUS_LTPiS_S_S_PhPb,"a",@progbits
	.sectionflags	@""
	.align	4
.nv.constant0._Z18filterBoundPLUS_LTPiS_S_S_PhPb:
	.zero		944


//--------------------- .nv.constant0._Z19filterBoundPLUS_LEQPiS_S_S_PhPb --------------------------
	.section	.nv.constant0._Z19filterBoundPLUS_LEQPiS_S_S_PhPb,"a",@progbits
	.sectionflags	@""
	.align	4
.nv.constant0._Z19filterBoundPLUS_LEQPiS_S_S_PhPb:
	.zero		944


//--------------------- .nv.constant0._Z18filterBoundPLUS_GTPiS_S_S_PhPb --------------------------
	.section	.nv.constant0._Z18filterBoundPLUS_GTPiS_S_S_PhPb,"a",@progbits
	.sectionflags	@""
	.align	4
.nv.constant0._Z18filterBoundPLUS_GTPiS_S_S_PhPb:
	.zero		944


//--------------------- .nv.constant0._Z19filterBoundPLUS_GEQPiS_S_S_PhPb --------------------------
	.section	.nv.constant0._Z19filterBoundPLUS_GEQPiS_S_S_PhPb,"a",@progbits
	.sectionflags	@""
	.align	4
.nv.constant0._Z19filterBoundPLUS_GEQPiS_S_S_PhPb:
	.zero		944


//--------------------- .nv.constant0._Z19filterBoundPLUS_NEQPiS_S_S_PhPb --------------------------
	.section	.nv.constant0._Z19filterBoundPLUS_NEQPiS_S_S_PhPb,"a",@progbits
	.sectionflags	@""
	.align	4
.nv.constant0._Z19filterBoundPLUS_NEQPiS_S_S_PhPb:
	.zero		944


//--------------------- .nv.constant0._Z18filterBoundPLUS_EQPiS_S_S_PhPb --------------------------
	.section	.nv.constant0._Z18filterBoundPLUS_EQPiS_S_S_PhPb,"a",@progbits
	.sectionflags	@""
	.align	4
.nv.constant0._Z18filterBoundPLUS_EQPiS_S_S_PhPb:
	.zero		944


//--------------------- SYMBOLS --------------------------

	.type		.nv.reservedSmem.offset0,@object
	.size		.nv.reservedSmem.offset0,0x4
